	.target	sm_90a

	.elftype	@"ET_EXEC"


//--------------------- .note.nv.tkinfo           --------------------------
	.section	.note.nv.tkinfo,"",@"SHT_NOTE"
	.sectionflags	@"SHF_NOTE_NV_TKINFO"
	.tkinfo
        /*0018*/ 	.word	0x00000002
        /*0030*/ 	.string	""
        /*0030*/ 	.string	"ptxas"
        /*0030*/ 	.string	"Cuda compilation tools, release 13.0, V13.0.88"
        /*0030*/ 	.string	"Build cuda_13.0.r13.0/compiler.36424714_0"
        /*0030*/ 	.string	"-v  -suppress-debug-info  -lineinfo  -arch sm_90a "



//--------------------- .note.nv.cuinfo           --------------------------
	.section	.note.nv.cuinfo,"",@"SHT_NOTE"
	.sectionflags	@"SHF_NOTE_NV_CUINFO"
        /*0018*/ 	.short	0x0002
        /*001a*/ 	.short	0x005a
        /*001c*/ 	.short	0x0082
	.zero		2


//--------------------- .nv.info                  --------------------------
	.section	.nv.info,"",@"SHT_CUDA_INFO"
	.align	4


	//----- nvinfo : EIATTR_REGCOUNT
	.align		4
        /*0000*/ 	.byte	0x04, 0x2f
        /*0002*/ 	.short	(.L_1 - .L_0)
	.align		4
.L_0:
        /*0004*/ 	.word	index@(matmul_kernel)
        /*0008*/ 	.word	0x000000ff


	//----- nvinfo : EIATTR_FRAME_SIZE
	.align		4
.L_1:
        /*000c*/ 	.byte	0x04, 0x11
        /*000e*/ 	.short	(.L_3 - .L_2)
	.align		4
.L_2:
        /*0010*/ 	.word	index@(matmul_kernel)
        /*0014*/ 	.word	0x00000e50


	//----- nvinfo : EIATTR_MIN_STACK_SIZE
	.align		4
.L_3:
        /*0018*/ 	.byte	0x04, 0x12
        /*001a*/ 	.short	(.L_5 - .L_4)
	.align		4
.L_4:
        /*001c*/ 	.word	index@(matmul_kernel)
        /*0020*/ 	.word	0x00000e50
.L_5:


//--------------------- .nv.compat                --------------------------
	.section	.nv.compat,"",@"SHT_CUDA_COMPAT_INFO"
	.align	4
        /*0000*/ 	.byte	0x02, 0x09, 0x01, 0x00, 0x02, 0x02, 0x04, 0x00, 0x02, 0x05, 0x05, 0x00, 0x03, 0x07, 0x01, 0x01
        /*0010*/ 	.byte	0x02, 0x03, 0x00, 0x00, 0x02, 0x06, 0x01, 0x00, 0x04, 0x0b, 0x08, 0x00, 0x00, 0x00, 0x00, 0x00
        /*0020*/ 	.byte	0x00, 0x00, 0x00, 0x00


//--------------------- .nv.info.matmul_kernel    --------------------------
	.section	.nv.info.matmul_kernel,"",@"SHT_CUDA_INFO"
	.sectionflags	@""
	.align	4


	//----- nvinfo : EIATTR_CUDA_API_VERSION
	.align		4
        /*0000*/ 	.byte	0x04, 0x37
        /*0002*/ 	.short	(.L_7 - .L_6)
.L_6:
        /*0004*/ 	.word	0x00000082


	//----- nvinfo : EIATTR_KPARAM_INFO
	.align		4
.L_7:
        /*0008*/ 	.byte	0x04, 0x17
        /*000a*/ 	.short	(.L_9 - .L_8)
.L_8:
        /*000c*/ 	.word	0x00000000
        /*0010*/ 	.short	0x000d
        /*0012*/ 	.short	0x0048
        /*0014*/ 	.byte	0x00, 0xf4, 0x21, 0x00


	//----- nvinfo : EIATTR_KPARAM_INFO
	.align		4
.L_9:
        /*0018*/ 	.byte	0x04, 0x17
        /*001a*/ 	.short	(.L_11 - .L_10)
.L_10:
        /*001c*/ 	.word	0x00000000
        /*0020*/ 	.short	0x000c
        /*0022*/ 	.short	0x0040
        /*0024*/ 	.byte	0x00, 0xf4, 0x21, 0x00


	//----- nvinfo : EIATTR_KPARAM_INFO
	.align		4
.L_11:
        /*0028*/ 	.byte	0x04, 0x17
        /*002a*/ 	.short	(.L_13 - .L_12)
.L_12:
        /*002c*/ 	.word	0x00000000
        /*0030*/ 	.short	0x000b
        /*0032*/ 	.short	0x0038
        /*0034*/ 	.byte	0x00, 0xf0, 0x11, 0x00


	//----- nvinfo : EIATTR_KPARAM_INFO
	.align		4
.L_13:
        /*0038*/ 	.byte	0x04, 0x17
        /*003a*/ 	.short	(.L_15 - .L_14)
.L_14:
        /*003c*/ 	.word	0x00000000
        /*0040*/ 	.short	0x000a
        /*0042*/ 	.short	0x0034
        /*0044*/ 	.byte	0x00, 0xf0, 0x11, 0x00


	//----- nvinfo : EIATTR_KPARAM_INFO
	.align		4
.L_15:
        /*0048*/ 	.byte	0x04, 0x17
        /*004a*/ 	.short	(.L_17 - .L_16)
.L_16:
        /*004c*/ 	.word	0x00000000
        /*0050*/ 	.short	0x0009
        /*0052*/ 	.short	0x0030
        /*0054*/ 	.byte	0x00, 0xf0, 0x11, 0x00


	//----- nvinfo : EIATTR_KPARAM_INFO
	.align		4
.L_17:
        /*0058*/ 	.byte	0x04, 0x17
        /*005a*/ 	.short	(.L_19 - .L_18)
.L_18:
        /*005c*/ 	.word	0x00000000
        /*0060*/ 	.short	0x0008
        /*0062*/ 	.short	0x002c
        /*0064*/ 	.byte	0x00, 0xf0, 0x11, 0x00


	//----- nvinfo : EIATTR_KPARAM_INFO
	.align		4
.L_19:
        /*0068*/ 	.byte	0x04, 0x17
        /*006a*/ 	.short	(.L_21 - .L_20)
.L_20:
        /*006c*/ 	.word	0x00000000
        /*0070*/ 	.short	0x0007
        /*0072*/ 	.short	0x0028
        /*0074*/ 	.byte	0x00, 0xf0, 0x11, 0x00


	//----- nvinfo : EIATTR_KPARAM_INFO
	.align		4
.L_21:
        /*0078*/ 	.byte	0x04, 0x17
        /*007a*/ 	.short	(.L_23 - .L_22)
.L_22:
        /*007c*/ 	.word	0x00000000
        /*0080*/ 	.short	0x0006
        /*0082*/ 	.short	0x0024
        /*0084*/ 	.byte	0x00, 0xf0, 0x11, 0x00


	//----- nvinfo : EIATTR_KPARAM_INFO
	.align		4
.L_23:
        /*0088*/ 	.byte	0x04, 0x17
        /*008a*/ 	.short	(.L_25 - .L_24)
.L_24:
        /*008c*/ 	.word	0x00000000
        /*0090*/ 	.short	0x0005
        /*0092*/ 	.short	0x0020
        /*0094*/ 	.byte	0x00, 0xf0, 0x11, 0x00


	//----- nvinfo : EIATTR_KPARAM_INFO
	.align		4
.L_25:
        /*0098*/ 	.byte	0x04, 0x17
        /*009a*/ 	.short	(.L_27 - .L_26)
.L_26:
        /*009c*/ 	.word	0x00000000
        /*00a0*/ 	.short	0x0004
        /*00a2*/ 	.short	0x001c
        /*00a4*/ 	.byte	0x00, 0xf0, 0x11, 0x00


	//----- nvinfo : EIATTR_KPARAM_INFO
	.align		4
.L_27:
        /*00a8*/ 	.byte	0x04, 0x17
        /*00aa*/ 	.short	(.L_29 - .L_28)
.L_28:
        /*00ac*/ 	.word	0x00000000
        /*00b0*/ 	.short	0x0003
        /*00b2*/ 	.short	0x0018
        /*00b4*/ 	.byte	0x00, 0xf0, 0x11, 0x00


	//----- nvinfo : EIATTR_KPARAM_INFO
	.align		4
.L_29:
        /*00b8*/ 	.byte	0x04, 0x17
        /*00ba*/ 	.short	(.L_31 - .L_30)
.L_30:
        /*00bc*/ 	.word	0x00000000
        /*00c0*/ 	.short	0x0002
        /*00c2*/ 	.short	0x0010
        /*00c4*/ 	.byte	0x00, 0xf4, 0x21, 0x00


	//----- nvinfo : EIATTR_KPARAM_INFO
	.align		4
.L_31:
        /*00c8*/ 	.byte	0x04, 0x17
        /*00ca*/ 	.short	(.L_33 - .L_32)
.L_32:
        /*00cc*/ 	.word	0x00000000
        /*00d0*/ 	.short	0x0001
        /*00d2*/ 	.short	0x0008
        /*00d4*/ 	.byte	0x00, 0xf4, 0x21, 0x00


	//----- nvinfo : EIATTR_KPARAM_INFO
	.align		4
.L_33:
        /*00d8*/ 	.byte	0x04, 0x17
        /*00da*/ 	.short	(.L_35 - .L_34)
.L_34:
        /*00dc*/ 	.word	0x00000000
        /*00e0*/ 	.short	0x0000
        /*00e2*/ 	.short	0x0000
        /*00e4*/ 	.byte	0x00, 0xf4, 0x21, 0x00


	//----- nvinfo : EIATTR_SPARSE_MMA_MASK
	.align		4
.L_35:
        /*00e8*/ 	.byte	0x03, 0x50
        /*00ea*/ 	.short	0x0000


	//----- nvinfo : EIATTR_MAXREG_COUNT
	.align		4
        /*00ec*/ 	.byte	0x03, 0x1b
        /*00ee*/ 	.short	0x00ff


	//----- nvinfo : EIATTR_NUM_BARRIERS
	.align		4
        /*00f0*/ 	.byte	0x02, 0x4c
        /*00f2*/ 	.byte	0x01
	.zero		1


	//----- nvinfo : EIATTR_ANNOTATIONS
	.align		4
        /*00f4*/ 	.byte	0x04, 0x55
        /*00f6*/ 	.short	(.L_37 - .L_36)


	//   ....[0]....
.L_36:
        /*00f8*/ 	.word	0x00000001
        /*00fc*/ 	.byte	0xc0, 0x00, 0x00, 0x00, 0x01, 0x00, 0x00, 0x00, 0xc0, 0x20, 0x00, 0x00, 0x01, 0x00, 0x00, 0x00
        /* <DEDUP_REMOVED lines=1616> */
        /*660c*/ 	.byte	0x80, 0x36, 0x02, 0x00


	//----- nvinfo : EIATTR_MERCURY_ISA_VERSION
	.align		4
.L_37:
        /*6610*/ 	.byte	0x03, 0x5f
        /*6612*/ 	.short	0x0101


	//----- nvinfo : EIATTR_EXIT_INSTR_OFFSETS
	.align		4
        /*6614*/ 	.byte	0x04, 0x1c
        /*6616*/ 	.short	(.L_39 - .L_38)


	//   ....[0]....
.L_38:
        /*6618*/ 	.word	0x00027ce0


	//   ....[1]....
        /*661c*/ 	.word	0x00027d00


	//----- nvinfo : EIATTR_REQNTID
	.align		4
.L_39:
        /*6620*/ 	.byte	0x04, 0x10
        /*6622*/ 	.short	(.L_41 - .L_40)
.L_40:
        /*6624*/ 	.word	0x00000080
        /*6628*/ 	.word	0x00000001
        /*662c*/ 	.word	0x00000001


	//----- nvinfo : EIATTR_CBANK_PARAM_SIZE
	.align		4
.L_41:
        /*6630*/ 	.byte	0x03, 0x19
        /*6632*/ 	.short	0x0050


	//----- nvinfo : EIATTR_PARAM_CBANK
	.align		4
        /*6634*/ 	.byte	0x04, 0x0a
        /*6636*/ 	.short	(.L_43 - .L_42)
	.align		4
.L_42:
        /*6638*/ 	.word	index@(.nv.constant0.matmul_kernel)
        /*663c*/ 	.short	0x0210
        /*663e*/ 	.short	0x0050


	//----- nvinfo : EIATTR_SW_WAR
	.align		4
.L_43:
        /*6640*/ 	.byte	0x04, 0x36
        /*6642*/ 	.short	(.L_45 - .L_44)
.L_44:
        /*6644*/ 	.word	0x00000008
.L_45:


//--------------------- .nv.callgraph             --------------------------
	.section	.nv.callgraph,"",@"SHT_CUDA_CALLGRAPH"
	.align	4
	.sectionentsize	8
	.align		4
        /*0000*/ 	.word	0x00000000
	.align		4
        /*0004*/ 	.word	0xffffffff
	.align		4
        /*0008*/ 	.word	0x00000000
	.align		4
        /*000c*/ 	.word	0xfffffffe
	.align		4
        /*0010*/ 	.word	0x00000000
	.align		4
        /*0014*/ 	.word	0xfffffffd
	.align		4
        /*0018*/ 	.word	0x00000000
	.align		4
        /*001c*/ 	.word	0xfffffffc


//--------------------- .text.matmul_kernel       --------------------------
	.section	.text.matmul_kernel,"ax",@progbits
	.align	128
        .global         matmul_kernel
        .type           matmul_kernel,@function
        .size           matmul_kernel,(.L_x_3 - matmul_kernel)
        .other          matmul_kernel,@"STO_CUDA_ENTRY STV_DEFAULT"
matmul_kernel:
.text.matmul_kernel:
[----:B------:R-:W1:Y:S08]  /*0000*/  LDC R1, c[0x0][0x28] ;  /* 0x00000a00ff017b82 */ /* 0x000e700000000800 */
[----:B------:R-:W2:Y:S01]  /*0010*/  LDC.64 R2, c[0x0][0x228] ;  /* 0x00008a00ff027b82 */ /* 0x000ea20000000a00 */
[----:B-1----:R-:W-:Y:S01]  /*0020*/  VIADD R1, R1, 0xfffff1b0 ;  /* 0xfffff1b001017836 */ /* 0x002fe20000000000 */
[----:B------:R-:W1:Y:S01]  /*0030*/  S2R R5, SR_CTAID.X ;  /* 0x0000000000057919 */ /* 0x000e620000002500 */
[----:B------:R-:W-:Y:S01]  /*0040*/  ULDC.64 UR4, c[0x0][0x218] ;  /* 0x0000860000047ab9 */ /* 0x000fe20000000a00 */
[----:B------:R-:W-:Y:S01]  /*0050*/  ULDC.64 UR6, c[0x0][0x210] ;  /* 0x0000840000067ab9 */ /* 0x000fe20000000a00 */
[----:B------:R-:W-:Y:S01]  /*0060*/  UMOV UR12, 0x400 ;  /* 0x00000400000c7882 */ /* 0x000fe20000000000 */
[----:B------:R-:W3:Y:S01]  /*0070*/  S2R R86, SR_TID.X ;  /* 0x0000000000567919 */ /* 0x000ee20000002100 */
[----:B------:R-:W-:Y:S01]  /*0080*/  ULDC.64 UR16, c[0x0][0x208] ;  /* 0x0000820000107ab9 */ /* 0x000fe20000000a00 */
[----:B------:R-:W4:Y:S08]  /*0090*/  LDC.64 R196, c[0x0][0x230] ;  /* 0x00008c00ffc47b82 */ /* 0x000f300000000a00 */
[----:B------:R-:W4:Y:S01]  /*00a0*/  LDC R228, c[0x0][0x230] ;  /* 0x00008c00ffe47b82 */ /* 0x000f220000000800 */
[----:B--2---:R-:W-:Y:S01]  /*00b0*/  IMAD.MOV.U32 R57, RZ, RZ, R3 ;  /* 0x000000ffff397224 */ /* 0x004fe200078e0003 */
[----:B------:R2:W-:Y:S01]  /*00c0*/  STL.64 [R1+0x968], R2 ;  /* 0x0009680201007387 */ /* 0x0005e20000100a00 */
[----:B------:R-:W-:-:S05]  /*00d0*/  IMAD.MOV.U32 R58, RZ, RZ, R2 ;  /* 0x000000ffff3a7224 */ /* 0x000fca00078e0002 */
[----:B------:R-:W4:Y:S01]  /*00e0*/  LDC R236, c[0x0][0x230] ;  /* 0x00008c00ffec7b82 */ /* 0x000f220000000800 */
[----:B------:R-:W-:Y:S01]  /*00f0*/  VIADD R0, R57, 0x7f ;  /* 0x0000007f39007836 */ /* 0x000fe20000000000 */
[----:B-1----:R-:W-:-:S06]  /*0100*/  IABS R8, R5 ;  /* 0x0000000500087213 */ /* 0x002fcc0000000000 */
[----:B------:R-:W1:Y:S01]  /*0110*/  LDC R243, c[0x0][0x230] ;  /* 0x00008c00fff37b82 */ /* 0x000e620000000800 */
[----:B--2---:R-:W-:Y:S02]  /*0120*/  SHF.R.S32.HI R3, RZ, 0x1f, R0 ;  /* 0x0000001fff037819 */ /* 0x004fe40000011400 */
[C---:B---3--:R-:W-:Y:S02]  /*0130*/  LOP3.LUT R242, R86.reuse, 0x7f, RZ, 0xc0, !PT ;  /* 0x0000007f56f27812 */ /* 0x048fe400078ec0ff */
[----:B------:R-:W-:Y:S02]  /*0140*/  LEA.HI R3, R3, R0, RZ, 0x7 ;  /* 0x0000000003037211 */ /* 0x000fe400078f38ff */
[C---:B------:R-:W-:Y:S01]  /*0150*/  LOP3.LUT R59, R86.reuse, 0x60, RZ, 0xc0, !PT ;  /* 0x00000060563b7812 */ /* 0x040fe200078ec0ff */
[----:B------:R-:W2:Y:S01]  /*0160*/  LDC R252, c[0x0][0x230] ;  /* 0x00008c00fffc7b82 */ /* 0x000ea20000000800 */
[----:B------:R-:W-:Y:S02]  /*0170*/  SHF.R.S32.HI R3, RZ, 0x7, R3 ;  /* 0x00000007ff037819 */ /* 0x000fe40000011403 */
[----:B------:R-:W-:-:S03]  /*0180*/  LOP3.LUT R212, R86, 0x1f, RZ, 0xc0, !PT ;  /* 0x0000001f56d47812 */ /* 0x000fc600078ec0ff */
[----:B------:R-:W-:-:S05]  /*0190*/  IMAD.SHL.U32 R4, R3, 0x8, RZ ;  /* 0x0000000803047824 */ /* 0x000fca00078e00ff */
[-C--:B------:R-:W-:Y:S02]  /*01a0*/  IABS R7, R4.reuse ;  /* 0x0000000400077213 */ /* 0x080fe40000000000 */
[----:B------:R-:W-:Y:S02]  /*01b0*/  IABS R10, R4 ;  /* 0x00000004000a7213 */ /* 0x000fe40000000000 */
[----:B------:R-:W3:Y:S08]  /*01c0*/  I2F.RP R0, R7 ;  /* 0x0000000700007306 */ /* 0x000ef00000209400 */
[----:B---3--:R-:W3:Y:S02]  /*01d0*/  MUFU.RCP R0, R0 ;  /* 0x0000000000007308 */ /* 0x008ee40000001000 */
[----:B---3--:R-:W-:-:S02]  /*01e0*/  VIADD R2, R0, 0xffffffe ;  /* 0x0ffffffe00027836 */ /* 0x008fc40000000000 */
[----:B------:R-:W-:-:S04]  /*01f0*/  IMAD.MOV R0, RZ, RZ, -R10 ;  /* 0x000000ffff007224 */ /* 0x000fc800078e0a0a */
[----:B------:R3:W4:Y:S02]  /*0200*/  F2I.FTZ.U32.TRUNC.NTZ R3, R2 ;  /* 0x0000000200037305 */ /* 0x000724000021f000 */
[----:B---3--:R-:W-:Y:S01]  /*0210*/  IMAD.MOV.U32 R2, RZ, RZ, RZ ;  /* 0x000000ffff027224 */ /* 0x008fe200078e00ff */
[----:B----4-:R-:W-:-:S05]  /*0220*/  IADD3 R6, RZ, -R3, RZ ;  /* 0x80000003ff067210 */ /* 0x010fca0007ffe0ff */
[----:B------:R-:W-:Y:S02]  /*0230*/  IMAD R9, R6, R7, RZ ;  /* 0x0000000706097224 */ /* 0x000fe400078e02ff */
[----:B------:R-:W-:Y:S02]  /*0240*/  IMAD.MOV.U32 R6, RZ, RZ, R8 ;  /* 0x000000ffff067224 */ /* 0x000fe400078e0008 */
[----:B------:R-:W-:-:S06]  /*0250*/  IMAD.HI.U32 R3, R3, R9, R2 ;  /* 0x0000000903037227 */ /* 0x000fcc00078e0002 */
[----:B------:R-:W-:-:S04]  /*0260*/  IMAD.HI.U32 R3, R3, R6, RZ ;  /* 0x0000000603037227 */ /* 0x000fc800078e00ff */
[----:B------:R-:W-:-:S05]  /*0270*/  IMAD R0, R3, R0, R6 ;  /* 0x0000000003007224 */ /* 0x000fca00078e0206 */
[----:B------:R-:W-:-:S13]  /*0280*/  ISETP.GT.U32.AND P1, PT, R7, R0, PT ;  /* 0x000000000700720c */ /* 0x000fda0003f24070 */
[----:B------:R-:W-:Y:S02]  /*0290*/  @!P1 IMAD.IADD R0, R0, 0x1, -R7 ;  /* 0x0000000100009824 */ /* 0x000fe400078e0a07 */
[----:B------:R-:W-:Y:S01]  /*02a0*/  @!P1 VIADD R3, R3, 0x1 ;  /* 0x0000000103039836 */ /* 0x000fe20000000000 */
[----:B------:R-:W-:Y:S02]  /*02b0*/  ISETP.NE.AND P1, PT, R4, RZ, PT ;  /* 0x000000ff0400720c */ /* 0x000fe40003f25270 */
[----:B------:R-:W-:Y:S02]  /*02c0*/  ISETP.GE.U32.AND P0, PT, R0, R7, PT ;  /* 0x000000070000720c */ /* 0x000fe40003f06070 */
[----:B------:R-:W-:-:S04]  /*02d0*/  LOP3.LUT R0, R5, R4, RZ, 0x3c, !PT ;  /* 0x0000000405007212 */ /* 0x000fc800078e3cff */
[----:B------:R-:W-:Y:S01]  /*02e0*/  ISETP.GE.AND P2, PT, R0, RZ, PT ;  /* 0x000000ff0000720c */ /* 0x000fe20003f46270 */
[----:B------:R-:W-:-:S06]  /*02f0*/  VIADD R0, R58, 0x1ff ;  /* 0x000001ff3a007836 */ /* 0x000fcc0000000000 */
[----:B------:R-:W-:-:S05]  /*0300*/  @P0 VIADD R3, R3, 0x1 ;  /* 0x0000000103030836 */ /* 0x000fca0000000000 */
[----:B------:R-:W-:Y:S02]  /*0310*/  MOV R2, R3 ;  /* 0x0000000300027202 */ /* 0x000fe40000000f00 */
[----:B------:R-:W-:-:S03]  /*0320*/  SHF.R.S32.HI R3, RZ, 0x1f, R0 ;  /* 0x0000001fff037819 */ /* 0x000fc60000011400 */
[----:B------:R-:W-:Y:S01]  /*0330*/  @!P2 IMAD.MOV R2, RZ, RZ, -R2 ;  /* 0x000000ffff02a224 */ /* 0x000fe200078e0a02 */
[----:B------:R-:W-:Y:S02]  /*0340*/  @!P1 LOP3.LUT R2, RZ, R4, RZ, 0x33, !PT ;  /* 0x00000004ff029212 */ /* 0x000fe400078e33ff */
[----:B------:R-:W-:-:S03]  /*0350*/  LEA.HI R3, R3, R0, RZ, 0x9 ;  /* 0x0000000003037211 */ /* 0x000fc600078f48ff */
[----:B------:R-:W-:Y:S02]  /*0360*/  IMAD.SHL.U32 R14, R2, 0x8, RZ ;  /* 0x00000008020e7824 */ /* 0x000fe400078e00ff */
[----:B------:R-:W-:-:S03]  /*0370*/  IMAD.MOV R2, RZ, RZ, -R2 ;  /* 0x000000ffff027224 */ /* 0x000fc600078e0a02 */
[----:B------:R-:W-:Y:S01]  /*0380*/  LEA.HI.SX32 R3, R3, -R14, 0x17 ;  /* 0x8000000e03037211 */ /* 0x000fe200078fbaff */
[----:B------:R-:W-:Y:S01]  /*0390*/  IMAD R13, R4, R2, R5 ;  /* 0x00000002040d7224 */ /* 0x000fe200078e0205 */
[----:B------:R-:W-:Y:S02]  /*03a0*/  MOV R2, RZ ;  /* 0x000000ff00027202 */ /* 0x000fe40000000f00 */
[----:B------:R-:W-:Y:S02]  /*03b0*/  VIMNMX R16, R3, 0x8, PT ;  /* 0x0000000803107848 */ /* 0x000fe40003fe0100 */
[----:B------:R-:W-:Y:S02]  /*03c0*/  IABS R4, R13 ;  /* 0x0000000d00047213 */ /* 0x000fe40000000000 */
[----:B------:R-:W-:-:S04]  /*03d0*/  IABS R7, R16 ;  /* 0x0000001000077213 */ /* 0x000fc80000000000 */
[----:B------:R-:W3:Y:S08]  /*03e0*/  I2F.RP R0, R7 ;  /* 0x0000000700007306 */ /* 0x000ef00000209400 */
[----:B---3--:R-:W3:Y:S02]  /*03f0*/  MUFU.RCP R0, R0 ;  /* 0x0000000000007308 */ /* 0x008ee40000001000 */
[----:B---3--:R-:W-:Y:S01]  /*0400*/  VIADD R3, R0, 0xffffffe ;  /* 0x0ffffffe00037836 */ /* 0x008fe20000000000 */
[----:B------:R-:W-:-:S05]  /*0410*/  IABS R0, R57 ;  /* 0x0000003900007213 */ /* 0x000fca0000000000 */
[----:B------:R-:W3:Y:S02]  /*0420*/  F2I.FTZ.U32.TRUNC.NTZ R3, R3 ;  /* 0x0000000300037305 */ /* 0x000ee4000021f000 */
[----:B---3--:R-:W-:-:S04]  /*0430*/  IMAD.MOV R6, RZ, RZ, -R3 ;  /* 0x000000ffff067224 */ /* 0x008fc800078e0a03 */
[----:B------:R-:W-:Y:S01]  /*0440*/  IMAD R5, R6, R7, RZ ;  /* 0x0000000706057224 */ /* 0x000fe200078e02ff */
[----:B------:R-:W-:-:S03]  /*0450*/  IABS R6, R16 ;  /* 0x0000001000067213 */ /* 0x000fc60000000000 */
[----:B------:R-:W-:Y:S02]  /*0460*/  IMAD.HI.U32 R2, R3, R5, R2 ;  /* 0x0000000503027227 */ /* 0x000fe400078e0002 */
[----:B------:R-:W3:Y:S02]  /*0470*/  I2F.RP R5, R0 ;  /* 0x0000000000057306 */ /* 0x000ee40000209400 */
[----:B------:R-:W-:Y:S02]  /*0480*/  IMAD.MOV R6, RZ, RZ, -R6 ;  /* 0x000000ffff067224 */ /* 0x000fe400078e0a06 */
[----:B------:R-:W-:Y:S01]  /*0490*/  IMAD.HI.U32 R3, R2, R4, RZ ;  /* 0x0000000402037227 */ /* 0x000fe200078e00ff */
[----:B------:R-:W-:-:S03]  /*04a0*/  IABS R2, R58 ;  /* 0x0000003a00027213 */ /* 0x000fc60000000000 */
[----:B------:R-:W-:Y:S02]  /*04b0*/  IMAD R4, R3, R6, R4 ;  /* 0x0000000603047224 */ /* 0x000fe400078e0204 */
[----:B------:R-:W4:Y:S03]  /*04c0*/  I2F.RP R6, R2 ;  /* 0x0000000200067306 */ /* 0x000f260000209400 */
[----:B------:R-:W-:-:S05]  /*04d0*/  ISETP.GT.U32.AND P1, PT, R7, R4, PT ;  /* 0x000000040700720c */ /* 0x000fca0003f24070 */
[----:B---3--:R-:W3:Y:S08]  /*04e0*/  MUFU.RCP R5, R5 ;  /* 0x0000000500057308 */ /* 0x008ef00000001000 */
[----:B------:R-:W-:Y:S01]  /*04f0*/  @!P1 IMAD.IADD R4, R4, 0x1, -R7 ;  /* 0x0000000104049824 */ /* 0x000fe200078e0a07 */
[----:B----4-:R-:W4:Y:S01]  /*0500*/  MUFU.RCP R6, R6 ;  /* 0x0000000600067308 */ /* 0x010f220000001000 */
[----:B------:R-:W-:Y:S01]  /*0510*/  @!P1 VIADD R3, R3, 0x1 ;  /* 0x0000000103039836 */ /* 0x000fe20000000000 */
[----:B------:R-:W-:-:S02]  /*0520*/  ISETP.NE.AND P1, PT, R16, RZ, PT ;  /* 0x000000ff1000720c */ /* 0x000fc40003f25270 */
[----:B------:R-:W-:Y:S02]  /*0530*/  ISETP.GE.U32.AND P0, PT, R4, R7, PT ;  /* 0x000000070400720c */ /* 0x000fe40003f06070 */
[----:B------:R-:W-:Y:S01]  /*0540*/  LOP3.LUT R4, R13, R16, RZ, 0x3c, !PT ;  /* 0x000000100d047212 */ /* 0x000fe200078e3cff */
[----:B---3--:R-:W-:-:S03]  /*0550*/  VIADD R7, R5, 0xffffffe ;  /* 0x0ffffffe05077836 */ /* 0x008fc60000000000 */
[----:B------:R-:W-:Y:S01]  /*0560*/  ISETP.GE.AND P2, PT, R4, RZ, PT ;  /* 0x000000ff0400720c */ /* 0x000fe20003f46270 */
[----:B------:R-:W-:Y:S01]  /*0570*/  IMAD.MOV.U32 R4, RZ, RZ, RZ ;  /* 0x000000ffff047224 */ /* 0x000fe200078e00ff */
[----:B------:R4:W3:Y:S05]  /*0580*/  F2I.FTZ.U32.TRUNC.NTZ R5, R7 ;  /* 0x0000000700057305 */ /* 0x0008ea000021f000 */
[----:B------:R-:W-:-:S04]  /*0590*/  @P0 VIADD R3, R3, 0x1 ;  /* 0x0000000103030836 */ /* 0x000fc80000000000 */
[----:B------:R-:W-:Y:S01]  /*05a0*/  IMAD.MOV.U32 R9, RZ, RZ, R3 ;  /* 0x000000ffff097224 */ /* 0x000fe200078e0003 */
[----:B------:R-:W-:Y:S01]  /*05b0*/  SHF.R.U32.HI R3, RZ, 0x5, R86 ;  /* 0x00000005ff037819 */ /* 0x000fe20000011656 */
[----:B----4-:R-:W-:-:S03]  /*05c0*/  VIADD R7, R6, 0xffffffe ;  /* 0x0ffffffe06077836 */ /* 0x010fc60000000000 */
[----:B------:R-:W-:Y:S01]  /*05d0*/  @!P2 IADD3 R9, -R9, RZ, RZ ;  /* 0x000000ff0909a210 */ /* 0x000fe20007ffe1ff */
[----:B---3--:R-:W-:Y:S01]  /*05e0*/  IMAD.MOV R11, RZ, RZ, -R5 ;  /* 0x000000ffff0b7224 */ /* 0x008fe200078e0a05 */
[----:B------:R-:W-:Y:S02]  /*05f0*/  @!P1 LOP3.LUT R9, RZ, R16, RZ, 0x33, !PT ;  /* 0x00000010ff099212 */ /* 0x000fe400078e33ff */
[----:B------:R-:W-:-:S03]  /*0600*/  SGXT.U32 R3, R3, 0x2 ;  /* 0x000000020303781a */ /* 0x000fc60000000000 */
[----:B------:R-:W-:Y:S02]  /*0610*/  IMAD.SHL.U32 R10, R9, 0x80, RZ ;  /* 0x00000080090a7824 */ /* 0x000fe400078e00ff */
[----:B------:R-:W-:-:S03]  /*0620*/  IMAD.MOV R9, RZ, RZ, -R9 ;  /* 0x000000ffff097224 */ /* 0x000fc600078e0a09 */
[----:B------:R-:W-:Y:S01]  /*0630*/  LOP3.LUT R8, R10, R3, RZ, 0xfc, !PT ;  /* 0x000000030a087212 */ /* 0x000fe200078efcff */
[----:B------:R-:W-:-:S03]  /*0640*/  IMAD R3, R11, R0, RZ ;  /* 0x000000000b037224 */ /* 0x000fc600078e02ff */
[----:B------:R-:W-:Y:S01]  /*0650*/  IABS R11, R8 ;  /* 0x00000008000b7213 */ /* 0x000fe20000000000 */
[----:B------:R-:W-:Y:S01]  /*0660*/  IMAD.HI.U32 R6, R5, R3, R4 ;  /* 0x0000000305067227 */ /* 0x000fe200078e0004 */
[C---:B------:R-:W-:Y:S01]  /*0670*/  LOP3.LUT R20, R8.reuse, 0x7c, RZ, 0xfc, !PT ;  /* 0x0000007c08147812 */ /* 0x040fe200078efcff */
[----:B------:R-:W3:Y:S01]  /*0680*/  F2I.FTZ.U32.TRUNC.NTZ R5, R7 ;  /* 0x0000000700057305 */ /* 0x000ee2000021f000 */
[----:B------:R-:W-:Y:S02]  /*0690*/  LOP3.LUT R18, R8, 0xc, RZ, 0xfc, !PT ;  /* 0x0000000c08127812 */ /* 0x000fe400078efcff */
[----:B------:R-:W-:Y:S01]  /*06a0*/  IABS R15, R20 ;  /* 0x00000014000f7213 */ /* 0x000fe20000000000 */
[----:B------:R-:W-:Y:S01]  /*06b0*/  IMAD.HI.U32 R3, R6, R11, RZ ;  /* 0x0000000b06037227 */ /* 0x000fe200078e00ff */
[----:B------:R-:W-:Y:S02]  /*06c0*/  IABS R19, R18 ;  /* 0x0000001200137213 */ /* 0x000fe40000000000 */
[----:B------:R-:W-:Y:S01]  /*06d0*/  ISETP.GE.AND P4, PT, R20, RZ, PT ;  /* 0x000000ff1400720c */ /* 0x000fe20003f86270 */
[----:B------:R-:W-:Y:S01]  /*06e0*/  IMAD.MOV R12, RZ, RZ, -R3 ;  /* 0x000000ffff0c7224 */ /* 0x000fe200078e0a03 */
[----:B------:R-:W-:Y:S01]  /*06f0*/  ISETP.GE.AND P3, PT, R18, RZ, PT ;  /* 0x000000ff1200720c */ /* 0x000fe20003f66270 */
[----:B------:R-:W-:Y:S01]  /*0700*/  IMAD R3, R16, R9, R13 ;  /* 0x0000000910037224 */ /* 0x000fe200078e020d */
[----:B------:R-:W-:Y:S01]  /*0710*/  LOP3.LUT R16, R8, 0x8, RZ, 0xfc, !PT ;  /* 0x0000000808107812 */ /* 0x000fe200078efcff */
[----:B------:R-:W-:Y:S01]  /*0720*/  IMAD R9, R0, R12, R11 ;  /* 0x0000000c00097224 */ /* 0x000fe200078e020b */
[----:B------:R-:W-:Y:S01]  /*0730*/  LOP3.LUT R12, R8, 0x4, RZ, 0xfc, !PT ;  /* 0x00000004080c7812 */ /* 0x000fe200078efcff */
[----:B------:R-:W-:Y:S01]  /*0740*/  IMAD.HI.U32 R4, R6, R15, RZ ;  /* 0x0000000f06047227 */ /* 0x000fe200078e00ff */
[----:B------:R-:W-:-:S02]  /*0750*/  IABS R17, R16 ;  /* 0x0000001000117213 */ /* 0x000fc40000000000 */
[----:B------:R-:W-:Y:S01]  /*0760*/  ISETP.GT.U32.AND P0, PT, R0, R9, PT ;  /* 0x000000090000720c */ /* 0x000fe20003f04070 */
[----:B---3--:R-:W-:Y:S01]  /*0770*/  IMAD.MOV R11, RZ, RZ, -R5 ;  /* 0x000000ffff0b7224 */ /* 0x008fe200078e0a05 */
[----:B------:R-:W-:Y:S01]  /*0780*/  IADD3 R4, -R4, RZ, RZ ;  /* 0x000000ff04047210 */ /* 0x000fe20007ffe1ff */
[----:B------:R-:W-:Y:S01]  /*0790*/  IMAD.IADD R3, R14, 0x1, R3 ;  /* 0x000000010e037824 */ /* 0x000fe200078e0203 */
[----:B------:R-:W-:Y:S01]  /*07a0*/  IABS R13, R12 ;  /* 0x0000000c000d7213 */ /* 0x000fe20000000000 */
[----:B------:R-:W-:Y:S01]  /*07b0*/  IMAD R11, R11, R2, RZ ;  /* 0x000000020b0b7224 */ /* 0x000fe200078e02ff */
[----:B------:R-:W-:Y:S01]  /*07c0*/  LOP3.LUT R14, R8, 0x10, RZ, 0xfc, !PT ;  /* 0x00000010080e7812 */ /* 0x000fe200078efcff */
[----:B------:R-:W-:Y:S01]  /*07d0*/  IMAD R15, R0, R4, R15 ;  /* 0x00000004000f7224 */ /* 0x000fe200078e020f */
[----:B------:R-:W-:Y:S01]  /*07e0*/  LOP3.LUT R18, R8, 0x14, RZ, 0xfc, !PT ;  /* 0x0000001408127812 */ /* 0x000fe200078efcff */
[----:B------:R-:W-:Y:S01]  /*07f0*/  IMAD.MOV.U32 R4, RZ, RZ, RZ ;  /* 0x000000ffff047224 */ /* 0x000fe200078e00ff */
[----:B------:R-:W-:Y:S01]  /*0800*/  ISETP.GE.AND P5, PT, R12, RZ, PT ;  /* 0x000000ff0c00720c */ /* 0x000fe20003fa6270 */
[----:B------:R-:W-:Y:S01]  /*0810*/  IMAD.HI.U32 R7, R6, R13, RZ ;  /* 0x0000000d06077227 */ /* 0x000fe200078e00ff */
[----:B------:R-:W-:-:S02]  /*0820*/  ISETP.GT.U32.AND P1, PT, R0, R15, PT ;  /* 0x0000000f0000720c */ /* 0x000fc40003f24070 */
[----:B------:R-:W-:Y:S01]  /*0830*/  IABS R12, R18 ;  /* 0x00000012000c7213 */ /* 0x000fe20000000000 */
[----:B------:R-:W-:Y:S01]  /*0840*/  @!P0 IMAD.IADD R9, R9, 0x1, -R0 ;  /* 0x0000000109098824 */ /* 0x000fe200078e0a00 */
[C---:B------:R-:W-:Y:S01]  /*0850*/  LOP3.LUT R20, R8.reuse, 0x18, RZ, 0xfc, !PT ;  /* 0x0000001808147812 */ /* 0x040fe200078efcff */
[----:B------:R-:W-:Y:S01]  /*0860*/  IMAD.HI.U32 R5, R5, R11, R4 ;  /* 0x0000000b05057227 */ /* 0x000fe200078e0004 */
[----:B------:R-:W-:Y:S02]  /*0870*/  LOP3.LUT R25, R8, 0x24, RZ, 0xfc, !PT ;  /* 0x0000002408197812 */ /* 0x000fe400078efcff */
[----:B------:R-:W-:Y:S01]  /*0880*/  ISETP.GT.U32.AND P6, PT, R0, R9, PT ;  /* 0x000000090000720c */ /* 0x000fe20003fc4070 */
[----:B------:R-:W-:Y:S01]  /*0890*/  IMAD.HI.U32 R4, R6, R17, RZ ;  /* 0x0000001106047227 */ /* 0x000fe200078e00ff */
[----:B------:R-:W-:Y:S02]  /*08a0*/  IABS R21, R25 ;  /* 0x0000001900157213 */ /* 0x000fe40000000000 */
[----:B------:R-:W-:Y:S01]  /*08b0*/  LOP3.LUT R29, R8, 0x2c, RZ, 0xfc, !PT ;  /* 0x0000002c081d7812 */ /* 0x000fe200078efcff */
[----:B------:R-:W-:Y:S01]  /*08c0*/  IMAD.MOV R7, RZ, RZ, -R7 ;  /* 0x000000ffff077224 */ /* 0x000fe200078e0a07 */
[----:B------:R-:W-:Y:S01]  /*08d0*/  IADD3 R4, -R4, RZ, RZ ;  /* 0x000000ff04047210 */ /* 0x000fe20007ffe1ff */
[----:B------:R-:W-:Y:S01]  /*08e0*/  IMAD.HI.U32 R11, R6, R19, RZ ;  /* 0x00000013060b7227 */ /* 0x000fe200078e00ff */
[----:B------:R-:W-:-:S02]  /*08f0*/  LOP3.LUT R27, R8, 0x28, RZ, 0xfc, !PT ;  /* 0x00000028081b7812 */ /* 0x000fc400078efcff */
[----:B------:R-:W-:Y:S01]  /*0900*/  LOP3.LUT R31, R8, 0x4c, RZ, 0xfc, !PT ;  /* 0x0000004c081f7812 */ /* 0x000fe200078efcff */
[----:B------:R-:W-:Y:S01]  /*0910*/  IMAD R7, R0, R7, R13 ;  /* 0x0000000700077224 */ /* 0x000fe200078e020d */
[----:B------:R-:W-:Y:S01]  /*0920*/  IABS R23, R27 ;  /* 0x0000001b00177213 */ /* 0x000fe20000000000 */
[----:B------:R-:W-:Y:S01]  /*0930*/  IMAD.MOV R13, RZ, RZ, -R11 ;  /* 0x000000ffff0d7224 */ /* 0x000fe200078e0a0b */
[----:B------:R-:W-:Y:S01]  /*0940*/  LOP3.LUT R51, R8, 0x60, RZ, 0xfc, !PT ;  /* 0x0000006008337812 */ /* 0x000fe200078efcff */
[C---:B------:R-:W-:Y:S01]  /*0950*/  IMAD R11, R0.reuse, R4, R17 ;  /* 0x00000004000b7224 */ /* 0x040fe200078e0211 */
[C---:B------:R-:W-:Y:S01]  /*0960*/  ISETP.GT.U32.AND P2, PT, R0.reuse, R7, PT ;  /* 0x000000070000720c */ /* 0x040fe20003f44070 */
[--C-:B------:R-:W-:Y:S01]  /*0970*/  @!P1 IMAD.IADD R15, R15, 0x1, -R0.reuse ;  /* 0x000000010f0f9824 */ /* 0x100fe200078e0a00 */
[----:B------:R-:W-:Y:S01]  /*0980*/  IABS R17, R14 ;  /* 0x0000000e00117213 */ /* 0x000fe20000000000 */
[----:B------:R-:W-:Y:S01]  /*0990*/  @!P6 IMAD.IADD R9, R9, 0x1, -R0 ;  /* 0x000000010909e824 */ /* 0x000fe200078e0a00 */
[C---:B------:R-:W-:Y:S01]  /*09a0*/  ISETP.GT.U32.AND P6, PT, R0.reuse, R11, PT ;  /* 0x0000000b0000720c */ /* 0x040fe20003fc4070 */
[C---:B------:R-:W-:Y:S01]  /*09b0*/  IMAD R13, R0.reuse, R13, R19 ;  /* 0x0000000d000d7224 */ /* 0x040fe200078e0213 */
[----:B------:R-:W-:-:S02]  /*09c0*/  ISETP.GT.U32.AND P0, PT, R0, R15, PT ;  /* 0x0000000f0000720c */ /* 0x000fc40003f04070 */
[----:B------:R-:W-:Y:S01]  /*09d0*/  ISETP.GE.AND P1, PT, R16, RZ, PT ;  /* 0x000000ff1000720c */ /* 0x000fe20003f26270 */
[----:B------:R-:W-:Y:S01]  /*09e0*/  IMAD.MOV.U32 R16, RZ, RZ, R9 ;  /* 0x000000ffff107224 */ /* 0x000fe200078e0009 */
[----:B------:R-:W-:Y:S01]  /*09f0*/  IABS R19, R20 ;  /* 0x0000001400137213 */ /* 0x000fe20000000000 */
[----:B------:R-:W-:Y:S01]  /*0a00*/  IMAD.HI.U32 R9, R6, R17, RZ ;  /* 0x0000001106097227 */ /* 0x000fe200078e00ff */
[C---:B------:R-:W-:Y:S02]  /*0a10*/  LOP3.LUT R52, R8.reuse, 0x64, RZ, 0xfc, !PT ;  /* 0x0000006408347812 */ /* 0x040fe400078efcff */
[C---:B------:R-:W-:Y:S01]  /*0a20*/  LOP3.LUT R53, R8.reuse, 0x68, RZ, 0xfc, !PT ;  /* 0x0000006808357812 */ /* 0x040fe200078efcff */
[--C-:B------:R-:W-:Y:S01]  /*0a30*/  @!P2 IMAD.IADD R7, R7, 0x1, -R0.reuse ;  /* 0x000000010707a824 */ /* 0x100fe200078e0a00 */
[----:B------:R-:W-:Y:S01]  /*0a40*/  LOP3.LUT R54, R8, 0x6c, RZ, 0xfc, !PT ;  /* 0x0000006c08367812 */ /* 0x000fe200078efcff */
[--C-:B------:R-:W-:Y:S01]  /*0a50*/  @!P6 IMAD.IADD R11, R11, 0x1, -R0.reuse ;  /* 0x000000010b0be824 */ /* 0x100fe200078e0a00 */
[----:B------:R-:W-:Y:S01]  /*0a60*/  IABS R33, R53 ;  /* 0x0000003500217213 */ /* 0x000fe20000000000 */
[----:B------:R-:W-:Y:S01]  /*0a70*/  @!P0 IMAD.IADD R15, R15, 0x1, -R0 ;  /* 0x000000010f0f8824 */ /* 0x000fe200078e0a00 */
[C---:B------:R-:W-:Y:S01]  /*0a80*/  ISETP.GT.U32.AND P2, PT, R0.reuse, R7, PT ;  /* 0x000000070000720c */ /* 0x040fe20003f44070 */
[----:B------:R-:W-:Y:S01]  /*0a90*/  IMAD.MOV R9, RZ, RZ, -R9 ;  /* 0x000000ffff097224 */ /* 0x000fe200078e0a09 */
[----:B------:R-:W-:Y:S01]  /*0aa0*/  ISETP.GT.U32.AND P6, PT, R0, R11, PT ;  /* 0x0000000b0000720c */ /* 0x000fe20003fc4070 */
[----:B------:R-:W-:Y:S01]  /*0ab0*/  IMAD.MOV.U32 R4, RZ, RZ, R15 ;  /* 0x000000ffff047224 */ /* 0x000fe200078e000f */
[----:B------:R-:W-:Y:S01]  /*0ac0*/  ISETP.GE.AND P0, PT, R8, RZ, PT ;  /* 0x000000ff0800720c */ /* 0x000fe20003f06270 */
[----:B------:R-:W-:Y:S01]  /*0ad0*/  IMAD R9, R0, R9, R17 ;  /* 0x0000000900097224 */ /* 0x000fe200078e0211 */
[----:B------:R-:W-:Y:S01]  /*0ae0*/  IABS R35, R54 ;  /* 0x0000003600237213 */ /* 0x000fe20000000000 */
[----:B------:R-:W-:Y:S01]  /*0af0*/  IMAD.MOV.U32 R15, RZ, RZ, R12 ;  /* 0x000000ffff0f7224 */ /* 0x000fe200078e000c */
[----:B------:R-:W-:-:S02]  /*0b00*/  @!P4 IADD3 R4, -R4, RZ, RZ ;  /* 0x000000ff0404c210 */ /* 0x000fc40007ffe1ff */
[----:B------:R-:W-:Y:S01]  /*0b10*/  ISETP.GT.U32.AND P4, PT, R0, R13, PT ;  /* 0x0000000d0000720c */ /* 0x000fe20003f84070 */
[----:B------:R-:W-:Y:S01]  /*0b20*/  IMAD.HI.U32 R12, R6, R15, RZ ;  /* 0x0000000f060c7227 */ /* 0x000fe200078e00ff */
[C---:B------:R-:W-:Y:S02]  /*0b30*/  LOP3.LUT R55, R8.reuse, 0x70, RZ, 0xfc, !PT ;  /* 0x0000007008377812 */ /* 0x040fe400078efcff */
[----:B------:R-:W-:Y:S01]  /*0b40*/  LOP3.LUT R56, R8, 0x74, RZ, 0xfc, !PT ;  /* 0x0000007408387812 */ /* 0x000fe200078efcff */
[--C-:B------:R-:W-:Y:S01]  /*0b50*/  @!P6 IMAD.IADD R11, R11, 0x1, -R0.reuse ;  /* 0x000000010b0be824 */ /* 0x100fe200078e0a00 */
[----:B------:R-:W-:Y:S01]  /*0b60*/  ISETP.GT.U32.AND P6, PT, R0, R9, PT ;  /* 0x000000090000720c */ /* 0x000fe20003fc4070 */
[----:B------:R-:W-:Y:S01]  /*0b70*/  @!P2 IMAD.IADD R7, R7, 0x1, -R0 ;  /* 0x000000010707a824 */ /* 0x000fe200078e0a00 */
[----:B------:R-:W-:Y:S01]  /*0b80*/  ISETP.GE.AND P2, PT, R18, RZ, PT ;  /* 0x000000ff1200720c */ /* 0x000fe20003f46270 */
[----:B------:R-:W-:Y:S01]  /*0b90*/  @!P0 IMAD.MOV R16, RZ, RZ, -R16 ;  /* 0x000000ffff108224 */ /* 0x000fe200078e0a10 */
[----:B------:R-:W-:Y:S01]  /*0ba0*/  ISETP.GE.AND P0, PT, R14, RZ, PT ;  /* 0x000000ff0e00720c */ /* 0x000fe20003f06270 */
[----:B------:R-:W-:Y:S01]  /*0bb0*/  IMAD.HI.U32 R14, R6, R19, RZ ;  /* 0x00000013060e7227 */ /* 0x000fe200078e00ff */
[----:B------:R-:W-:-:S02]  /*0bc0*/  MOV R18, R7 ;  /* 0x0000000700127202 */ /* 0x000fc40000000f00 */
[----:B------:R-:W-:Y:S01]  /*0bd0*/  IABS R37, R55 ;  /* 0x0000003700257213 */ /* 0x000fe20000000000 */
[----:B------:R-:W-:Y:S01]  /*0be0*/  @!P4 IMAD.IADD R13, R13, 0x1, -R0 ;  /* 0x000000010d0dc824 */ /* 0x000fe200078e0a00 */
[----:B------:R-:W-:Y:S01]  /*0bf0*/  IABS R39, R56 ;  /* 0x0000003800277213 */ /* 0x000fe20000000000 */
[----:B------:R-:W-:Y:S01]  /*0c00*/  IMAD.MOV R12, RZ, RZ, -R12 ;  /* 0x000000ffff0c7224 */ /* 0x000fe200078e0a0c */
[----:B------:R-:W-:Y:S01]  /*0c10*/  LOP3.LUT R49, R8, 0x78, RZ, 0xfc, !PT ;  /* 0x0000007808317812 */ /* 0x000fe200078efcff */
[----:B------:R-:W-:Y:S01]  /*0c20*/  @!P6 IMAD.IADD R9, R9, 0x1, -R0 ;  /* 0x000000010909e824 */ /* 0x000fe200078e0a00 */
[----:B------:R-:W-:Y:S01]  /*0c30*/  ISETP.GT.U32.AND P4, PT, R0, R13, PT ;  /* 0x0000000d0000720c */ /* 0x000fe20003f84070 */
[----:B------:R-:W-:Y:S01]  /*0c40*/  IMAD.MOV R14, RZ, RZ, -R14 ;  /* 0x000000ffff0e7224 */ /* 0x000fe200078e0a0e */
[----:B------:R-:W-:Y:S01]  /*0c50*/  IABS R41, R49 ;  /* 0x0000003100297213 */ /* 0x000fe20000000000 */
[----:B------:R-:W-:Y:S01]  /*0c60*/  @!P5 IMAD.MOV R18, RZ, RZ, -R18 ;  /* 0x000000ffff12d224 */ /* 0x000fe200078e0a12 */
[----:B------:R-:W-:Y:S01]  /*0c70*/  ISETP.GE.AND P5, PT, R20, RZ, PT ;  /* 0x000000ff1400720c */ /* 0x000fe20003fa6270 */
[C---:B------:R-:W-:Y:S01]  /*0c80*/  IMAD R7, R0.reuse, R12, R15 ;  /* 0x0000000c00077224 */ /* 0x040fe200078e020f */
[----:B------:R-:W-:Y:S01]  /*0c90*/  ISETP.GT.U32.AND P6, PT, R0, R9, PT ;  /* 0x000000090000720c */ /* 0x000fe20003fc4070 */
[----:B------:R-:W-:Y:S01]  /*0ca0*/  IMAD.MOV.U32 R20, RZ, RZ, R11 ;  /* 0x000000ffff147224 */ /* 0x000fe200078e000b */
[----:B------:R-:W-:Y:S01]  /*0cb0*/  LOP3.LUT R11, R8, 0x1c, RZ, 0xfc, !PT ;  /* 0x0000001c080b7812 */ /* 0x000fe200078efcff */
[----:B------:R-:W-:Y:S01]  /*0cc0*/  IMAD R15, R0, R14, R19 ;  /* 0x0000000e000f7224 */ /* 0x000fe200078e0213 */
[----:B------:R-:W-:Y:S01]  /*0cd0*/  LOP3.LUT R14, R8, 0x20, RZ, 0xfc, !PT ;  /* 0x00000020080e7812 */ /* 0x000fe200078efcff */
[----:B------:R-:W-:Y:S01]  /*0ce0*/  @!P1 IMAD.MOV R20, RZ, RZ, -R20 ;  /* 0x000000ffff149224 */ /* 0x000fe200078e0a14 */
[----:B------:R-:W-:-:S02]  /*0cf0*/  ISETP.GT.U32.AND P1, PT, R0, R7, PT ;  /* 0x000000070000720c */ /* 0x000fc40003f24070 */
[----:B------:R-:W-:Y:S02]  /*0d00*/  @!P4 IADD3 R13, R13, -R0, RZ ;  /* 0x800000000d0dc210 */ /* 0x000fe40007ffe0ff */
[----:B------:R-:W-:Y:S02]  /*0d10*/  IABS R19, R14 ;  /* 0x0000000e00137213 */ /* 0x000fe40000000000 */
[----:B------:R-:W-:Y:S01]  /*0d20*/  IABS R17, R11 ;  /* 0x0000000b00117213 */ /* 0x000fe20000000000 */
[----:B------:R-:W-:Y:S01]  /*0d30*/  IMAD.MOV.U32 R22, RZ, RZ, R13 ;  /* 0x000000ffff167224 */ /* 0x000fe200078e000d */
[----:B------:R-:W-:Y:S01]  /*0d40*/  @!P6 IADD3 R9, R9, -R0, RZ ;  /* 0x800000000909e210 */ /* 0x000fe20007ffe0ff */
[----:B------:R-:W-:Y:S01]  /*0d50*/  IMAD.HI.U32 R12, R6, R19, RZ ;  /* 0x00000013060c7227 */ /* 0x000fe200078e00ff */
[----:B------:R-:W-:Y:S02]  /*0d60*/  ISETP.GE.AND P4, PT, R11, RZ, PT ;  /* 0x000000ff0b00720c */ /* 0x000fe40003f86270 */
[----:B------:R-:W-:Y:S01]  /*0d70*/  ISETP.GE.AND P6, PT, R14, RZ, PT ;  /* 0x000000ff0e00720c */ /* 0x000fe20003fc6270 */
[----:B------:R-:W-:Y:S01]  /*0d80*/  @!P3 IMAD.MOV R22, RZ, RZ, -R22 ;  /* 0x000000ffff16b224 */ /* 0x000fe200078e0a16 */
[----:B------:R-:W-:Y:S01]  /*0d90*/  ISETP.GT.U32.AND P3, PT, R0, R15, PT ;  /* 0x0000000f0000720c */ /* 0x000fe20003f64070 */
[----:B------:R-:W-:-:S02]  /*0da0*/  IMAD.MOV R13, RZ, RZ, -R12 ;  /* 0x000000ffff0d7224 */ /* 0x000fc400078e0a0c */
[----:B------:R-:W-:Y:S02]  /*0db0*/  @!P1 IMAD.IADD R7, R7, 0x1, -R0 ;  /* 0x0000000107079824 */ /* 0x000fe400078e0a00 */
[----:B------:R-:W-:Y:S02]  /*0dc0*/  IMAD.MOV.U32 R24, RZ, RZ, R9 ;  /* 0x000000ffff187224 */ /* 0x000fe400078e0009 */
[C---:B------:R-:W-:Y:S01]  /*0dd0*/  IMAD R13, R0.reuse, R13, R19 ;  /* 0x0000000d000d7224 */ /* 0x040fe200078e0213 */
[----:B------:R-:W-:Y:S01]  /*0de0*/  ISETP.GT.U32.AND P1, PT, R0, R7, PT ;  /* 0x000000070000720c */ /* 0x000fe20003f24070 */
[----:B------:R-:W-:Y:S01]  /*0df0*/  IMAD.HI.U32 R11, R6, R17, RZ ;  /* 0x00000011060b7227 */ /* 0x000fe200078e00ff */
[----:B------:R-:W-:Y:S02]  /*0e00*/  @!P0 IADD3 R24, -R24, RZ, RZ ;  /* 0x000000ff18188210 */ /* 0x000fe40007ffe1ff */
[----:B------:R-:W-:Y:S01]  /*0e10*/  ISETP.GT.U32.AND P0, PT, R0, R13, PT ;  /* 0x0000000d0000720c */ /* 0x000fe20003f04070 */
[----:B------:R-:W-:-:S02]  /*0e20*/  IMAD.MOV R11, RZ, RZ, -R11 ;  /* 0x000000ffff0b7224 */ /* 0x000fc400078e0a0b */
[----:B------:R-:W-:Y:S02]  /*0e30*/  @!P3 IMAD.IADD R15, R15, 0x1, -R0 ;  /* 0x000000010f0fb824 */ /* 0x000fe400078e0a00 */
[----:B------:R-:W-:Y:S01]  /*0e40*/  IMAD R11, R0, R11, R17 ;  /* 0x0000000b000b7224 */ /* 0x000fe200078e0211 */
[----:B------:R-:W-:Y:S01]  /*0e50*/  IABS R17, R29 ;  /* 0x0000001d00117213 */ /* 0x000fe20000000000 */
[----:B------:R-:W-:Y:S01]  /*0e60*/  IMAD.HI.U32 R12, R6, R21, RZ ;  /* 0x00000015060c7227 */ /* 0x000fe200078e00ff */
[----:B------:R-:W-:-:S03]  /*0e70*/  ISETP.GT.U32.AND P3, PT, R0, R15, PT ;  /* 0x0000000f0000720c */ /* 0x000fc60003f64070 */
[----:B------:R-:W-:Y:S01]  /*0e80*/  @!P1 IMAD.IADD R7, R7, 0x1, -R0 ;  /* 0x0000000107079824 */ /* 0x000fe200078e0a00 */
[C---:B------:R-:W-:Y:S01]  /*0e90*/  ISETP.GT.U32.AND P1, PT, R0.reuse, R11, PT ;  /* 0x0000000b0000720c */ /* 0x040fe20003f24070 */
[----:B------:R-:W-:Y:S02]  /*0ea0*/  IMAD.MOV R12, RZ, RZ, -R12 ;  /* 0x000000ffff0c7224 */ /* 0x000fe400078e0a0c */
[----:B------:R-:W-:Y:S02]  /*0eb0*/  @!P0 IMAD.IADD R13, R13, 0x1, -R0 ;  /* 0x000000010d0d8824 */ /* 0x000fe400078e0a00 */
[----:B------:R-:W-:Y:S02]  /*0ec0*/  IMAD.MOV.U32 R26, RZ, RZ, R7 ;  /* 0x000000ffff1a7224 */ /* 0x000fe400078e0007 */
[C---:B------:R-:W-:Y:S01]  /*0ed0*/  IMAD R7, R0.reuse, R12, R21 ;  /* 0x0000000c00077224 */ /* 0x040fe200078e0215 */
[----:B------:R-:W-:Y:S01]  /*0ee0*/  ISETP.GT.U32.AND P0, PT, R0, R13, PT ;  /* 0x0000000d0000720c */ /* 0x000fe20003f04070 */
[----:B------:R-:W-:Y:S01]  /*0ef0*/  IMAD.HI.U32 R12, R6, R17, RZ ;  /* 0x00000011060c7227 */ /* 0x000fe200078e00ff */
[----:B------:R-:W-:-:S03]  /*0f00*/  LOP3.LUT R21, R8, 0x30, RZ, 0xfc, !PT ;  /* 0x0000003008157812 */ /* 0x000fc600078efcff */
[----:B------:R-:W-:Y:S01]  /*0f10*/  IMAD.HI.U32 R14, R6, R23, RZ ;  /* 0x00000017060e7227 */ /* 0x000fe200078e00ff */
[----:B------:R-:W-:Y:S02]  /*0f20*/  IADD3 R12, -R12, RZ, RZ ;  /* 0x000000ff0c0c7210 */ /* 0x000fe40007ffe1ff */
[----:B------:R-:W-:Y:S01]  /*0f30*/  IABS R19, R21 ;  /* 0x0000001500137213 */ /* 0x000fe20000000000 */
[--C-:B------:R-:W-:Y:S01]  /*0f40*/  @!P3 IMAD.IADD R15, R15, 0x1, -R0.reuse ;  /* 0x000000010f0fb824 */ /* 0x100fe200078e0a00 */
[C---:B------:R-:W-:Y:S01]  /*0f50*/  ISETP.GT.U32.AND P3, PT, R0.reuse, R7, PT ;  /* 0x000000070000720c */ /* 0x040fe20003f64070 */
[----:B------:R-:W-:Y:S02]  /*0f60*/  @!P1 IMAD.IADD R11, R11, 0x1, -R0 ;  /* 0x000000010b0b9824 */ /* 0x000fe400078e0a00 */
[----:B------:R-:W-:Y:S02]  /*0f70*/  IMAD.MOV R14, RZ, RZ, -R14 ;  /* 0x000000ffff0e7224 */ /* 0x000fe400078e0a0e */
[----:B------:R-:W-:Y:S01]  /*0f80*/  IMAD.MOV.U32 R28, RZ, RZ, R15 ;  /* 0x000000ffff1c7224 */ /* 0x000fe200078e000f */
[C---:B------:R-:W-:Y:S01]  /*0f90*/  ISETP.GT.U32.AND P1, PT, R0.reuse, R11, PT ;  /* 0x0000000b0000720c */ /* 0x040fe20003f24070 */
[----:B------:R-:W-:-:S02]  /*0fa0*/  IMAD R15, R0, R12, R17 ;  /* 0x0000000c000f7224 */ /* 0x000fc400078e0211 */
[----:B------:R-:W-:Y:S01]  /*0fb0*/  IMAD R9, R0, R14, R23 ;  /* 0x0000000e00097224 */ /* 0x000fe200078e0217 */
[----:B------:R-:W-:Y:S01]  /*0fc0*/  LOP3.LUT R23, R8, 0x34, RZ, 0xfc, !PT ;  /* 0x0000003408177812 */ /* 0x000fe200078efcff */
[----:B------:R-:W-:Y:S01]  /*0fd0*/  @!P0 IMAD.IADD R13, R13, 0x1, -R0 ;  /* 0x000000010d0d8824 */ /* 0x000fe200078e0a00 */
[C---:B------:R-:W-:Y:S01]  /*0fe0*/  ISETP.GT.U32.AND P0, PT, R0.reuse, R15, PT ;  /* 0x0000000f0000720c */ /* 0x040fe20003f04070 */
[----:B------:R-:W-:Y:S01]  /*0ff0*/  @!P5 IMAD.MOV R28, RZ, RZ, -R28 ;  /* 0x000000ffff1cd224 */ /* 0x000fe200078e0a1c */
[----:B------:R-:W-:Y:S01]  /*1000*/  ISETP.GT.U32.AND P5, PT, R0, R9, PT ;  /* 0x000000090000720c */ /* 0x000fe20003fa4070 */
[----:B------:R-:W-:Y:S01]  /*1010*/  IMAD.HI.U32 R12, R6, R19, RZ ;  /* 0x00000013060c7227 */ /* 0x000fe200078e00ff */
[----:B------:R-:W-:-:S03]  /*1020*/  IABS R14, R23 ;  /* 0x00000017000e7213 */ /* 0x000fc60000000000 */
[----:B------:R-:W-:Y:S01]  /*1030*/  @!P1 IMAD.IADD R11, R11, 0x1, -R0 ;  /* 0x000000010b0b9824 */ /* 0x000fe200078e0a00 */
[----:B------:R-:W-:Y:S01]  /*1040*/  ISETP.GE.AND P1, PT, R27, RZ, PT ;  /* 0x000000ff1b00720c */ /* 0x000fe20003f26270 */
[----:B------:R-:W-:Y:S01]  /*1050*/  IMAD.MOV.U32 R17, RZ, RZ, R14 ;  /* 0x000000ffff117224 */ /* 0x000fe200078e000e */
[----:B------:R-:W-:Y:S01]  /*1060*/  LOP3.LUT R14, R8, 0x3c, RZ, 0xfc, !PT ;  /* 0x0000003c080e7812 */ /* 0x000fe200078efcff */
[----:B------:R-:W-:Y:S02]  /*1070*/  IMAD.MOV.U32 R30, RZ, RZ, R11 ;  /* 0x000000ffff1e7224 */ /* 0x000fe400078e000b */
[--C-:B------:R-:W-:Y:S02]  /*1080*/  @!P0 IMAD.IADD R15, R15, 0x1, -R0.reuse ;  /* 0x000000010f0f8824 */ /* 0x100fe400078e0a00 */
[----:B------:R-:W-:Y:S01]  /*1090*/  @!P5 IMAD.IADD R9, R9, 0x1, -R0 ;  /* 0x000000010909d824 */ /* 0x000fe200078e0a00 */
[----:B------:R-:W-:Y:S01]  /*10a0*/  @!P4 IADD3 R30, -R30, RZ, RZ ;  /* 0x000000ff1e1ec210 */ /* 0x000fe20007ffe1ff */
[----:B------:R-:W-:Y:S01]  /*10b0*/  IMAD.HI.U32 R11, R6, R17, RZ ;  /* 0x00000011060b7227 */ /* 0x000fe200078e00ff */
[----:B------:R-:W-:-:S02]  /*10c0*/  ISETP.GT.U32.AND P0, PT, R0, R15, PT ;  /* 0x0000000f0000720c */ /* 0x000fc40003f04070 */
[----:B------:R-:W-:Y:S01]  /*10d0*/  ISETP.GT.U32.AND P4, PT, R0, R9, PT ;  /* 0x000000090000720c */ /* 0x000fe20003f84070 */
[----:B------:R-:W-:Y:S01]  /*10e0*/  IMAD.MOV R12, RZ, RZ, -R12 ;  /* 0x000000ffff0c7224 */ /* 0x000fe200078e0a0c */
[----:B------:R-:W-:Y:S01]  /*10f0*/  ISETP.GE.AND P5, PT, R29, RZ, PT ;  /* 0x000000ff1d00720c */ /* 0x000fe20003fa6270 */
[----:B------:R-:W-:Y:S01]  /*1100*/  IMAD.MOV.U32 R32, RZ, RZ, R13 ;  /* 0x000000ffff207224 */ /* 0x000fe200078e000d */
[----:B------:R-:W-:Y:S01]  /*1110*/  LOP3.LUT R29, R8, 0x48, RZ, 0xfc, !PT ;  /* 0x00000048081d7812 */ /* 0x000fe200078efcff */
[--C-:B------:R-:W-:Y:S02]  /*1120*/  @!P3 IMAD.IADD R7, R7, 0x1, -R0.reuse ;  /* 0x000000010707b824 */ /* 0x100fe400078e0a00 */
[----:B------:R-:W-:Y:S02]  /*1130*/  IMAD.MOV R13, RZ, RZ, -R11 ;  /* 0x000000ffff0d7224 */ /* 0x000fe400078e0a0b */
[C---:B------:R-:W-:Y:S01]  /*1140*/  IMAD R11, R0.reuse, R12, R19 ;  /* 0x0000000c000b7224 */ /* 0x040fe200078e0213 */
[----:B------:R-:W-:Y:S01]  /*1150*/  ISETP.GT.U32.AND P3, PT, R0, R7, PT ;  /* 0x000000070000720c */ /* 0x000fe20003f64070 */
[----:B------:R-:W-:Y:S01]  /*1160*/  @!P0 IMAD.IADD R15, R15, 0x1, -R0 ;  /* 0x000000010f0f8824 */ /* 0x000fe200078e0a00 */
[----:B------:R-:W-:Y:S01]  /*1170*/  LOP3.LUT R12, R8, 0x38, RZ, 0xfc, !PT ;  /* 0x00000038080c7812 */ /* 0x000fe200078efcff */
[C---:B------:R-:W-:Y:S01]  /*1180*/  IMAD R13, R0.reuse, R13, R17 ;  /* 0x0000000d000d7224 */ /* 0x040fe200078e0211 */
[----:B------:R-:W-:Y:S01]  /*1190*/  @!P4 IADD3 R9, R9, -R0, RZ ;  /* 0x800000000909c210 */ /* 0x000fe20007ffe0ff */
[----:B------:R-:W-:Y:S01]  /*11a0*/  @!P2 IMAD.MOV R26, RZ, RZ, -R26 ;  /* 0x000000ffff1aa224 */ /* 0x000fe200078e0a1a */
[----:B------:R-:W-:Y:S01]  /*11b0*/  ISETP.GT.U32.AND P4, PT, R0, R11, PT ;  /* 0x0000000b0000720c */ /* 0x000fe20003f84070 */
[----:B------:R-:W-:Y:S01]  /*11c0*/  @!P6 IMAD.MOV R32, RZ, RZ, -R32 ;  /* 0x000000ffff20e224 */ /* 0x000fe200078e0a20 */
[----:B------:R-:W-:Y:S01]  /*11d0*/  MOV R38, R15 ;  /* 0x0000000f00267202 */ /* 0x000fe20000000f00 */
[----:B------:R-:W-:Y:S01]  /*11e0*/  IMAD.MOV.U32 R36, RZ, RZ, R9 ;  /* 0x000000ffff247224 */ /* 0x000fe200078e0009 */
[----:B------:R-:W-:-:S02]  /*11f0*/  IABS R9, R12 ;  /* 0x0000000c00097213 */ /* 0x000fc40000000000 */
[----:B------:R-:W-:Y:S01]  /*1200*/  ISETP.GE.AND P2, PT, R25, RZ, PT ;  /* 0x000000ff1900720c */ /* 0x000fe20003f46270 */
[----:B------:R-:W-:Y:S01]  /*1210*/  @!P5 IMAD.MOV R38, RZ, RZ, -R38 ;  /* 0x000000ffff26d224 */ /* 0x000fe200078e0a26 */
[----:B------:R-:W-:Y:S01]  /*1220*/  ISETP.GT.U32.AND P5, PT, R0, R13, PT ;  /* 0x0000000d0000720c */ /* 0x000fe20003fa4070 */
[----:B------:R-:W-:Y:S01]  /*1230*/  @!P3 IMAD.IADD R7, R7, 0x1, -R0 ;  /* 0x000000010707b824 */ /* 0x000fe200078e0a00 */
[----:B------:R-:W-:Y:S01]  /*1240*/  LOP3.LUT R17, R8, 0x40, RZ, 0xfc, !PT ;  /* 0x0000004008117812 */ /* 0x000fe200078efcff */
[----:B------:R-:W-:Y:S01]  /*1250*/  @!P1 IMAD.MOV R36, RZ, RZ, -R36 ;  /* 0x000000ffff249224 */ /* 0x000fe200078e0a24 */
[----:B------:R-:W-:Y:S01]  /*1260*/  ISETP.GE.AND P1, PT, R14, RZ, PT ;  /* 0x000000ff0e00720c */ /* 0x000fe20003f26270 */
[----:B------:R-:W-:Y:S01]  /*1270*/  @!P4 IMAD.IADD R11, R11, 0x1, -R0 ;  /* 0x000000010b0bc824 */ /* 0x000fe200078e0a00 */
[----:B------:R-:W-:Y:S01]  /*1280*/  IABS R14, R14 ;  /* 0x0000000e000e7213 */ /* 0x000fe20000000000 */
[----:B------:R-:W-:Y:S01]  /*1290*/  IMAD.MOV.U32 R34, RZ, RZ, R7 ;  /* 0x000000ffff227224 */ /* 0x000fe200078e0007 */
[----:B------:R-:W-:Y:S01]  /*12a0*/  ISETP.GE.AND P0, PT, R17, RZ, PT ;  /* 0x000000ff1100720c */ /* 0x000fe20003f06270 */
[----:B------:R-:W-:Y:S01]  /*12b0*/  IMAD.HI.U32 R7, R6, R9, RZ ;  /* 0x0000000906077227 */ /* 0x000fe200078e00ff */
[----:B------:R-:W-:-:S02]  /*12c0*/  ISETP.GT.U32.AND P4, PT, R0, R11, PT ;  /* 0x0000000b0000720c */ /* 0x000fc40003f84070 */
[----:B------:R-:W-:Y:S01]  /*12d0*/  IABS R17, R17 ;  /* 0x0000001100117213 */ /* 0x000fe20000000000 */
[----:B------:R-:W-:Y:S01]  /*12e0*/  @!P5 IMAD.IADD R13, R13, 0x1, -R0 ;  /* 0x000000010d0dd824 */ /* 0x000fe200078e0a00 */
[----:B------:R-:W-:Y:S01]  /*12f0*/  LOP3.LUT R25, R8, 0x44, RZ, 0xfc, !PT ;  /* 0x0000004408197812 */ /* 0x000fe200078efcff */
[----:B------:R-:W-:Y:S01]  /*1300*/  IMAD.MOV R7, RZ, RZ, -R7 ;  /* 0x000000ffff077224 */ /* 0x000fe200078e0a07 */
[----:B------:R-:W-:Y:S01]  /*1310*/  ISETP.GE.AND P6, PT, R21, RZ, PT ;  /* 0x000000ff1500720c */ /* 0x000fe20003fc6270 */
[----:B------:R-:W-:Y:S01]  /*1320*/  IMAD.MOV.U32 R15, RZ, RZ, R14 ;  /* 0x000000ffff0f7224 */ /* 0x000fe200078e000e */
[C---:B------:R-:W-:Y:S01]  /*1330*/  ISETP.GT.U32.AND P5, PT, R0.reuse, R13, PT ;  /* 0x0000000d0000720c */ /* 0x040fe20003fa4070 */
[----:B------:R-:W-:Y:S01]  /*1340*/  IMAD R7, R0, R7, R9 ;  /* 0x0000000700077224 */ /* 0x000fe200078e0209 */
[----:B------:R-:W-:Y:S01]  /*1350*/  IABS R21, R25 ;  /* 0x0000001900157213 */ /* 0x000fe20000000000 */
[----:B------:R-:W-:Y:S01]  /*1360*/  IMAD.HI.U32 R9, R6, R15, RZ ;  /* 0x0000000f06097227 */ /* 0x000fe200078e00ff */
[----:B------:R-:W-:-:S02]  /*1370*/  ISETP.GE.AND P3, PT, R23, RZ, PT ;  /* 0x000000ff1700720c */ /* 0x000fc40003f66270 */
[----:B------:R-:W-:Y:S01]  /*1380*/  IABS R23, R29 ;  /* 0x0000001d00177213 */ /* 0x000fe20000000000 */
[----:B------:R-:W-:Y:S01]  /*1390*/  @!P2 IMAD.MOV R34, RZ, RZ, -R34 ;  /* 0x000000ffff22a224 */ /* 0x000fe200078e0a22 */
[----:B------:R-:W-:Y:S01]  /*13a0*/  ISETP.GE.AND P2, PT, R12, RZ, PT ;  /* 0x000000ff0c00720c */ /* 0x000fe20003f46270 */
[----:B------:R-:W-:Y:S02]  /*13b0*/  IMAD.MOV R9, RZ, RZ, -R9 ;  /* 0x000000ffff097224 */ /* 0x000fe400078e0a09 */
[----:B------:R-:W-:-:S04]  /*13c0*/  IMAD.HI.U32 R12, R6, R17, RZ ;  /* 0x00000011060c7227 */ /* 0x000fc800078e00ff */
[----:B------:R-:W-:Y:S01]  /*13d0*/  @!P4 IMAD.IADD R11, R11, 0x1, -R0 ;  /* 0x000000010b0bc824 */ /* 0x000fe200078e0a00 */
[C---:B------:R-:W-:Y:S01]  /*13e0*/  ISETP.GT.U32.AND P4, PT, R0.reuse, R7, PT ;  /* 0x000000070000720c */ /* 0x040fe20003f84070 */
[----:B------:R-:W-:Y:S01]  /*13f0*/  IMAD R9, R0, R9, R15 ;  /* 0x0000000900097224 */ /* 0x000fe200078e020f */
[----:B------:R-:W-:Y:S01]  /*1400*/  IADD3 R19, -R12, RZ, RZ ;  /* 0x000000ff0c137210 */ /* 0x000fe20007ffe1ff */
[----:B------:R-:W-:-:S04]  /*1410*/  IMAD.HI.U32 R14, R6, R21, RZ ;  /* 0x00000015060e7227 */ /* 0x000fc800078e00ff */
[----:B------:R-:W-:Y:S01]  /*1420*/  @!P5 IMAD.IADD R13, R13, 0x1, -R0 ;  /* 0x000000010d0dd824 */ /* 0x000fe200078e0a00 */
[----:B------:R-:W-:Y:S01]  /*1430*/  ISETP.GT.U32.AND P5, PT, R0, R9, PT ;  /* 0x000000090000720c */ /* 0x000fe20003fa4070 */
[----:B------:R-:W-:-:S03]  /*1440*/  IMAD.HI.U32 R12, R6, R23, RZ ;  /* 0x00000017060c7227 */ /* 0x000fc600078e00ff */
[----:B------:R-:W-:Y:S01]  /*1450*/  MOV R42, R13 ;  /* 0x0000000d002a7202 */ /* 0x000fe20000000f00 */
[----:B------:R-:W-:Y:S01]  /*1460*/  IMAD.MOV R14, RZ, RZ, -R14 ;  /* 0x000000ffff0e7224 */ /* 0x000fe200078e0a0e */
[----:B------:R-:W-:Y:S01]  /*1470*/  LOP3.LUT R13, R8, 0x54, RZ, 0xfc, !PT ;  /* 0x00000054080d7812 */ /* 0x000fe200078efcff */
[C---:B------:R-:W-:Y:S01]  /*1480*/  IMAD R15, R0.reuse, R19, R17 ;  /* 0x00000013000f7224 */ /* 0x040fe200078e0211 */
[----:B------:R-:W-:Y:S01]  /*1490*/  IABS R19, R31 ;  /* 0x0000001f00137213 */ /* 0x000fe20000000000 */
[----:B------:R-:W-:Y:S02]  /*14a0*/  IMAD.MOV R12, RZ, RZ, -R12 ;  /* 0x000000ffff0c7224 */ /* 0x000fe400078e0a0c */
[----:B------:R-:W-:Y:S02]  /*14b0*/  @!P4 IMAD.IADD R7, R7, 0x1, -R0 ;  /* 0x000000010707c824 */ /* 0x000fe400078e0a00 */
[----:B------:R-:W-:Y:S01]  /*14c0*/  IMAD R17, R0, R14, R21 ;  /* 0x0000000e00117224 */ /* 0x000fe200078e0215 */
[----:B------:R-:W-:Y:S01]  /*14d0*/  LOP3.LUT R14, R8, 0x58, RZ, 0xfc, !PT ;  /* 0x00000058080e7812 */ /* 0x000fe200078efcff */
[----:B------:R-:W-:Y:S01]  /*14e0*/  IMAD.MOV.U32 R21, RZ, RZ, R19 ;  /* 0x000000ffff157224 */ /* 0x000fe200078e0013 */
[C---:B------:R-:W-:Y:S01]  /*14f0*/  ISETP.GT.U32.AND P4, PT, R0.reuse, R7, PT ;  /* 0x000000070000720c */ /* 0x040fe20003f84070 */
[----:B------:R-:W-:Y:S01]  /*1500*/  IMAD R19, R0, R12, R23 ;  /* 0x0000000c00137224 */ /* 0x000fe200078e0217 */
[----:B------:R-:W-:Y:S01]  /*1510*/  LOP3.LUT R12, R8, 0x50, RZ, 0xfc, !PT ;  /* 0x00000050080c7812 */ /* 0x000fe200078efcff */
[----:B------:R-:W-:Y:S01]  /*1520*/  @!P3 IMAD.MOV R42, RZ, RZ, -R42 ;  /* 0x000000ffff2ab224 */ /* 0x000fe200078e0a2a */
[C---:B------:R-:W-:Y:S01]  /*1530*/  ISETP.GT.U32.AND P3, PT, R0.reuse, R17, PT ;  /* 0x000000110000720c */ /* 0x040fe20003f64070 */
[----:B------:R-:W-:Y:S01]  /*1540*/  @!P5 IMAD.IADD R9, R9, 0x1, -R0 ;  /* 0x000000010909d824 */ /* 0x000fe200078e0a00 */
[----:B------:R-:W-:Y:S01]  /*1550*/  ISETP.GT.U32.AND P5, PT, R0, R19, PT ;  /* 0x000000130000720c */ /* 0x000fe20003fa4070 */
[----:B------:R-:W-:Y:S01]  /*1560*/  IMAD.MOV.U32 R40, RZ, RZ, R11 ;  /* 0x000000ffff287224 */ /* 0x000fe200078e000b */
[----:B------:R-:W-:Y:S01]  /*1570*/  IABS R23, R12 ;  /* 0x0000000c00177213 */ /* 0x000fe20000000000 */
[----:B------:R-:W-:Y:S01]  /*1580*/  IMAD.HI.U32 R11, R6, R21, RZ ;  /* 0x00000015060b7227 */ /* 0x000fe200078e00ff */
[----:B------:R-:W-:-:S03]  /*1590*/  IABS R27, R14 ;  /* 0x0000000e001b7213 */ /* 0x000fc60000000000 */
[----:B------:R-:W-:Y:S01]  /*15a0*/  @!P6 IMAD.MOV R40, RZ, RZ, -R40 ;  /* 0x000000ffff28e224 */ /* 0x000fe200078e0a28 */
[C---:B------:R-:W-:Y:S01]  /*15b0*/  ISETP.GT.U32.AND P6, PT, R0.reuse, R15, PT ;  /* 0x0000000f0000720c */ /* 0x040fe20003fc4070 */
[--C-:B------:R-:W-:Y:S01]  /*15c0*/  @!P4 IMAD.IADD R7, R7, 0x1, -R0.reuse ;  /* 0x000000010707c824 */ /* 0x100fe200078e0a00 */
[----:B------:R-:W-:Y:S01]  /*15d0*/  ISETP.GE.AND P4, PT, R25, RZ, PT ;  /* 0x000000ff1900720c */ /* 0x000fe20003f86270 */
[----:B------:R-:W-:Y:S01]  /*15e0*/  IMAD.MOV R11, RZ, RZ, -R11 ;  /* 0x000000ffff0b7224 */ /* 0x000fe200078e0a0b */
[----:B------:R-:W-:Y:S01]  /*15f0*/  @!P3 IADD3 R17, R17, -R0, RZ ;  /* 0x800000001111b210 */ /* 0x000fe20007ffe0ff */
[----:B------:R-:W-:Y:S01]  /*1600*/  @!P5 IMAD.IADD R19, R19, 0x1, -R0 ;  /* 0x000000011313d824 */ /* 0x000fe200078e0a00 */
[----:B------:R-:W-:Y:S01]  /*1610*/  IABS R25, R13 ;  /* 0x0000000d00197213 */ /* 0x000fe20000000000 */
[----:B------:R-:W-:Y:S01]  /*1620*/  IMAD.MOV.U32 R44, RZ, RZ, R7 ;  /* 0x000000ffff2c7224 */ /* 0x000fe200078e0007 */
[----:B------:R-:W-:Y:S01]  /*1630*/  ISETP.GT.U32.AND P5, PT, R0, R17, PT ;  /* 0x000000110000720c */ /* 0x000fe20003fa4070 */
[----:B------:R-:W-:-:S04]  /*1640*/  IMAD.HI.U32 R7, R6, R23, RZ ;  /* 0x0000001706077227 */ /* 0x000fc800078e00ff */
[----:B------:R-:W-:Y:S02]  /*1650*/  IMAD.MOV R7, RZ, RZ, -R7 ;  /* 0x000000ffff077224 */ /* 0x000fe400078e0a07 */
[----:B------:R-:W-:Y:S01]  /*1660*/  @!P6 IMAD.IADD R15, R15, 0x1, -R0 ;  /* 0x000000010f0fe824 */ /* 0x000fe200078e0a00 */
[C---:B------:R-:W-:Y:S01]  /*1670*/  ISETP.GT.U32.AND P6, PT, R0.reuse, R9, PT ;  /* 0x000000090000720c */ /* 0x040fe20003fc4070 */
[----:B------:R-:W-:Y:S02]  /*1680*/  IMAD R23, R0, R7, R23 ;  /* 0x0000000700177224 */ /* 0x000fe400078e0217 */
[----:B------:R-:W-:Y:S01]  /*1690*/  IMAD.HI.U32 R7, R6, R25, RZ ;  /* 0x0000001906077227 */ /* 0x000fe200078e00ff */
[C---:B------:R-:W-:Y:S02]  /*16a0*/  ISETP.GT.U32.AND P3, PT, R0.reuse, R15, PT ;  /* 0x0000000f0000720c */ /* 0x040fe40003f64070 */
[----:B------:R-:W-:Y:S01]  /*16b0*/  @!P5 IADD3 R17, R17, -R0, RZ ;  /* 0x800000001111d210 */ /* 0x000fe20007ffe0ff */
[C---:B------:R-:W-:Y:S01]  /*16c0*/  IMAD R21, R0.reuse, R11, R21 ;  /* 0x0000000b00157224 */ /* 0x040fe200078e0215 */
[----:B------:R-:W-:Y:S01]  /*16d0*/  ISETP.GT.U32.AND P5, PT, R0, R23, PT ;  /* 0x000000170000720c */ /* 0x000fe20003fa4070 */
[----:B------:R-:W-:-:S02]  /*16e0*/  IMAD.MOV R7, RZ, RZ, -R7 ;  /* 0x000000ffff077224 */ /* 0x000fc400078e0a07 */
[----:B------:R-:W-:-:S04]  /*16f0*/  IMAD.HI.U32 R11, R6, R27, RZ ;  /* 0x0000001b060b7227 */ /* 0x000fc800078e00ff */
[--C-:B------:R-:W-:Y:S01]  /*1700*/  @!P6 IMAD.IADD R9, R9, 0x1, -R0.reuse ;  /* 0x000000010909e824 */ /* 0x100fe200078e0a00 */
[C---:B------:R-:W-:Y:S01]  /*1710*/  ISETP.GT.U32.AND P6, PT, R0.reuse, R21, PT ;  /* 0x000000150000720c */ /* 0x040fe20003fc4070 */
[C---:B------:R-:W-:Y:S02]  /*1720*/  IMAD R25, R0.reuse, R7, R25 ;  /* 0x0000000700197224 */ /* 0x040fe400078e0219 */
[----:B------:R-:W-:Y:S02]  /*1730*/  IMAD.MOV R11, RZ, RZ, -R11 ;  /* 0x000000ffff0b7224 */ /* 0x000fe400078e0a0b */
[----:B------:R-:W-:Y:S01]  /*1740*/  @!P5 IMAD.IADD R23, R23, 0x1, -R0 ;  /* 0x000000011717d824 */ /* 0x000fe200078e0a00 */
[C---:B------:R-:W-:Y:S01]  /*1750*/  ISETP.GT.U32.AND P5, PT, R0.reuse, R25, PT ;  /* 0x000000190000720c */ /* 0x040fe20003fa4070 */
[----:B------:R-:W-:Y:S02]  /*1760*/  IMAD R27, R0, R11, R27 ;  /* 0x0000000b001b7224 */ /* 0x000fe400078e021b */
[----:B------:R-:W-:-:S02]  /*1770*/  IMAD.MOV.U32 R50, RZ, RZ, R17 ;  /* 0x000000ffff327224 */ /* 0x000fc400078e0011 */
[----:B------:R-:W-:Y:S01]  /*1780*/  @!P3 IMAD.IADD R15, R15, 0x1, -R0 ;  /* 0x000000010f0fb824 */ /* 0x000fe200078e0a00 */
[----:B------:R-:W-:Y:S01]  /*1790*/  ISETP.GE.AND P3, PT, R29, RZ, PT ;  /* 0x000000ff1d00720c */ /* 0x000fe20003f66270 */
[----:B------:R-:W-:Y:S01]  /*17a0*/  @!P4 IMAD.MOV R50, RZ, RZ, -R50 ;  /* 0x000000ffff32c224 */ /* 0x000fe200078e0a32 */
[----:B------:R-:W-:Y:S01]  /*17b0*/  ISETP.GT.U32.AND P4, PT, R0, R27, PT ;  /* 0x0000001b0000720c */ /* 0x000fe20003f84070 */
[--C-:B------:R-:W-:Y:S01]  /*17c0*/  @!P6 IMAD.IADD R21, R21, 0x1, -R0.reuse ;  /* 0x000000011515e824 */ /* 0x100fe200078e0a00 */
[----:B------:R-:W-:Y:S01]  /*17d0*/  ISETP.GE.AND P6, PT, R12, RZ, PT ;  /* 0x000000ff0c00720c */ /* 0x000fe20003fc6270 */
[----:B------:R-:W-:Y:S01]  /*17e0*/  IMAD.MOV.U32 R46, RZ, RZ, R9 ;  /* 0x000000ffff2e7224 */ /* 0x000fe200078e0009 */
[----:B------:R-:W-:Y:S01]  /*17f0*/  LOP3.LUT R12, R8, 0x5c, RZ, 0xfc, !PT ;  /* 0x0000005c080c7812 */ /* 0x000fe200078efcff */
[----:B------:R-:W-:Y:S01]  /*1800*/  @!P5 IMAD.IADD R25, R25, 0x1, -R0 ;  /* 0x000000011919d824 */ /* 0x000fe200078e0a00 */
[----:B------:R-:W-:Y:S01]  /*1810*/  IABS R29, R51 ;  /* 0x00000033001d7213 */ /* 0x000fe20000000000 */
[----:B------:R-:W-:Y:S01]  /*1820*/  @!P2 IMAD.MOV R44, RZ, RZ, -R44 ;  /* 0x000000ffff2ca224 */ /* 0x000fe200078e0a2c */
[----:B------:R-:W-:Y:S01]  /*1830*/  IABS R11, R12 ;  /* 0x0000000c000b7213 */ /* 0x000fe20000000000 */
[----:B------:R-:W-:Y:S01]  /*1840*/  @!P1 IMAD.MOV R46, RZ, RZ, -R46 ;  /* 0x000000ffff2e9224 */ /* 0x000fe200078e0a2e */
[----:B------:R-:W-:Y:S01]  /*1850*/  ISETP.GT.U32.AND P5, PT, R0, R25, PT ;  /* 0x000000190000720c */ /* 0x000fe20003fa4070 */
[----:B------:R-:W-:Y:S01]  /*1860*/  IMAD.HI.U32 R9, R6, R29, RZ ;  /* 0x0000001d06097227 */ /* 0x000fe200078e00ff */
[----:B------:R-:W-:-:S02]  /*1870*/  ISETP.GT.U32.AND P2, PT, R0, R19, PT ;  /* 0x000000130000720c */ /* 0x000fc40003f44070 */
[----:B------:R-:W-:Y:S01]  /*1880*/  MOV R48, R15 ;  /* 0x0000000f00307202 */ /* 0x000fe20000000f00 */
[----:B------:R-:W-:Y:S01]  /*1890*/  IMAD.HI.U32 R7, R6, R11, RZ ;  /* 0x0000000b06077227 */ /* 0x000fe200078e00ff */
[----:B------:R-:W-:-:S03]  /*18a0*/  ISETP.GT.U32.AND P1, PT, R0, R21, PT ;  /* 0x000000150000720c */ /* 0x000fc60003f24070 */
[--C-:B------:R-:W-:Y:S01]  /*18b0*/  @!P4 IMAD.IADD R27, R27, 0x1, -R0.reuse ;  /* 0x000000011b1bc824 */ /* 0x100fe200078e0a00 */
[----:B------:R-:W-:Y:S01]  /*18c0*/  IADD3 R7, -R7, RZ, RZ ;  /* 0x000000ff07077210 */ /* 0x000fe20007ffe1ff */
[----:B------:R-:W-:Y:S02]  /*18d0*/  IMAD.MOV R9, RZ, RZ, -R9 ;  /* 0x000000ffff097224 */ /* 0x000fe400078e0a09 */
[--C-:B------:R-:W-:Y:S01]  /*18e0*/  @!P5 IMAD.IADD R25, R25, 0x1, -R0.reuse ;  /* 0x000000011919d824 */ /* 0x100fe200078e0a00 */
[C---:B------:R-:W-:Y:S01]  /*18f0*/  ISETP.GT.U32.AND P4, PT, R0.reuse, R27, PT ;  /* 0x0000001b0000720c */ /* 0x040fe20003f84070 */
[C---:B------:R-:W-:Y:S02]  /*1900*/  IMAD R17, R0.reuse, R7, R11 ;  /* 0x0000000700117224 */ /* 0x040fe400078e020b */
[C---:B------:R-:W-:Y:S02]  /*1910*/  IMAD R29, R0.reuse, R9, R29 ;  /* 0x00000009001d7224 */ /* 0x040fe400078e021d */
[----:B------:R-:W-:Y:S01]  /*1920*/  @!P2 IMAD.IADD R19, R19, 0x1, -R0 ;  /* 0x000000011313a824 */ /* 0x000fe200078e0a00 */
[----:B------:R-:W-:Y:S01]  /*1930*/  ISETP.GT.U32.AND P5, PT, R0, R17, PT ;  /* 0x000000110000720c */ /* 0x000fe20003fa4070 */
[----:B------:R-:W-:Y:S01]  /*1940*/  @!P0 IMAD.MOV R48, RZ, RZ, -R48 ;  /* 0x000000ffff308224 */ /* 0x000fe200078e0a30 */
[----:B------:R-:W-:Y:S01]  /*1950*/  ISETP.GE.AND P2, PT, R31, RZ, PT ;  /* 0x000000ff1f00720c */ /* 0x000fe20003f46270 */
[----:B------:R-:W-:Y:S01]  /*1960*/  IMAD.HI.U32 R9, R6, R35, RZ ;  /* 0x0000002306097227 */ /* 0x000fe200078e00ff */
[----:B------:R-:W-:-:S02]  /*1970*/  IABS R31, R52 ;  /* 0x00000034001f7213 */ /* 0x000fc40000000000 */
[----:B------:R-:W-:Y:S01]  /*1980*/  ISETP.GT.U32.AND P0, PT, R0, R23, PT ;  /* 0x000000170000720c */ /* 0x000fe20003f04070 */
[----:B------:R-:W-:Y:S01]  /*1990*/  @!P3 IMAD.MOV R19, RZ, RZ, -R19 ;  /* 0x000000ffff13b224 */ /* 0x000fe200078e0a13 */
[----:B------:R-:W-:Y:S01]  /*19a0*/  @!P4 IADD3 R27, R27, -R0, RZ ;  /* 0x800000001b1bc210 */ /* 0x000fe20007ffe0ff */
[----:B------:R-:W-:Y:S01]  /*19b0*/  IMAD.HI.U32 R7, R6, R31, RZ ;  /* 0x0000001f06077227 */ /* 0x000fe200078e00ff */
[C---:B------:R-:W-:Y:S02]  /*19c0*/  ISETP.GT.U32.AND P4, PT, R0.reuse, R29, PT ;  /* 0x0000001d0000720c */ /* 0x040fe40003f84070 */
[----:B------:R-:W-:Y:S01]  /*19d0*/  ISETP.GE.AND P3, PT, R13, RZ, PT ;  /* 0x000000ff0d00720c */ /* 0x000fe20003f66270 */
[--C-:B------:R-:W-:Y:S02]  /*19e0*/  @!P5 IMAD.IADD R17, R17, 0x1, -R0.reuse ;  /* 0x000000011111d824 */ /* 0x100fe400078e0a00 */
[----:B------:R-:W-:Y:S02]  /*19f0*/  IMAD.MOV R7, RZ, RZ, -R7 ;  /* 0x000000ffff077224 */ /* 0x000fe400078e0a07 */
[----:B------:R-:W-:Y:S01]  /*1a00*/  @!P1 IMAD.IADD R21, R21, 0x1, -R0 ;  /* 0x0000000115159824 */ /* 0x000fe200078e0a00 */
[C---:B------:R-:W-:Y:S01]  /*1a10*/  ISETP.GT.U32.AND P5, PT, R0.reuse, R17, PT ;  /* 0x000000110000720c */ /* 0x040fe20003fa4070 */
[----:B------:R-:W-:Y:S01]  /*1a20*/  IMAD R31, R0, R7, R31 ;  /* 0x00000007001f7224 */ /* 0x000fe200078e021f */
[----:B------:R-:W-:Y:S01]  /*1a30*/  ISETP.GE.AND P1, PT, R14, RZ, PT ;  /* 0x000000ff0e00720c */ /* 0x000fe20003f26270 */
[----:B------:R-:W-:-:S04]  /*1a40*/  IMAD.HI.U32 R7, R6, R33, RZ ;  /* 0x0000002106077227 */ /* 0x000fc800078e00ff */
[--C-:B------:R-:W-:Y:S02]  /*1a50*/  @!P4 IMAD.IADD R29, R29, 0x1, -R0.reuse ;  /* 0x000000011d1dc824 */ /* 0x100fe400078e0a00 */
[----:B------:R-:W-:Y:S02]  /*1a60*/  IMAD.MOV R11, RZ, RZ, -R7 ;  /* 0x000000ffff0b7224 */ /* 0x000fe400078e0a07 */
[--C-:B------:R-:W-:Y:S01]  /*1a70*/  @!P0 IMAD.IADD R23, R23, 0x1, -R0.reuse ;  /* 0x0000000117178824 */ /* 0x100fe200078e0a00 */
[C---:B------:R-:W-:Y:S01]  /*1a80*/  ISETP.GT.U32.AND P4, PT, R0.reuse, R29, PT ;  /* 0x0000001d0000720c */ /* 0x040fe20003f84070 */
[----:B------:R-:W-:Y:S01]  /*1a90*/  @!P5 IMAD.IADD R17, R17, 0x1, -R0 ;  /* 0x000000011111d824 */ /* 0x000fe200078e0a00 */
[C---:B------:R-:W-:Y:S01]  /*1aa0*/  ISETP.GT.U32.AND P5, PT, R0.reuse, R31, PT ;  /* 0x0000001f0000720c */ /* 0x040fe20003fa4070 */
[----:B------:R-:W-:Y:S01]  /*1ab0*/  IMAD R33, R0, R11, R33 ;  /* 0x0000000b00217224 */ /* 0x000fe200078e0221 */
[----:B------:R-:W-:Y:S01]  /*1ac0*/  ISETP.GE.AND P0, PT, R12, RZ, PT ;  /* 0x000000ff0c00720c */ /* 0x000fe20003f06270 */
[----:B------:R-:W-:Y:S01]  /*1ad0*/  IMAD.MOV R12, RZ, RZ, -R9 ;  /* 0x000000ffff0c7224 */ /* 0x000fe200078e0a09 */
[----:B------:R-:W-:Y:S01]  /*1ae0*/  LEA R11, R3, R242, 0x9 ;  /* 0x000000f2030b7211 */ /* 0x000fe200078e48ff */
[----:B------:R-:W-:Y:S01]  /*1af0*/  IMAD.HI.U32 R7, R6, R37, RZ ;  /* 0x0000002506077227 */ /* 0x000fe200078e00ff */
[----:B------:R-:W-:-:S02]  /*1b00*/  @!P1 IADD3 R27, -R27, RZ, RZ ;  /* 0x000000ff1b1b9210 */ /* 0x000fc40007ffe1ff */
[----:B------:R-:W-:Y:S01]  /*1b10*/  ISETP.GE.AND P1, PT, R51, RZ, PT ;  /* 0x000000ff3300720c */ /* 0x000fe20003f26270 */
[C---:B------:R-:W-:Y:S02]  /*1b20*/  IMAD R35, R0.reuse, R12, R35 ;  /* 0x0000000c00237224 */ /* 0x040fe400078e0223 */
[--C-:B------:R-:W-:Y:S01]  /*1b30*/  @!P4 IMAD.IADD R29, R29, 0x1, -R0.reuse ;  /* 0x000000011d1dc824 */ /* 0x100fe200078e0a00 */
[C---:B------:R-:W-:Y:S01]  /*1b40*/  ISETP.GT.U32.AND P4, PT, R0.reuse, R33, PT ;  /* 0x000000210000720c */ /* 0x040fe20003f84070 */
[----:B------:R-:W-:Y:S01]  /*1b50*/  @!P5 IMAD.IADD R31, R31, 0x1, -R0 ;  /* 0x000000011f1fd824 */ /* 0x000fe200078e0a00 */
[----:B------:R-:W-:Y:S01]  /*1b60*/  ISETP.GT.U32.AND P5, PT, R0, R35, PT ;  /* 0x000000230000720c */ /* 0x000fe20003fa4070 */
[----:B------:R-:W-:Y:S02]  /*1b70*/  IMAD.MOV R7, RZ, RZ, -R7 ;  /* 0x000000ffff077224 */ /* 0x000fe400078e0a07 */
[----:B------:R-:W-:-:S04]  /*1b80*/  IMAD.HI.U32 R9, R6, R39, RZ ;  /* 0x0000002706097227 */ /* 0x000fc800078e00ff */
[C---:B------:R-:W-:Y:S01]  /*1b90*/  IMAD R37, R0.reuse, R7, R37 ;  /* 0x0000000700257224 */ /* 0x040fe200078e0225 */
[----:B------:R-:W-:Y:S01]  /*1ba0*/  IABS R7, R11 ;  /* 0x0000000b00077213 */ /* 0x000fe20000000000 */
[----:B------:R-:W-:Y:S02]  /*1bb0*/  IMAD.MOV R9, RZ, RZ, -R9 ;  /* 0x000000ffff097224 */ /* 0x000fe400078e0a09 */
[----:B------:R-:W-:Y:S01]  /*1bc0*/  @!P4 IMAD.IADD R33, R33, 0x1, -R0 ;  /* 0x000000012121c824 */ /* 0x000fe200078e0a00 */
[----:B------:R-:W-:Y:S01]  /*1bd0*/  ISETP.GT.U32.AND P4, PT, R0, R31, PT ;  /* 0x0000001f0000720c */ /* 0x000fe20003f84070 */
[C---:B------:R-:W-:Y:S02]  /*1be0*/  VIADD R14, R11.reuse, 0x80 ;  /* 0x000000800b0e7836 */ /* 0x040fe40000000000 */
[C---:B------:R-:W-:Y:S02]  /*1bf0*/  VIADD R13, R11.reuse, 0x100 ;  /* 0x000001000b0d7836 */ /* 0x040fe40000000000 */
[----:B------:R-:W-:-:S02]  /*1c00*/  VIADD R12, R11, 0x180 ;  /* 0x000001800b0c7836 */ /* 0x000fc40000000000 */
[----:B------:R-:W-:Y:S01]  /*1c10*/  @!P5 IMAD.IADD R35, R35, 0x1, -R0 ;  /* 0x000000012323d824 */ /* 0x000fe200078e0a00 */
[C---:B------:R-:W-:Y:S01]  /*1c20*/  ISETP.GT.U32.AND P5, PT, R0.reuse, R33, PT ;  /* 0x000000210000720c */ /* 0x040fe20003fa4070 */
[----:B------:R-:W-:Y:S01]  /*1c30*/  IMAD R39, R0, R9, R39 ;  /* 0x0000000900277224 */ /* 0x000fe200078e0227 */
[----:B------:R-:W-:Y:S01]  /*1c40*/  IABS R9, R14 ;  /* 0x0000000e00097213 */ /* 0x000fe20000000000 */
[----:B------:R-:W-:Y:S01]  /*1c50*/  IMAD.HI.U32 R6, R6, R41, RZ ;  /* 0x0000002906067227 */ /* 0x000fe200078e00ff */
[----:B------:R-:W-:Y:S02]  /*1c60*/  IABS R15, R13 ;  /* 0x0000000d000f7213 */ /* 0x000fe40000000000 */
[----:B------:R-:W-:Y:S01]  /*1c70*/  IABS R43, R12 ;  /* 0x0000000c002b7213 */ /* 0x000fe20000000000 */
[----:B------:R-:W-:Y:S01]  /*1c80*/  IMAD.HI.U32 R3, R5, R7, RZ ;  /* 0x0000000705037227 */ /* 0x000fe200078e00ff */
[----:B------:R-:W-:-:S03]  /*1c90*/  IADD3 R47, -R6, RZ, RZ ;  /* 0x000000ff062f7210 */ /* 0x000fc60007ffe1ff */
[----:B------:R-:W-:Y:S01]  /*1ca0*/  @!P2 IMAD.MOV R21, RZ, RZ, -R21 ;  /* 0x000000ffff15a224 */ /* 0x000fe200078e0a15 */
[C---:B------:R-:W-:Y:S01]  /*1cb0*/  ISETP.GT.U32.AND P2, PT, R0.reuse, R35, PT ;  /* 0x000000230000720c */ /* 0x040fe20003f44070 */
[----:B------:R-:W-:Y:S01]  /*1cc0*/  @!P4 IMAD.IADD R31, R31, 0x1, -R0 ;  /* 0x000000011f1fc824 */ /* 0x000fe200078e0a00 */
[----:B------:R-:W-:Y:S01]  /*1cd0*/  ISETP.GT.U32.AND P4, PT, R0, R37, PT ;  /* 0x000000250000720c */ /* 0x000fe20003f84070 */
[----:B------:R-:W-:Y:S02]  /*1ce0*/  IMAD.MOV R8, RZ, RZ, -R3 ;  /* 0x000000ffff087224 */ /* 0x000fe400078e0a03 */
[----:B------:R-:W-:-:S04]  /*1cf0*/  IMAD.HI.U32 R3, R5, R9, RZ ;  /* 0x0000000905037227 */ /* 0x000fc800078e00ff */
[----:B------:R-:W-:-:S04]  /*1d00*/  IMAD.HI.U32 R6, R5, R15, RZ ;  /* 0x0000000f05067227 */ /* 0x000fc800078e00ff */
[----:B------:R-:W-:Y:S01]  /*1d10*/  IMAD.HI.U32 R5, R5, R43, RZ ;  /* 0x0000002b05057227 */ /* 0x000fe200078e00ff */
[----:B------:R-:W-:-:S03]  /*1d20*/  IADD3 R6, -R6, RZ, RZ ;  /* 0x000000ff06067210 */ /* 0x000fc60007ffe1ff */
[----:B------:R-:W-:Y:S02]  /*1d30*/  IMAD.MOV R3, RZ, RZ, -R3 ;  /* 0x000000ffff037224 */ /* 0x000fe400078e0a03 */
[----:B------:R-:W-:Y:S02]  /*1d40*/  IMAD.MOV R45, RZ, RZ, -R5 ;  /* 0x000000ffff2d7224 */ /* 0x000fe400078e0a05 */
[----:B------:R-:W-:Y:S01]  /*1d50*/  @!P5 IMAD.IADD R33, R33, 0x1, -R0 ;  /* 0x000000012121d824 */ /* 0x000fe200078e0a00 */
[C---:B------:R-:W-:Y:S01]  /*1d60*/  ISETP.GT.U32.AND P5, PT, R0.reuse, R39, PT ;  /* 0x000000270000720c */ /* 0x040fe20003fa4070 */
[----:B------:R-:W-:Y:S02]  /*1d70*/  IMAD R41, R0, R47, R41 ;  /* 0x0000002f00297224 */ /* 0x000fe400078e0229 */
[C---:B------:R-:W-:Y:S01]  /*1d80*/  IMAD R5, R2.reuse, R8, R7 ;  /* 0x0000000802057224 */ /* 0x040fe200078e0207 */
[----:B------:R-:W-:Y:S01]  /*1d90*/  SHF.R.U32.HI R8, RZ, 0x1, R59 ;  /* 0x00000001ff087819 */ /* 0x000fe2000001163b */
[----:B------:R-:W-:-:S02]  /*1da0*/  IMAD R7, R2, R3, R9 ;  /* 0x0000000302077224 */ /* 0x000fc400078e0209 */
[----:B------:R-:W-:Y:S01]  /*1db0*/  IMAD R9, R2, R6, R15 ;  /* 0x0000000602097224 */ /* 0x000fe200078e020f */
[----:B------:R-:W-:Y:S01]  /*1dc0*/  MOV R6, R17 ;  /* 0x0000001100067202 */ /* 0x000fe20000000f00 */
[--C-:B------:R-:W-:Y:S01]  /*1dd0*/  @!P2 IMAD.IADD R35, R35, 0x1, -R0.reuse ;  /* 0x000000012323a824 */ /* 0x100fe200078e0a00 */
[----:B------:R-:W-:Y:S01]  /*1de0*/  ISETP.GT.U32.AND P2, PT, R0, R41, PT ;  /* 0x000000290000720c */ /* 0x000fe20003f44070 */
[--C-:B------:R-:W-:Y:S01]  /*1df0*/  @!P4 IMAD.IADD R37, R37, 0x1, -R0.reuse ;  /* 0x000000012525c824 */ /* 0x100fe200078e0a00 */
[C---:B------:R-:W-:Y:S01]  /*1e00*/  ISETP.GT.U32.AND P4, PT, R2.reuse, R5, PT ;  /* 0x000000050200720c */ /* 0x040fe20003f84070 */
[----:B------:R-:W-:Y:S01]  /*1e10*/  @!P6 IMAD.MOV R23, RZ, RZ, -R23 ;  /* 0x000000ffff17e224 */ /* 0x000fe200078e0a17 */
[C---:B------:R-:W-:Y:S01]  /*1e20*/  ISETP.GT.U32.AND P6, PT, R2.reuse, R9, PT ;  /* 0x000000090200720c */ /* 0x040fe20003fc4070 */
[----:B------:R-:W-:Y:S01]  /*1e30*/  @!P3 IMAD.MOV R25, RZ, RZ, -R25 ;  /* 0x000000ffff19b224 */ /* 0x000fe200078e0a19 */
[C---:B------:R-:W-:Y:S01]  /*1e40*/  ISETP.GT.U32.AND P3, PT, R2.reuse, R7, PT ;  /* 0x000000070200720c */ /* 0x040fe20003f64070 */
[----:B------:R-:W-:Y:S01]  /*1e50*/  IMAD R15, R2, R45, R43 ;  /* 0x0000002d020f7224 */ /* 0x000fe200078e022b */
[----:B------:R-:W-:Y:S01]  /*1e60*/  LOP3.LUT R17, RZ, R57, RZ, 0x33, !PT ;  /* 0x00000039ff117212 */ /* 0x000fe200078e33ff */
[----:B------:R-:W-:-:S02]  /*1e70*/  @!P5 IMAD.IADD R39, R39, 0x1, -R0 ;  /* 0x000000012727d824 */ /* 0x000fc400078e0a00 */
[----:B------:R-:W-:Y:S01]  /*1e80*/  @!P0 IMAD.MOV R6, RZ, RZ, -R6 ;  /* 0x000000ffff068224 */ /* 0x000fe200078e0a06 */
[----:B------:R-:W-:Y:S01]  /*1e90*/  ISETP.GT.U32.AND P5, PT, R2, R15, PT ;  /* 0x0000000f0200720c */ /* 0x000fe20003fa4070 */
[----:B------:R-:W-:Y:S01]  /*1ea0*/  @!P2 IMAD.IADD R41, R41, 0x1, -R0 ;  /* 0x000000012929a824 */ /* 0x000fe200078e0a00 */
[C---:B------:R-:W-:Y:S01]  /*1eb0*/  ISETP.GT.U32.AND P2, PT, R0.reuse, R37, PT ;  /* 0x000000250000720c */ /* 0x040fe20003f44070 */
[--C-:B------:R-:W-:Y:S01]  /*1ec0*/  @!P4 IMAD.IADD R5, R5, 0x1, -R2.reuse ;  /* 0x000000010505c824 */ /* 0x100fe200078e0a02 */
[C---:B------:R-:W-:Y:S01]  /*1ed0*/  ISETP.GT.U32.AND P4, PT, R0.reuse, R39, PT ;  /* 0x000000270000720c */ /* 0x040fe20003f84070 */
[--C-:B------:R-:W-:Y:S02]  /*1ee0*/  @!P6 IMAD.IADD R9, R9, 0x1, -R2.reuse ;  /* 0x000000010909e824 */ /* 0x100fe400078e0a02 */
[--C-:B------:R-:W-:Y:S01]  /*1ef0*/  @!P3 IMAD.IADD R7, R7, 0x1, -R2.reuse ;  /* 0x000000010707b824 */ /* 0x100fe200078e0a02 */
[----:B------:R-:W-:Y:S01]  /*1f00*/  ISETP.GT.U32.AND P3, PT, R0, R41, PT ;  /* 0x000000290000720c */ /* 0x000fe20003f64070 */
[----:B------:R-:W-:Y:S01]  /*1f10*/  @!P1 IMAD.MOV R29, RZ, RZ, -R29 ;  /* 0x000000ffff1d9224 */ /* 0x000fe200078e0a1d */
[----:B------:R-:W-:Y:S01]  /*1f20*/  ISETP.GT.U32.AND P6, PT, R2, R5, PT ;  /* 0x000000050200720c */ /* 0x000fe20003fc4070 */
[----:B------:R-:W-:Y:S01]  /*1f30*/  IMAD.SHL.U32 R3, R242, 0x4, RZ ;  /* 0x00000004f2037824 */ /* 0x000fe200078e00ff */
[C---:B------:R-:W-:Y:S01]  /*1f40*/  ISETP.GT.U32.AND P0, PT, R2.reuse, R7, PT ;  /* 0x000000070200720c */ /* 0x040fe20003f04070 */
[----:B------:R-:W-:Y:S01]  /*1f50*/  @!P5 IMAD.IADD R15, R15, 0x1, -R2 ;  /* 0x000000010f0fd824 */ /* 0x000fe200078e0a02 */
[----:B------:R-:W-:Y:S01]  /*1f60*/  ISETP.GT.U32.AND P5, PT, R2, R9, PT ;  /* 0x000000090200720c */ /* 0x000fe20003fa4070 */
[--C-:B------:R-:W-:Y:S01]  /*1f70*/  @!P2 IMAD.IADD R37, R37, 0x1, -R0.reuse ;  /* 0x000000012525a824 */ /* 0x100fe200078e0a00 */
[----:B------:R-:W-:Y:S01]  /*1f80*/  ISETP.GE.AND P2, PT, R52, RZ, PT ;  /* 0x000000ff3400720c */ /* 0x000fe20003f46270 */
[----:B------:R-:W-:Y:S01]  /*1f90*/  @!P4 IMAD.IADD R39, R39, 0x1, -R0 ;  /* 0x000000012727c824 */ /* 0x000fe200078e0a00 */
[----:B------:R-:W-:-:S02]  /*1fa0*/  ISETP.GT.U32.AND P1, PT, R2, R15, PT ;  /* 0x0000000f0200720c */ /* 0x000fc40003f24070 */
[----:B------:R-:W-:Y:S01]  /*1fb0*/  ISETP.GE.AND P4, PT, R53, RZ, PT ;  /* 0x000000ff3500720c */ /* 0x000fe20003f86270 */
[----:B------:R-:W-:Y:S01]  /*1fc0*/  @!P3 IMAD.IADD R41, R41, 0x1, -R0 ;  /* 0x000000012929b824 */ /* 0x000fe200078e0a00 */
[----:B------:R-:W-:Y:S02]  /*1fd0*/  ISETP.GE.AND P3, PT, R54, RZ, PT ;  /* 0x000000ff3600720c */ /* 0x000fe40003f66270 */
[----:B------:R-:W-:Y:S01]  /*1fe0*/  @!P6 IADD3 R5, R5, -R2, RZ ;  /* 0x800000020505e210 */ /* 0x000fe20007ffe0ff */
[--C-:B------:R-:W-:Y:S01]  /*1ff0*/  @!P0 IMAD.IADD R7, R7, 0x1, -R2.reuse ;  /* 0x0000000107078824 */ /* 0x100fe200078e0a02 */
[----:B------:R-:W-:Y:S01]  /*2000*/  ISETP.GE.AND P6, PT, R55, RZ, PT ;  /* 0x000000ff3700720c */ /* 0x000fe20003fc6270 */
[--C-:B------:R-:W-:Y:S01]  /*2010*/  @!P5 IMAD.IADD R9, R9, 0x1, -R2.reuse ;  /* 0x000000010909d824 */ /* 0x100fe200078e0a02 */
[----:B------:R-:W-:Y:S01]  /*2020*/  LOP3.LUT R229, R3, R8, RZ, 0x3c, !PT ;  /* 0x0000000803e57212 */ /* 0x000fe200078e3cff */
[----:B------:R-:W-:Y:S01]  /*2030*/  @!P2 IMAD.MOV R31, RZ, RZ, -R31 ;  /* 0x000000ffff1fa224 */ /* 0x000fe200078e0a1f */
[----:B------:R-:W-:Y:S01]  /*2040*/  ISETP.GE.AND P0, PT, R56, RZ, PT ;  /* 0x000000ff3800720c */ /* 0x000fe20003f06270 */
[----:B------:R-:W-:Y:S01]  /*2050*/  @!P1 IMAD.IADD R15, R15, 0x1, -R2 ;  /* 0x000000010f0f9824 */ /* 0x000fe200078e0a02 */
[----:B------:R-:W-:Y:S01]  /*2060*/  ISETP.GE.AND P5, PT, R49, RZ, PT ;  /* 0x000000ff3100720c */ /* 0x000fe20003fa6270 */
[----:B------:R-:W3:Y:S01]  /*2070*/  LDC.64 R2, c[0x0][0x238] ;  /* 0x00008e00ff027b82 */ /* 0x000ee20000000a00 */
[----:B------:R-:W-:Y:S01]  /*2080*/  @!P4 IMAD.MOV R33, RZ, RZ, -R33 ;  /* 0x000000ffff21c224 */ /* 0x000fe200078e0a21 */
[----:B------:R-:W-:Y:S01]  /*2090*/  ISETP.GE.AND P2, PT, R11, RZ, PT ;  /* 0x000000ff0b00720c */ /* 0x000fe20003f46270 */
[----:B------:R-:W-:Y:S01]  /*20a0*/  @!P3 IMAD.MOV R35, RZ, RZ, -R35 ;  /* 0x000000ffff23b224 */ /* 0x000fe200078e0a23 */
[----:B------:R-:W-:Y:S01]  /*20b0*/  ISETP.GE.AND P3, PT, R14, RZ, PT ;  /* 0x000000ff0e00720c */ /* 0x000fe20003f66270 */
[----:B------:R-:W-:Y:S01]  /*20c0*/  STL [R1+0x954], R229 ;  /* 0x000954e501007387 */ /* 0x000fe20000100800 */
[----:B------:R-:W-:-:S02]  /*20d0*/  @!P6 IADD3 R37, -R37, RZ, RZ ;  /* 0x000000ff2525e210 */ /* 0x000fc40007ffe1ff */
[----:B------:R-:W-:Y:S01]  /*20e0*/  ISETP.GE.AND P6, PT, R12, RZ, PT ;  /* 0x000000ff0c00720c */ /* 0x000fe20003fc6270 */
[----:B------:R4:W-:Y:S01]  /*20f0*/  STL.64 [R1+0xb50], R10 ;  /* 0x000b500a01007387 */ /* 0x0009e20000100a00 */
[----:B------:R-:W-:Y:S01]  /*2100*/  ISETP.GE.AND P4, PT, R13, RZ, PT ;  /* 0x000000ff0d00720c */ /* 0x000fe20003f86270 */
[----:B------:R-:W-:Y:S01]  /*2110*/  @!P0 IMAD.MOV R39, RZ, RZ, -R39 ;  /* 0x000000ffff278224 */ /* 0x000fe200078e0a27 */
[----:B------:R-:W-:Y:S01]  /*2120*/  ISETP.NE.AND P1, PT, R57, RZ, PT ;  /* 0x000000ff3900720c */ /* 0x000fe20003f25270 */
[----:B------:R-:W-:Y:S01]  /*2130*/  @!P5 IMAD.MOV R41, RZ, RZ, -R41 ;  /* 0x000000ffff29d224 */ /* 0x000fe200078e0a29 */
[----:B------:R-:W-:Y:S01]  /*2140*/  ISETP.NE.AND P0, PT, R58, RZ, PT ;  /* 0x000000ff3a00720c */ /* 0x000fe20003f05270 */
[----:B------:R-:W-:Y:S01]  /*2150*/  @!P2 IMAD.MOV R5, RZ, RZ, -R5 ;  /* 0x000000ffff05a224 */ /* 0x000fe200078e0a05 */
[----:B------:R-:W-:Y:S01]  /*2160*/  LOP3.LUT R0, RZ, R58, RZ, 0x33, !PT ;  /* 0x0000003aff007212 */ /* 0x000fe200078e33ff */
[----:B------:R-:W-:Y:S01]  /*2170*/  @!P3 IMAD.MOV R7, RZ, RZ, -R7 ;  /* 0x000000ffff07b224 */ /* 0x000fe200078e0a07 */
[C---:B------:R-:W-:Y:S01]  /*2180*/  SEL R43, R17.reuse, R16, !P1 ;  /* 0x00000010112b7207 */ /* 0x040fe20004800000 */
[----:B------:R1:W-:Y:S01]  /*2190*/  STL.64 [R1+0xb58], R12 ;  /* 0x000b580c01007387 */ /* 0x0003e20000100a00 */
[C---:B------:R-:W-:Y:S01]  /*21a0*/  SEL R18, R17.reuse, R18, !P1 ;  /* 0x0000001211127207 */ /* 0x040fe20004800000 */
[----:B------:R-:W-:Y:S01]  /*21b0*/  @!P6 IMAD.MOV R15, RZ, RZ, -R15 ;  /* 0x000000ffff0fe224 */ /* 0x000fe200078e0a0f */
[----:B------:R-:W-:-:S02]  /*21c0*/  SEL R20, R17, R20, !P1 ;  /* 0x0000001411147207 */ /* 0x000fc40004800000 */
[----:B------:R-:W-:Y:S02]  /*21d0*/  @!P4 IADD3 R9, -R9, RZ, RZ ;  /* 0x000000ff0909c210 */ /* 0x000fe40007ffe1ff */
[C---:B------:R-:W-:Y:S02]  /*21e0*/  SEL R22, R17.reuse, R22, !P1 ;  /* 0x0000001611167207 */ /* 0x040fe40004800000 */
[C---:B------:R-:W-:Y:S02]  /*21f0*/  SEL R24, R17.reuse, R24, !P1 ;  /* 0x0000001811187207 */ /* 0x040fe40004800000 */
[C---:B------:R-:W-:Y:S02]  /*2200*/  SEL R26, R17.reuse, R26, !P1 ;  /* 0x0000001a111a7207 */ /* 0x040fe40004800000 */
[C---:B------:R-:W-:Y:S02]  /*2210*/  SEL R28, R17.reuse, R28, !P1 ;  /* 0x0000001c111c7207 */ /* 0x040fe40004800000 */
[----:B------:R-:W-:-:S02]  /*2220*/  SEL R30, R17, R30, !P1 ;  /* 0x0000001e111e7207 */ /* 0x000fc40004800000 */
[C---:B------:R-:W-:Y:S02]  /*2230*/  SEL R32, R17.reuse, R32, !P1 ;  /* 0x0000002011207207 */ /* 0x040fe40004800000 */
        /* <DEDUP_REMOVED lines=17> */
[C---:B------:R-:W-:Y:S01]  /*2350*/  SEL R52, R17.reuse, R33, !P1 ;  /* 0x0000002111347207 */ /* 0x040fe20004800000 */
[C---:B------:R-:W-:Y:S01]  /*2360*/  VIADD R33, R196.reuse, 0xffffffff ;  /* 0xffffffffc4217836 */ /* 0x040fe20000000000 */
[C---:B------:R-:W-:Y:S01]  /*2370*/  SEL R53, R17.reuse, R35, !P1 ;  /* 0x0000002311357207 */ /* 0x040fe20004800000 */
[----:B------:R-:W-:Y:S01]  /*2380*/  VIADD R35, R196, 0xfffffffe ;  /* 0xfffffffec4237836 */ /* 0x000fe20000000000 */
[C---:B------:R-:W-:Y:S02]  /*2390*/  SEL R54, R17.reuse, R37, !P1 ;  /* 0x0000002511367207 */ /* 0x040fe40004800000 */
[C---:B------:R-:W-:Y:S02]  /*23a0*/  SEL R55, R17.reuse, R39, !P1 ;  /* 0x0000002711377207 */ /* 0x040fe40004800000 */
[C---:B------:R-:W-:Y:S02]  /*23b0*/  SEL R57, R17.reuse, R41, !P1 ;  /* 0x0000002911397207 */ /* 0x040fe40004800000 */
[----:B------:R-:W-:-:S02]  /*23c0*/  SEL R17, R17, R4, !P1 ;  /* 0x0000000411117207 */ /* 0x000fc40004800000 */
[----:B------:R-:W-:Y:S01]  /*23d0*/  SEL R16, R0, R5, !P0 ;  /* 0x0000000500107207 */ /* 0x000fe20004000000 */
[----:B------:R-:W-:Y:S01]  /*23e0*/  VIADD R5, R196, 0xfffffffd ;  /* 0xfffffffdc4057836 */ /* 0x000fe20000000000 */
[----:B------:R-:W-:Y:S01]  /*23f0*/  SEL R6, R0, R7, !P0 ;  /* 0x0000000700067207 */ /* 0x000fe20004000000 */
[----:B------:R-:W-:Y:S01]  /*2400*/  VIADD R7, R196, 0xfffffffc ;  /* 0xfffffffcc4077836 */ /* 0x000fe20000000000 */
[----:B------:R-:W-:Y:S01]  /*2410*/  SEL R4, R0, R9, !P0 ;  /* 0x0000000900047207 */ /* 0x000fe20004000000 */
[----:B------:R-:W-:Y:S01]  /*2420*/  VIADD R9, R196, 0xfffffffb ;  /* 0xfffffffbc4097836 */ /* 0x000fe20000000000 */
[----:B------:R-:W-:Y:S01]  /*2430*/  SEL R8, R0, R15, !P0 ;  /* 0x0000000f00087207 */ /* 0x000fe20004000000 */
[----:B---3--:R-:W-:Y:S01]  /*2440*/  IMAD R0, R212, R3, RZ ;  /* 0x00000003d4007224 */ /* 0x008fe200078e02ff */
[----:B------:R-:W-:Y:S01]  /*2450*/  ISETP.GE.U32.AND P6, PT, R7, 0x7fffffdd, PT ;  /* 0x7fffffdd0700780c */ /* 0x000fe20003fc6070 */
[-C--:B------:R-:W-:Y:S01]  /*2460*/  IMAD R6, R6, R197.reuse, RZ ;  /* 0x000000c506067224 */ /* 0x080fe200078e02ff */
[----:B------:R-:W-:Y:S01]  /*2470*/  ISETP.GE.U32.AND P0, PT, R5, 0x7fffffde, PT ;  /* 0x7fffffde0500780c */ /* 0x000fe20003f06070 */
[-C--:B------:R-:W-:Y:S01]  /*2480*/  IMAD R5, R4, R197.reuse, RZ ;  /* 0x000000c504057224 */ /* 0x080fe200078e02ff */
[----:B------:R-:W-:Y:S01]  /*2490*/  LEA R50, P2, R0, UR4, 0x2 ;  /* 0x0000000400327c11 */ /* 0x000fe2000f8410ff */
[----:B------:R-:W-:Y:S01]  /*24a0*/  IMAD R4, R8, R197, RZ ;  /* 0x000000c508047224 */ /* 0x000fe200078e02ff */
[----:B------:R-:W-:Y:S01]  /*24b0*/  ISETP.GE.U32.AND P5, PT, R9, 0x7fffffdc, PT ;  /* 0x7fffffdc0900780c */ /* 0x000fe20003fa6070 */
[----:B------:R-:W3:Y:S01]  /*24c0*/  S2UR UR4, SR_CgaCtaId ;  /* 0x00000000000479c3 */ /* 0x000ee20000008800 */
[----:B------:R-:W-:Y:S01]  /*24d0*/  LEA.HI.X.SX32 R7, R0, UR5, 0x2, P2 ;  /* 0x0000000500077c11 */ /* 0x000fe200090f16ff */
[----:B------:R-:W-:Y:S01]  /*24e0*/  ULDC UR5, c[0x0][0x240] ;  /* 0x0000900000057ab9 */ /* 0x000fe20000000800 */
[----:B------:R-:W-:Y:S01]  /*24f0*/  ISETP.GE.U32.AND P1, PT, R35, 0x7fffffdf, PT ;  /* 0x7fffffdf2300780c */ /* 0x000fe20003f26070 */
[----:B------:R-:W-:Y:S01]  /*2500*/  IMAD R41, R43, UR5, RZ ;  /* 0x000000052b297c24 */ /* 0x000fe2000f8e02ff */
[----:B------:R-:W-:Y:S01]  /*2510*/  ISETP.GE.U32.AND P3, PT, R33, 0x7fffffe0, PT ;  /* 0x7fffffe02100780c */ /* 0x000fe20003f66070 */
[----:B------:R-:W-:-:S02]  /*2520*/  IMAD R39, R18, UR5, RZ ;  /* 0x0000000512277c24 */ /* 0x000fc4000f8e02ff */
[----:B------:R-:W-:Y:S01]  /*2530*/  IMAD R59, R44, UR5, RZ ;  /* 0x000000052c3b7c24 */ /* 0x000fe2000f8e02ff */
[-C--:B------:R-:W-:Y:S01]  /*2540*/  LEA R44, P4, R41, R50.reuse, 0x2 ;  /* 0x00000032292c7211 */ /* 0x080fe200078810ff */
[----:B------:R-:W-:Y:S01]  /*2550*/  IMAD R20, R20, UR5, RZ ;  /* 0x0000000514147c24 */ /* 0x000fe2000f8e02ff */
[-C--:B------:R-:W-:Y:S01]  /*2560*/  LEA R78, P2, R39, R50.reuse, 0x2 ;  /* 0x00000032274e7211 */ /* 0x080fe200078410ff */
[----:B------:R-:W-:Y:S01]  /*2570*/  IMAD R37, R22, UR5, RZ ;  /* 0x0000000516257c24 */ /* 0x000fe2000f8e02ff */
[----:B------:R2:W-:Y:S01]  /*2580*/  STL [R1+0x5f4], R41 ;  /* 0x0005f42901007387 */ /* 0x0005e20000100800 */
[----:B------:R-:W-:Y:S01]  /*2590*/  IMAD R56, R45, UR5, RZ ;  /* 0x000000052d387c24 */ /* 0x000fe2000f8e02ff */
[-C--:B------:R-:W-:Y:S01]  /*25a0*/  LEA.HI.X.SX32 R45, R41, R7.reuse, 0x2, P4 ;  /* 0x00000007292d7211 */ /* 0x080fe200020f16ff */
[----:B----4-:R-:W-:Y:S01]  /*25b0*/  IMAD R11, R48, UR5, RZ ;  /* 0x00000005300b7c24 */ /* 0x010fe2000f8e02ff */
[-C--:B------:R-:W-:Y:S01]  /*25c0*/  LEA R48, P4, R20, R50.reuse, 0x2 ;  /* 0x0000003214307211 */ /* 0x080fe200078810ff */
[----:B-1----:R-:W-:Y:S01]  /*25d0*/  IMAD R12, R24, UR5, RZ ;  /* 0x00000005180c7c24 */ /* 0x002fe2000f8e02ff */
[-C--:B------:R-:W-:Y:S01]  /*25e0*/  LEA.HI.X.SX32 R79, R39, R7.reuse, 0x2, P2 ;  /* 0x00000007274f7211 */ /* 0x080fe200010f16ff */
[----:B------:R-:W-:Y:S01]  /*25f0*/  IMAD R26, R26, UR5, RZ ;  /* 0x000000051a1a7c24 */ /* 0x000fe2000f8e02ff */
[CC--:B------:R-:W-:Y:S01]  /*2600*/  LEA R76, P2, R37.reuse, R50.reuse, 0x2 ;  /* 0x00000032254c7211 */ /* 0x0c0fe200078410ff */
[----:B------:R-:W-:Y:S01]  /*2610*/  IMAD R58, R46, UR5, RZ ;  /* 0x000000052e3a7c24 */ /* 0x000fe2000f8e02ff */
[-C--:B------:R-:W-:Y:S01]  /*2620*/  LEA.HI.X.SX32 R49, R20, R7.reuse, 0x2, P4 ;  /* 0x0000000714317211 */ /* 0x080fe200020f16ff */
[----:B------:R-:W-:Y:S01]  /*2630*/  IMAD R28, R28, UR5, RZ ;  /* 0x000000051c1c7c24 */ /* 0x000fe2000f8e02ff */
[-C--:B------:R-:W-:Y:S01]  /*2640*/  LEA R46, P4, R12, R50.reuse, 0x2 ;  /* 0x000000320c2e7211 */ /* 0x080fe200078810ff */
        /* <DEDUP_REMOVED lines=10> */
[----:B------:R1:W-:Y:S01]  /*26f0*/  STL [R1+0x5f0], R39 ;  /* 0x0005f02701007387 */ /* 0x0003e20000100800 */
[-C--:B------:R-:W-:Y:S01]  /*2700*/  LEA R74, P2, R30, R50.reuse, 0x2 ;  /* 0x000000321e4a7211 */ /* 0x080fe200078410ff */
[----:B------:R-:W-:Y:S01]  /*2710*/  IMAD R36, R36, UR5, RZ ;  /* 0x0000000524247c24 */ /* 0x000fe2000f8e02ff */
[-C--:B------:R-:W-:Y:S01]  /*2720*/  LEA.HI.X.SX32 R43, R28, R7.reuse, 0x2, P4 ;  /* 0x000000071c2b7211 */ /* 0x080fe200020f16ff */
[----:B------:R-:W-:Y:S01]  /*2730*/  STL [R1+0x5ec], R20 ;  /* 0x0005ec1401007387 */ /* 0x000fe20000100800 */
[-C--:B------:R-:W-:Y:S01]  /*2740*/  LEA R40, P4, R10, R50.reuse, 0x2 ;  /* 0x000000320a287211 */ /* 0x080fe200078810ff */
[----:B------:R-:W-:Y:S01]  /*2750*/  IMAD R61, R38, UR5, RZ ;  /* 0x00000005263d7c24 */ /* 0x000fe2000f8e02ff */
[-C--:B------:R-:W-:Y:S01]  /*2760*/  LEA.HI.X.SX32 R75, R30, R7.reuse, 0x2, P2 ;  /* 0x000000071e4b7211 */ /* 0x080fe200010f16ff */
[----:B------:R-:W-:Y:S01]  /*2770*/  STL [R1+0x574], R37 ;  /* 0x0005742501007387 */ /* 0x000fe20000100800 */
[-C--:B------:R-:W-:Y:S01]  /*2780*/  LEA R72, P2, R34, R50.reuse, 0x2 ;  /* 0x0000003222487211 */ /* 0x080fe200078410ff */
[----:B------:R-:W-:Y:S01]  /*2790*/  IMAD R18, R19, UR5, RZ ;  /* 0x0000000513127c24 */ /* 0x000fe2000f8e02ff */
[-C--:B--2---:R-:W-:Y:S01]  /*27a0*/  LEA.HI.X.SX32 R41, R10, R7.reuse, 0x2, P4 ;  /* 0x000000070a297211 */ /* 0x084fe200020f16ff */
[----:B------:R2:W-:Y:S01]  /*27b0*/  STL [R1+0x570], R12 ;  /* 0x0005700c01007387 */ /* 0x0005e20000100800 */
[-C--:B------:R-:W-:Y:S01]  /*27c0*/  LEA R38, P4, R36, R50.reuse, 0x2 ;  /* 0x0000003224267211 */ /* 0x080fe200078810ff */
[----:B------:R-:W-:Y:S01]  /*27d0*/  IMAD R22, R21, UR5, RZ ;  /* 0x0000000515167c24 */ /* 0x000fe2000f8e02ff */
[-C--:B------:R-:W-:Y:S01]  /*27e0*/  LEA.HI.X.SX32 R73, R34, R7.reuse, 0x2, P2 ;  /* 0x0000000722497211 */ /* 0x080fe200010f16ff */
[----:B------:R-:W-:Y:S01]  /*27f0*/  STL [R1+0x56c], R26 ;  /* 0x00056c1a01007387 */ /* 0x000fe20000100800 */
[-C--:B------:R-:W-:Y:S01]  /*2800*/  LEA R70, P2, R61, R50.reuse, 0x2 ;  /* 0x000000323d467211 */ /* 0x080fe200078410ff */
[----:B------:R-:W-:Y:S01]  /*2810*/  IMAD R21, R25, UR5, RZ ;  /* 0x0000000519157c24 */ /* 0x000fe2000f8e02ff */
[-C--:B-1----:R-:W-:Y:S01]  /*2820*/  LEA.HI.X.SX32 R39, R36, R7.reuse, 0x2, P4 ;  /* 0x0000000724277211 */ /* 0x082fe200020f16ff */
[----:B------:R-:W-:Y:S01]  /*2830*/  STL [R1+0x568], R28 ;  /* 0x0005681c01007387 */ /* 0x000fe20000100800 */
[-C--:B------:R-:W-:Y:S01]  /*2840*/  LEA.HI.X.SX32 R71, R61, R7.reuse, 0x2, P2 ;  /* 0x000000073d477211 */ /* 0x080fe200010f16ff */
[----:B--2---:R-:W-:Y:S01]  /*2850*/  IMAD R12, R23, UR5, RZ ;  /* 0x00000005170c7c24 */ /* 0x004fe2000f8e02ff */
[CC--:B------:R-:W-:Y:S01]  /*2860*/  LEA R68, P2, R60.reuse, R50.reuse, 0x2 ;  /* 0x000000323c447211 */ /* 0x0c0fe200078410ff */
[----:B------:R-:W-:Y:S01]  /*2870*/  STL [R1+0x564], R30 ;  /* 0x0005641e01007387 */ /* 0x000fe20000100800 */
[----:B------:R-:W-:Y:S01]  /*2880*/  IMAD R19, R31, UR5, RZ ;  /* 0x000000051f137c24 */ /* 0x000fe2000f8e02ff */
[----:B---3--:R-:W-:Y:S01]  /*2890*/  ULEA UR12, UR4, UR12, 0x18 ;  /* 0x0000000c040c7291 */ /* 0x008fe2000f8ec03f */
[-C--:B------:R-:W-:Y:S01]  /*28a0*/  LEA.HI.X.SX32 R69, R60, R7.reuse, 0x2, P2 ;  /* 0x000000073c457211 */ /* 0x080fe200010f16ff */
[----:B------:R1:W-:Y:S01]  /*28b0*/  STL [R1+0x560], R10 ;  /* 0x0005600a01007387 */ /* 0x0003e20000100800 */
[CC--:B------:R-:W-:Y:S01]  /*28c0*/  LEA R66, P2, R58.reuse, R50.reuse, 0x2 ;  /* 0x000000323a427211 */ /* 0x0c0fe200078410ff */
[----:B------:R-:W-:Y:S01]  /*28d0*/  IMAD R20, R51, UR5, RZ ;  /* 0x0000000533147c24 */ /* 0x000fe2000f8e02ff */
[----:B------:R-:W-:Y:S01]  /*28e0*/  ULDC UR4, c[0x0][0x230] ;  /* 0x00008c0000047ab9 */ /* 0x000fe20000000800 */
[----:B------:R-:W-:Y:S01]  /*28f0*/  STL [R1+0x55c], R34 ;  /* 0x00055c2201007387 */ /* 0x000fe20000100800 */
[----:B------:R-:W-:Y:S01]  /*2900*/  LEA.HI.X.SX32 R67, R58, R7, 0x2, P2 ;  /* 0x000000073a437211 */ /* 0x000fe200010f16ff */
[----:B------:R-:W-:Y:S01]  /*2910*/  IMAD R16, R16, R197, RZ ;  /* 0x000000c510107224 */ /* 0x000fe200078e02ff */
[----:B------:R-:W-:Y:S01]  /*2920*/  LEA R64, P2, R56, R50, 0x2 ;  /* 0x0000003238407211 */ /* 0x000fe200078410ff */
[----:B------:R2:W-:Y:S01]  /*2930*/  STL [R1+0x558], R36 ;  /* 0x0005582401007387 */ /* 0x0005e20000100800 */
[----:B------:R-:W-:-:S02]  /*2940*/  VIADD R15, R196, 0xfffffffa ;  /* 0xfffffffac40f7836 */ /* 0x000fc40000000000 */
[-C--:B------:R-:W-:Y:S01]  /*2950*/  LEA.HI.X.SX32 R65, R56, R7.reuse, 0x2, P2 ;  /* 0x0000000738417211 */ /* 0x080fe200010f16ff */
[----:B------:R-:W-:Y:S01]  /*2960*/  STL [R1+0x554], R61 ;  /* 0x0005543d01007387 */ /* 0x000fe20000100800 */
[CC--:B------:R-:W-:Y:S01]  /*2970*/  LEA R62, P2, R22.reuse, R50.reuse, 0x2 ;  /* 0x00000032163e7211 */ /* 0x0c0fe200078410ff */
[----:B-1----:R-:W-:Y:S02]  /*2980*/  IMAD R10, R27, UR5, RZ ;  /* 0x000000051b0a7c24 */ /* 0x002fe4000f8e02ff */
[----:B------:R1:W-:Y:S01]  /*2990*/  STL [R1+0x550], R13 ;  /* 0x0005500d01007387 */ /* 0x0003e20000100800 */
[-C--:B------:R-:W-:Y:S02]  /*29a0*/  LEA.HI.X.SX32 R63, R22, R7.reuse, 0x2, P2 ;  /* 0x00000007163f7211 */ /* 0x080fe400010f16ff */
[CC--:B--2---:R-:W-:Y:S01]  /*29b0*/  LEA R36, P4, R13.reuse, R50.reuse, 0x2 ;  /* 0x000000320d247211 */ /* 0x0c4fe200078810ff */
[----:B------:R2:W-:Y:S03]  /*29c0*/  STL [R1+0x54c], R60 ;  /* 0x00054c3c01007387 */ /* 0x0005e60000100800 */
[----:B------:R-:W-:Y:S01]  /*29d0*/  LEA.HI.X.SX32 R37, R13, R7, 0x2, P4 ;  /* 0x000000070d257211 */ /* 0x000fe200020f16ff */
[----:B------:R-:W-:Y:S01]  /*29e0*/  STL [R1+0x548], R59 ;  /* 0x0005483b01007387 */ /* 0x000fe20000100800 */
[----:B------:R-:W-:Y:S01]  /*29f0*/  LEA R34, P4, R59, R50, 0x2 ;  /* 0x000000323b227211 */ /* 0x000fe200078810ff */
[----:B-1----:R-:W-:-:S02]  /*2a00*/  IMAD R13, R29, UR5, RZ ;  /* 0x000000051d0d7c24 */ /* 0x002fc4000f8e02ff */
[----:B------:R-:W-:Y:S01]  /*2a10*/  STL [R1+0x544], R58 ;  /* 0x0005443a01007387 */ /* 0x000fe20000100800 */
[-C--:B------:R-:W-:Y:S02]  /*2a20*/  LEA.HI.X.SX32 R35, R59, R7.reuse, 0x2, P4 ;  /* 0x000000073b237211 */ /* 0x080fe400020f16ff */
[-C--:B------:R-:W-:Y:S01]  /*2a30*/  LEA R32, P4, R11, R50.reuse, 0x2 ;  /* 0x000000320b207211 */ /* 0x080fe200078810ff */
[----:B------:R1:W-:Y:S01]  /*2a40*/  STL [R1+0x540], R11 ;  /* 0x0005400b01007387 */ /* 0x0003e20000100800 */
[-C--:B--2---:R-:W-:Y:S02]  /*2a50*/  LEA R60, P2, R21, R50.reuse, 0x2 ;  /* 0x00000032153c7211 */ /* 0x084fe400078410ff */
[-C--:B------:R-:W-:Y:S01]  /*2a60*/  LEA.HI.X.SX32 R33, R11, R7.reuse, 0x2, P4 ;  /* 0x000000070b217211 */ /* 0x080fe200020f16ff */
[----:B------:R-:W-:Y:S01]  /*2a70*/  STL [R1+0x53c], R56 ;  /* 0x00053c3801007387 */ /* 0x000fe20000100800 */
[CC--:B------:R-:W-:Y:S02]  /*2a80*/  LEA R30, P4, R18.reuse, R50.reuse, 0x2 ;  /* 0x00000032121e7211 */ /* 0x0c0fe400078810ff */
[-C--:B------:R-:W-:Y:S01]  /*2a90*/  LEA.HI.X.SX32 R61, R21, R7.reuse, 0x2, P2 ;  /* 0x00000007153d7211 */ /* 0x080fe200010f16ff */
[----:B------:R2:W-:Y:S01]  /*2aa0*/  STL [R1+0x538], R18 ;  /* 0x0005381201007387 */ /* 0x0005e20000100800 */
[----:B------:R-:W-:Y:S01]  /*2ab0*/  LEA.HI.X.SX32 R31, R18, R7, 0x2, P4 ;  /* 0x00000007121f7211 */ /* 0x000fe200020f16ff */
[----:B-1----:R-:W-:Y:S01]  /*2ac0*/  IMAD R11, R52, UR5, RZ ;  /* 0x00000005340b7c24 */ /* 0x002fe2000f8e02ff */
[-C--:B------:R-:W-:Y:S01]  /*2ad0*/  LEA R28, P4, R12, R50.reuse, 0x2 ;  /* 0x000000320c1c7211 */ /* 0x080fe200078810ff */
[----:B------:R-:W-:Y:S01]  /*2ae0*/  STL [R1+0x534], R22 ;  /* 0x0005341601007387 */ /* 0x000fe20000100800 */
[----:B------:R-:W-:-:S02]  /*2af0*/  LEA R58, P2, R20, R50, 0x2 ;  /* 0x00000032143a7211 */ /* 0x000fc400078410ff */
[-C--:B------:R-:W-:Y:S01]  /*2b00*/  LEA.HI.X.SX32 R29, R12, R7.reuse, 0x2, P4 ;  /* 0x000000070c1d7211 */ /* 0x080fe200020f16ff */
[----:B------:R1:W-:Y:S01]  /*2b10*/  STL [R1+0x530], R12 ;  /* 0x0005300c01007387 */ /* 0x0003e20000100800 */
[-C--:B------:R-:W-:Y:S01]  /*2b20*/  LEA R26, P4, R10, R50.reuse, 0x2 ;  /* 0x000000320a1a7211 */ /* 0x080fe200078810ff */
[----:B--2---:R-:W-:Y:S01]  /*2b30*/  IMAD R18, R53, UR5, RZ ;  /* 0x0000000535127c24 */ /* 0x004fe2000f8e02ff */
[-C--:B------:R-:W-:Y:S01]  /*2b40*/  LEA.HI.X.SX32 R59, R20, R7.reuse, 0x2, P2 ;  /* 0x00000007143b7211 */ /* 0x080fe200010f16ff */
[----:B------:R-:W-:Y:S01]  /*2b50*/  STL [R1+0x52c], R21 ;  /* 0x00052c1501007387 */ /* 0x000fe20000100800 */
[-C--:B------:R-:W-:Y:S02]  /*2b60*/  LEA.HI.X.SX32 R27, R10, R7.reuse, 0x2, P4 ;  /* 0x000000070a1b7211 */ /* 0x080fe400020f16ff */
[-C--:B------:R-:W-:Y:S01]  /*2b70*/  LEA R24, P4, R13, R50.reuse, 0x2 ;  /* 0x000000320d187211 */ /* 0x080fe200078810ff */
[----:B------:R2:W-:Y:S01]  /*2b80*/  STL [R1+0x528], R10 ;  /* 0x0005280a01007387 */ /* 0x0005e20000100800 */
[-C--:B------:R-:W-:Y:S01]  /*2b90*/  LEA R56, P2, R19, R50.reuse, 0x2 ;  /* 0x0000003213387211 */ /* 0x080fe200078410ff */
[----:B-1----:R-:W-:Y:S01]  /*2ba0*/  IMAD R12, R54, UR5, RZ ;  /* 0x00000005360c7c24 */ /* 0x002fe2000f8e02ff */
[----:B------:R-:W-:Y:S01]  /*2bb0*/  LEA.HI.X.SX32 R25, R13, R7, 0x2, P4 ;  /* 0x000000070d197211 */ /* 0x000fe200020f16ff */
[----:B------:R1:W-:Y:S01]  /*2bc0*/  STL [R1+0x524], R20 ;  /* 0x0005241401007387 */ /* 0x0003e20000100800 */
[----:B------:R-:W-:-:S03]  /*2bd0*/  LEA R22, P4, R11, R50, 0x2 ;  /* 0x000000320b167211 */ /* 0x000fc600078810ff */
[----:B------:R3:W-:Y:S01]  /*2be0*/  STL [R1+0x520], R13 ;  /* 0x0005200d01007387 */ /* 0x0007e20000100800 */
[----:B------:R-:W-:Y:S01]  /*2bf0*/  LEA.HI.X.SX32 R23, R11, R7, 0x2, P4 ;  /* 0x000000070b177211 */ /* 0x000fe200020f16ff */
[----:B--2---:R-:W-:Y:S02]  /*2c00*/  IMAD R10, R55, UR5, RZ ;  /* 0x00000005370a7c24 */ /* 0x004fe4000f8e02ff */
[----:B------:R-:W-:Y:S01]  /*2c10*/  STL [R1+0x51c], R19 ;  /* 0x00051c1301007387 */ /* 0x000fe20000100800 */
[----:B-1----:R-:W-:-:S03]  /*2c20*/  LEA R20, P4, R12, R50, 0x2 ;  /* 0x000000320c147211 */ /* 0x002fc600078810ff */
[----:B------:R1:W-:Y:S01]  /*2c30*/  STL [R1+0x518], R11 ;  /* 0x0005180b01007387 */ /* 0x0003e20000100800 */
[----:B---3--:R-:W-:Y:S01]  /*2c40*/  IMAD R13, R57, UR5, RZ ;  /* 0x00000005390d7c24 */ /* 0x008fe2000f8e02ff */
[-C--:B------:R-:W-:Y:S02]  /*2c50*/  LEA.HI.X.SX32 R57, R19, R7.reuse, 0x2, P2 ;  /* 0x0000000713397211 */ /* 0x080fe400010f16ff */
[----:B------:R2:W-:Y:S01]  /*2c60*/  STL [R1+0x514], R18 ;  /* 0x0005141201007387 */ /* 0x0005e20000100800 */
[-C--:B------:R-:W-:Y:S02]  /*2c70*/  LEA R54, P2, R18, R50.reuse, 0x2 ;  /* 0x0000003212367211 */ /* 0x080fe400078410ff */
[-C--:B------:R-:W-:Y:S01]  /*2c80*/  LEA.HI.X.SX32 R21, R12, R7.reuse, 0x2, P4 ;  /* 0x000000070c157211 */ /* 0x080fe200020f16ff */
[----:B------:R3:W-:Y:S01]  /*2c90*/  STL [R1+0x510], R12 ;  /* 0x0005100c01007387 */ /* 0x0007e20000100800 */
[----:B------:R-:W-:Y:S01]  /*2ca0*/  LEA.HI.X.SX32 R55, R18, R7, 0x2, P2 ;  /* 0x0000000712377211 */ /* 0x000fe200010f16ff */
[----:B-1----:R-:W-:Y:S01]  /*2cb0*/  IMAD R11, R17, UR5, RZ ;  /* 0x00000005110b7c24 */ /* 0x002fe2000f8e02ff */
[-C--:B------:R-:W-:Y:S01]  /*2cc0*/  LEA R52, P2, R10, R50.reuse, 0x2 ;  /* 0x000000320a347211 */ /* 0x080fe200078410ff */
[----:B------:R1:W-:Y:S01]  /*2cd0*/  STL [R1+0x50c], R10 ;  /* 0x00050c0a01007387 */ /* 0x0003e20000100800 */
[----:B--2---:R-:W-:-:S02]  /*2ce0*/  LEA R18, P4, R13, R50, 0x2 ;  /* 0x000000320d127211 */ /* 0x004fc400078810ff */
[-C--:B------:R-:W-:Y:S01]  /*2cf0*/  LEA.HI.X.SX32 R53, R10, R7.reuse, 0x2, P2 ;  /* 0x000000070a357211 */ /* 0x080fe200010f16ff */
[----:B------:R-:W-:Y:S01]  /*2d00*/  STL [R1+0x508], R13 ;  /* 0x0005080d01007387 */ /* 0x000fe20000100800 */
[----:B------:R-:W-:Y:S01]  /*2d10*/  LEA R50, P2, R11, R50, 0x2 ;  /* 0x000000320b327211 */ /* 0x000fe200078410ff */
[----:B---3--:R-:W-:Y:S01]  /*2d20*/  IMAD.SHL.U32 R12, R16, 0x4, RZ ;  /* 0x00000004100c7824 */ /* 0x008fe200078e00ff */
[-C--:B------:R-:W-:Y:S01]  /*2d30*/  LEA.HI.X.SX32 R19, R13, R7.reuse, 0x2, P4 ;  /* 0x000000070d137211 */ /* 0x080fe200020f16ff */
[----:B------:R-:W-:Y:S01]  /*2d40*/  STL [R1+0x504], R11 ;  /* 0x0005040b01007387 */ /* 0x000fe20000100800 */
[----:B-1----:R-:W-:Y:S02]  /*2d50*/  SHF.L.U32 R10, R6, 0x2, RZ ;  /* 0x00000002060a7819 */ /* 0x002fe400000006ff */
[----:B------:R-:W-:Y:S01]  /*2d60*/  LEA.HI.X.SX32 R51, R11, R7, 0x2, P2 ;  /* 0x000000070b337211 */ /* 0x000fe200010f16ff */
[----:B------:R-:W-:Y:S01]  /*2d70*/  IMAD.SHL.U32 R7, R5, 0x4, RZ ;  /* 0x0000000405077824 */ /* 0x000fe200078e00ff */
[----:B------:R-:W-:Y:S01]  /*2d80*/  IADD3 R82, P2, R10, UR6, RZ ;  /* 0x000000060a527c10 */ /* 0x000fe2000ff5e0ff */
[----:B------:R-:W-:Y:S01]  /*2d90*/  STL [R1+0x964], R12 ;  /* 0x0009640c01007387 */ /* 0x000fe20000100800 */
[----:B------:R-:W-:-:S02]  /*2da0*/  IADD3 R80, P4, R12, UR6, RZ ;  /* 0x000000060c507c10 */ /* 0x000fc4000ff9e0ff */
[----:B------:R-:W-:Y:S01]  /*2db0*/  LEA.HI.X.SX32 R83, R6, UR7, 0x2, P2 ;  /* 0x0000000706537c11 */ /* 0x000fe200090f16ff */
[----:B------:R1:W-:Y:S01]  /*2dc0*/  STL [R1+0x960], R10 ;  /* 0x0009600a01007387 */ /* 0x0003e20000100800 */
[----:B------:R-:W-:Y:S02]  /*2dd0*/  IADD3 R84, P2, R7, UR6, RZ ;  /* 0x0000000607547c10 */ /* 0x000fe4000ff5e0ff */
[----:B------:R-:W-:Y:S01]  /*2de0*/  LEA.HI.X.SX32 R81, R16, UR7, 0x2, P4 ;  /* 0x0000000710517c11 */ /* 0x000fe2000a0f16ff */
[----:B------:R2:W-:Y:S01]  /*2df0*/  STL [R1+0x95c], R7 ;  /* 0x00095c0701007387 */ /* 0x0005e20000100800 */
[----:B------:R-:W-:Y:S01]  /*2e00*/  LEA.HI.X.SX32 R85, R5, UR7, 0x2, P2 ;  /* 0x0000000705557c11 */ /* 0x000fe200090f16ff */
[----:B------:R-:W-:Y:S01]  /*2e10*/  IMAD.WIDE R240, R2, 0x4, R82 ;  /* 0x0000000402f07825 */ /* 0x000fe200078e0252 */
[----:B------:R-:W-:-:S03]  /*2e20*/  ISETP.GE.U32.AND P4, PT, R15, 0x7fffffdb, PT ;  /* 0x7fffffdb0f00780c */ /* 0x000fc60003f86070 */
[----:B-1----:R-:W-:Y:S02]  /*2e30*/  IMAD.SHL.U32 R10, R4, 0x4, RZ ;  /* 0x00000004040a7824 */ /* 0x002fe400078e00ff */
[----:B------:R-:W-:-:S03]  /*2e40*/  IMAD.WIDE R238, R2, 0x4, R80 ;  /* 0x0000000402ee7825 */ /* 0x000fc600078e0250 */
[----:B------:R1:W-:Y:S01]  /*2e50*/  STL [R1+0x958], R10 ;  /* 0x0009580a01007387 */ /* 0x0003e20000100800 */
[----:B--2---:R-:W-:Y:S01]  /*2e60*/  IMAD.SHL.U32 R7, R86, 0x10, RZ ;  /* 0x0000001056077824 */ /* 0x004fe200078e00ff */
[----:B------:R-:W-:Y:S01]  /*2e70*/  IADD3 R86, P2, R10, UR6, RZ ;  /* 0x000000060a567c10 */ /* 0x000fe2000ff5e0ff */
[----:B------:R-:W-:Y:S01]  /*2e80*/  IMAD.WIDE R214, R2, 0x4, R84 ;  /* 0x0000000402d67825 */ /* 0x000fe200078e0254 */
[----:B------:R2:W-:Y:S02]  /*2e90*/  STL.64 [R1+0xb60], R4 ;  /* 0x000b600401007387 */ /* 0x0005e40000100a00 */
[----:B------:R-:W-:Y:S01]  /*2ea0*/  LOP3.LUT R17, R7, 0x70, RZ, 0xc0, !PT ;  /* 0x0000007007117812 */ /* 0x000fe200078ec0ff */
[----:B------:R-:W-:Y:S01]  /*2eb0*/  VIADD R7, R196, 0xfffffff9 ;  /* 0xfffffff9c4077836 */ /* 0x000fe20000000000 */
[----:B------:R-:W-:Y:S01]  /*2ec0*/  LEA.HI.X.SX32 R87, R4, UR7, 0x2, P2 ;  /* 0x0000000704577c11 */ /* 0x000fe200090f16ff */
[----:B------:R-:W-:Y:S02]  /*2ed0*/  IMAD R15, R2, 0xa, RZ ;  /* 0x0000000a020f7824 */ /* 0x000fe400078e02ff */
[----:B------:R-:W-:Y:S01]  /*2ee0*/  IMAD R17, R242, 0x80, R17 ;  /* 0x00000080f2117824 */ /* 0x000fe200078e0211 */
[----:B------:R-:W-:Y:S01]  /*2ef0*/  ISETP.GE.U32.AND P2, PT, R7, 0x7fffffda, PT ;  /* 0x7fffffda0700780c */ /* 0x000fe20003f46070 */
[----:B------:R-:W-:-:S03]  /*2f00*/  IMAD.WIDE R12, R2, 0x4, R86 ;  /* 0x00000004020c7825 */ /* 0x000fc600078e0256 */
[----:B------:R-:W-:Y:S01]  /*2f10*/  IADD3 R246, R17, UR12, RZ ;  /* 0x0000000c11f67c10 */ /* 0x000fe2000fffe0ff */
[C---:B-1----:R-:W-:Y:S01]  /*2f20*/  IMAD.SHL.U32 R10, R2.reuse, 0x2, RZ ;  /* 0x00000002020a7824 */ /* 0x042fe200078e00ff */
[----:B------:R-:W-:Y:S01]  /*2f30*/  STL.64 [R1+0x110], R12 ;  /* 0x0001100c01007387 */ /* 0x000fe20000100a00 */
[----:B--2---:R-:W-:Y:S02]  /*2f40*/  IMAD R5, R2, 0x3, RZ ;  /* 0x0000000302057824 */ /* 0x004fe400078e02ff */
[C---:B------:R-:W-:Y:S01]  /*2f50*/  IMAD.WIDE R234, R10.reuse, 0x4, R80 ;  /* 0x000000040aea7825 */ /* 0x040fe200078e0250 */
[----:B------:R-:W-:Y:S01]  /*2f60*/  @!PT LDS RZ, [RZ] ;  /* 0x00000000fffff984 */ /* 0x000fe20000000800 */
[----:B------:R-:W-:Y:S01]  /*2f70*/  @!PT LDS RZ, [RZ] ;  /* 0x00000000fffff984 */ /* 0x000fe20000000800 */
[----:B------:R-:W-:Y:S01]  /*2f80*/  @!PT LDS RZ, [RZ] ;  /* 0x00000000fffff984 */ /* 0x000fe20000000800 */
[----:B------:R-:W-:Y:S03]  /*2f90*/  LDGSTS.E [R246], desc[UR16][R80.64], !P3 ;  /* 0x0000000050f67fae */ /* 0x000fe6000d921850 */
[C---:B------:R-:W-:Y:S01]  /*2fa0*/  IMAD.WIDE R232, R10.reuse, 0x4, R82 ;  /* 0x000000040ae87825 */ /* 0x040fe200078e0252 */
[----:B------:R-:W-:Y:S03]  /*2fb0*/  LDGSTS.E [R246+0x4000], desc[UR16][R82.64], !P3 ;  /* 0x0400000052f67fae */ /* 0x000fe6000d921850 */
[----:B------:R-:W-:Y:S01]  /*2fc0*/  IMAD.WIDE R230, R10, 0x4, R84 ;  /* 0x000000040ae67825 */ /* 0x000fe200078e0254 */
[----:B------:R-:W-:Y:S03]  /*2fd0*/  LDGSTS.E [R246+0x8000], desc[UR16][R84.64], !P3 ;  /* 0x0800000054f67fae */ /* 0x000fe6000d921850 */
[----:B------:R-:W-:Y:S01]  /*2fe0*/  VIADD R7, R196, 0xfffffff8 ;  /* 0xfffffff8c4077836 */ /* 0x000fe20000000000 */
[----:B------:R-:W-:Y:S01]  /*2ff0*/  LDGSTS.E [R246+0xc000], desc[UR16][R86.64], !P3 ;  /* 0x0c00000056f67fae */ /* 0x000fe2000d921850 */
[----:B------:R-:W-:-:S02]  /*3000*/  IMAD.SHL.U32 R4, R2, 0x4, RZ ;  /* 0x0000000402047824 */ /* 0x000fc400078e00ff */
[----:B------:R-:W-:Y:S01]  /*3010*/  IMAD.WIDE R90, R5, 0x4, R80 ;  /* 0x00000004055a7825 */ /* 0x000fe200078e0250 */
[----:B------:R-:W-:Y:S01]  /*3020*/  LDGSTS.E [R246+0x4], desc[UR16][R238.64], !P1 ;  /* 0x00004000eef67fae */ /* 0x000fe2000c921850 */
[----:B------:R-:W-:Y:S02]  /*3030*/  ISETP.GE.U32.AND P3, PT, R7, 0x7fffffd9, PT ;  /* 0x7fffffd90700780c */ /* 0x000fe40003f66070 */
[----:B------:R-:W-:Y:S01]  /*3040*/  IMAD.WIDE R88, R5, 0x4, R82 ;  /* 0x0000000405587825 */ /* 0x000fe200078e0252 */
[----:B------:R-:W-:Y:S03]  /*3050*/  LDGSTS.E [R246+0x4004], desc[UR16][R240.64], !P1 ;  /* 0x04004000f0f67fae */ /* 0x000fe6000c921850 */
[----:B------:R-:W-:Y:S01]  /*3060*/  VIADD R7, R196, 0xfffffff7 ;  /* 0xfffffff7c4077836 */ /* 0x000fe20000000000 */
[----:B------:R1:W-:Y:S04]  /*3070*/  STL [R1+0x6fc], R10 ;  /* 0x0006fc0a01007387 */ /* 0x0003e80000100800 */
[----:B------:R-:W-:Y:S04]  /*3080*/  LDGSTS.E [R246+0x8004], desc[UR16][R214.64], !P1 ;  /* 0x08004000d6f67fae */ /* 0x000fe8000c921850 */
[----:B------:R2:W-:Y:S01]  /*3090*/  LDGSTS.E [R246+0xc004], desc[UR16][R12.64], !P1 ;  /* 0x0c0040000cf67fae */ /* 0x0005e2000c921850 */
[----:B------:R-:W-:Y:S01]  /*30a0*/  ISETP.GE.U32.AND P1, PT, R7, 0x7fffffd8, PT ;  /* 0x7fffffd80700780c */ /* 0x000fe20003f26070 */
[----:B-1----:R-:W-:-:S02]  /*30b0*/  IMAD.WIDE R10, R10, 0x4, R86 ;  /* 0x000000040a0a7825 */ /* 0x002fc400078e0256 */
[----:B------:R-:W-:Y:S02]  /*30c0*/  LDGSTS.E [R246+0x8], desc[UR16][R234.64], !P0 ;  /* 0x00008000eaf67fae */ /* 0x000fe4000c121850 */
[----:B------:R-:W-:Y:S02]  /*30d0*/  VIADD R7, R196, 0xfffffff6 ;  /* 0xfffffff6c4077836 */ /* 0x000fe40000000000 */
[----:B------:R-:W-:Y:S04]  /*30e0*/  LDGSTS.E [R246+0x4008], desc[UR16][R232.64], !P0 ;  /* 0x04008000e8f67fae */ /* 0x000fe8000c121850 */
[----:B------:R-:W-:Y:S01]  /*30f0*/  LDGSTS.E [R246+0x8008], desc[UR16][R230.64], !P0 ;  /* 0x08008000e6f67fae */ /* 0x000fe2000c121850 */
[----:B--2---:R-:W-:-:S03]  /*3100*/  IMAD.WIDE R12, R5, 0x4, R84 ;  /* 0x00000004050c7825 */ /* 0x004fc600078e0254 */
[----:B------:R1:W-:Y:S04]  /*3110*/  STL.64 [R1+0xf0], R10 ;  /* 0x0000f00a01007387 */ /* 0x0003e80000100a00 */
[----:B------:R1:W-:Y:S01]  /*3120*/  LDGSTS.E [R246+0xc008], desc[UR16][R10.64], !P0 ;  /* 0x0c0080000af67fae */ /* 0x0003e2000c121850 */
[----:B------:R-:W-:Y:S01]  /*3130*/  ISETP.GE.U32.AND P0, PT, R7, 0x7fffffd7, PT ;  /* 0x7fffffd70700780c */ /* 0x000fe20003f06070 */
[----:B------:R-:W-:Y:S02]  /*3140*/  VIADD R7, R196, 0xfffffff5 ;  /* 0xfffffff5c4077836 */ /* 0x000fe40000000000 */
[----:B------:R2:W-:Y:S04]  /*3150*/  STL [R1+0x6f8], R5 ;  /* 0x0006f80501007387 */ /* 0x0005e80000100800 */
[----:B------:R-:W-:Y:S01]  /*3160*/  STL [R1+0x6f4], R4 ;  /* 0x0006f40401007387 */ /* 0x000fe20000100800 */
[----:B-1----:R-:W-:-:S03]  /*3170*/  IMAD.WIDE R10, R5, 0x4, R86 ;  /* 0x00000004050a7825 */ /* 0x002fc600078e0256 */
[----:B------:R1:W-:Y:S01]  /*3180*/  STL.64 [R1+0xe8], R90 ;  /* 0x0000e85a01007387 */ /* 0x0003e20000100a00 */
[----:B--2---:R-:W-:-:S03]  /*3190*/  LOP3.LUT R5, R17, 0x10, RZ, 0x3c, !PT ;  /* 0x0000001011057812 */ /* 0x004fc600078e3cff */
[----:B------:R1:W-:Y:S01]  /*31a0*/  LDGSTS.E [R246+0xc], desc[UR16][R90.64], !P6 ;  /* 0x0000c0005af67fae */ /* 0x0003e2000f121850 */
[----:B------:R-:W-:Y:S01]  /*31b0*/  IADD3 R245, R5, UR12, RZ ;  /* 0x0000000c05f57c10 */ /* 0x000fe2000fffe0ff */
[----:B------:R-:W-:Y:S02]  /*31c0*/  IMAD R5, R2, 0x7, RZ ;  /* 0x0000000702057824 */ /* 0x000fe400078e02ff */
[----:B------:R2:W-:Y:S04]  /*31d0*/  STL.64 [R1+0xe0], R88 ;  /* 0x0000e05801007387 */ /* 0x0005e80000100a00 */
[----:B------:R2:W-:Y:S01]  /*31e0*/  LDGSTS.E [R246+0x400c], desc[UR16][R88.64], !P6 ;  /* 0x0400c00058f67fae */ /* 0x0005e2000f121850 */
[----:B-1----:R-:W-:-:S03]  /*31f0*/  IMAD.WIDE R90, R4, 0x4, R80 ;  /* 0x00000004045a7825 */ /* 0x002fc600078e0250 */
[----:B------:R1:W-:Y:S04]  /*3200*/  STL.64 [R1+0xd8], R12 ;  /* 0x0000d80c01007387 */ /* 0x0003e80000100a00 */
[----:B------:R1:W-:Y:S01]  /*3210*/  LDGSTS.E [R246+0x800c], desc[UR16][R12.64], !P6 ;  /* 0x0800c0000cf67fae */ /* 0x0003e2000f121850 */
[----:B--2---:R-:W-:-:S03]  /*3220*/  IMAD.WIDE R88, R4, 0x4, R82 ;  /* 0x0000000404587825 */ /* 0x004fc600078e0252 */
[----:B------:R2:W-:Y:S04]  /*3230*/  STL.64 [R1+0xd0], R10 ;  /* 0x0000d00a01007387 */ /* 0x0005e80000100a00 */
[----:B------:R2:W-:Y:S01]  /*3240*/  LDGSTS.E [R246+0xc00c], desc[UR16][R10.64], !P6 ;  /* 0x0c00c0000af67fae */ /* 0x0005e2000f121850 */
[----:B------:R-:W-:Y:S01]  /*3250*/  ISETP.GE.U32.AND P6, PT, R7, 0x7fffffd6, PT ;  /* 0x7fffffd60700780c */ /* 0x000fe20003fc6070 */
[----:B------:R-:W-:Y:S02]  /*3260*/  VIADD R7, R196, 0xfffffff4 ;  /* 0xfffffff4c4077836 */ /* 0x000fe40000000000 */
[C---:B-1----:R-:W-:Y:S01]  /*3270*/  IMAD.WIDE R12, R4.reuse, 0x4, R84 ;  /* 0x00000004040c7825 */ /* 0x042fe200078e0254 */
[----:B------:R1:W-:Y:S04]  /*3280*/  STL.64 [R1+0xc8], R90 ;  /* 0x0000c85a01007387 */ /* 0x0003e80000100a00 */
[----:B------:R1:W-:Y:S01]  /*3290*/  LDGSTS.E [R245], desc[UR16][R90.64], !P5 ;  /* 0x000000005af57fae */ /* 0x0003e2000e921850 */
[----:B--2---:R-:W-:-:S03]  /*32a0*/  IMAD.WIDE R10, R4, 0x4, R86 ;  /* 0x00000004040a7825 */ /* 0x004fc600078e0256 */
[----:B------:R2:W-:Y:S01]  /*32b0*/  STL.64 [R1+0xc0], R88 ;  /* 0x0000c05801007387 */ /* 0x0005e20000100a00 */
[----:B------:R-:W-:-:S03]  /*32c0*/  IMAD R4, R2, 0x5, RZ ;  /* 0x0000000502047824 */ /* 0x000fc600078e02ff */
[----:B------:R2:W-:Y:S04]  /*32d0*/  LDGSTS.E [R245+0x4000], desc[UR16][R88.64], !P5 ;  /* 0x0400000058f57fae */ /* 0x0005e8000e921850 */
[----:B------:R3:W-:Y:S01]  /*32e0*/  STL.64 [R1+0xb8], R12 ;  /* 0x0000b80c01007387 */ /* 0x0007e20000100a00 */
[----:B-1----:R-:W-:-:S03]  /*32f0*/  IMAD.WIDE R90, R4, 0x4, R80 ;  /* 0x00000004045a7825 */ /* 0x002fc600078e0250 */
[----:B------:R3:W-:Y:S04]  /*3300*/  LDGSTS.E [R245+0x8000], desc[UR16][R12.64], !P5 ;  /* 0x080000000cf57fae */ /* 0x0007e8000e921850 */
[----:B------:R1:W-:Y:S01]  /*3310*/  STL.64 [R1+0xb0], R10 ;  /* 0x0000b00a01007387 */ /* 0x0003e20000100a00 */
[----:B--2---:R-:W-:-:S03]  /*3320*/  IMAD.WIDE R88, R4, 0x4, R82 ;  /* 0x0000000404587825 */ /* 0x004fc600078e0252 */
[----:B------:R1:W-:Y:S01]  /*3330*/  LDGSTS.E [R245+0xc000], desc[UR16][R10.64], !P5 ;  /* 0x0c0000000af57fae */ /* 0x0003e2000e921850 */
[----:B------:R-:W-:Y:S01]  /*3340*/  ISETP.GE.U32.AND P5, PT, R7, 0x7fffffd5, PT ;  /* 0x7fffffd50700780c */ /* 0x000fe20003fa6070 */
[----:B------:R-:W-:Y:S02]  /*3350*/  VIADD R7, R196, 0xfffffff3 ;  /* 0xfffffff3c4077836 */ /* 0x000fe40000000000 */
[----:B------:R2:W-:Y:S01]  /*3360*/  STL [R1+0x6f0], R4 ;  /* 0x0006f00401007387 */ /* 0x0005e20000100800 */
[----:B---3--:R-:W-:-:S03]  /*3370*/  IMAD.WIDE R12, R4, 0x4, R84 ;  /* 0x00000004040c7825 */ /* 0x008fc600078e0254 */
[----:B------:R3:W-:Y:S01]  /*3380*/  STL.64 [R1+0xa8], R90 ;  /* 0x0000a85a01007387 */ /* 0x0007e20000100a00 */
[----:B-1----:R-:W-:-:S03]  /*3390*/  IMAD.WIDE R10, R4, 0x4, R86 ;  /* 0x00000004040a7825 */ /* 0x002fc600078e0256 */
[----:B------:R3:W-:Y:S01]  /*33a0*/  LDGSTS.E [R245+0x4], desc[UR16][R90.64], !P4 ;  /* 0x000040005af57fae */ /* 0x0007e2000e121850 */
[----:B--2---:R-:W-:-:S03]  /*33b0*/  IMAD R4, R2, 0x6, RZ ;  /* 0x0000000602047824 */ /* 0x004fc600078e02ff */
[----:B------:R1:W-:Y:S04]  /*33c0*/  STL.64 [R1+0xa0], R88 ;  /* 0x0000a05801007387 */ /* 0x0003e80000100a00 */
[----:B------:R1:W-:Y:S01]  /*33d0*/  LDGSTS.E [R245+0x4004], desc[UR16][R88.64], !P4 ;  /* 0x0400400058f57fae */ /* 0x0003e2000e121850 */
[----:B---3--:R-:W-:-:S03]  /*33e0*/  IMAD.WIDE R90, R4, 0x4, R80 ;  /* 0x00000004045a7825 */ /* 0x008fc600078e0250 */
[----:B------:R2:W-:Y:S04]  /*33f0*/  STL.64 [R1+0x98], R12 ;  /* 0x0000980c01007387 */ /* 0x0005e80000100a00 */
[----:B------:R2:W-:Y:S01]  /*3400*/  LDGSTS.E [R245+0x8004], desc[UR16][R12.64], !P4 ;  /* 0x080040000cf57fae */ /* 0x0005e2000e121850 */
[----:B-1----:R-:W-:-:S03]  /*3410*/  IMAD.WIDE R88, R4, 0x4, R82 ;  /* 0x0000000404587825 */ /* 0x002fc600078e0252 */
[----:B------:R1:W-:Y:S04]  /*3420*/  STL.64 [R1+0x90], R10 ;  /* 0x0000900a01007387 */ /* 0x0003e80000100a00 */
[----:B------:R1:W-:Y:S01]  /*3430*/  LDGSTS.E [R245+0xc004], desc[UR16][R10.64], !P4 ;  /* 0x0c0040000af57fae */ /* 0x0003e2000e121850 */
[----:B------:R-:W-:Y:S01]  /*3440*/  ISETP.GE.U32.AND P4, PT, R7, 0x7fffffd4, PT ;  /* 0x7fffffd40700780c */ /* 0x000fe20003f86070 */
[----:B------:R-:W-:Y:S02]  /*3450*/  VIADD R7, R196, 0xfffffff2 ;  /* 0xfffffff2c4077836 */ /* 0x000fe40000000000 */
[C---:B--2---:R-:W-:Y:S01]  /*3460*/  IMAD.WIDE R12, R4.reuse, 0x4, R84 ;  /* 0x00000004040c7825 */ /* 0x044fe200078e0254 */
[----:B------:R2:W-:Y:S04]  /*3470*/  STL [R1+0x6ec], R4 ;  /* 0x0006ec0401007387 */ /* 0x0005e80000100800 */
[----:B------:R3:W-:Y:S01]  /*3480*/  STL.64 [R1+0x88], R90 ;  /* 0x0000885a01007387 */ /* 0x0007e20000100a00 */
[----:B-1----:R-:W-:-:S03]  /*3490*/  IMAD.WIDE R10, R4, 0x4, R86 ;  /* 0x00000004040a7825 */ /* 0x002fc600078e0256 */
[----:B------:R3:W-:Y:S01]  /*34a0*/  LDGSTS.E [R245+0x8], desc[UR16][R90.64], !P2 ;  /* 0x000080005af57fae */ /* 0x0007e2000d121850 */
[----:B--2---:R-:W-:-:S03]  /*34b0*/  IMAD.SHL.U32 R4, R2, 0x8, RZ ;  /* 0x0000000802047824 */ /* 0x004fc600078e00ff */
[----:B------:R1:W-:Y:S04]  /*34c0*/  STL.64 [R1+0x80], R88 ;  /* 0x0000805801007387 */ /* 0x0003e80000100a00 */
[----:B------:R1:W-:Y:S04]  /*34d0*/  LDGSTS.E [R245+0x4008], desc[UR16][R88.64], !P2 ;  /* 0x0400800058f57fae */ /* 0x0003e8000d121850 */
[----:B------:R2:W-:Y:S01]  /*34e0*/  STL.64 [R1+0x78], R12 ;  /* 0x0000780c01007387 */ /* 0x0005e20000100a00 */
[----:B---3--:R-:W-:-:S03]  /*34f0*/  IMAD.WIDE R90, R5, 0x4, R80 ;  /* 0x00000004055a7825 */ /* 0x008fc600078e0250 */
[----:B------:R2:W-:Y:S04]  /*3500*/  LDGSTS.E [R245+0x8008], desc[UR16][R12.64], !P2 ;  /* 0x080080000cf57fae */ /* 0x0005e8000d121850 */
[----:B------:R3:W-:Y:S01]  /*3510*/  STL.64 [R1+0x70], R10 ;  /* 0x0000700a01007387 */ /* 0x0007e20000100a00 */
[----:B-1----:R-:W-:-:S03]  /*3520*/  IMAD.WIDE R88, R5, 0x4, R82 ;  /* 0x0000000405587825 */ /* 0x002fc600078e0252 */
[----:B------:R3:W-:Y:S01]  /*3530*/  LDGSTS.E [R245+0xc008], desc[UR16][R10.64], !P2 ;  /* 0x0c0080000af57fae */ /* 0x0007e2000d121850 */
[----:B------:R-:W-:Y:S01]  /*3540*/  ISETP.GE.U32.AND P2, PT, R7, 0x7fffffd3, PT ;  /* 0x7fffffd30700780c */ /* 0x000fe20003f46070 */
[----:B------:R-:W-:Y:S02]  /*3550*/  VIADD R7, R196, 0xfffffff1 ;  /* 0xfffffff1c4077836 */ /* 0x000fe40000000000 */
[----:B------:R1:W-:Y:S01]  /*3560*/  STL [R1+0x6e8], R5 ;  /* 0x0006e80501007387 */ /* 0x0003e20000100800 */
[----:B--2---:R-:W-:-:S03]  /*3570*/  IMAD.WIDE R12, R5, 0x4, R84 ;  /* 0x00000004050c7825 */ /* 0x004fc600078e0254 */
[----:B------:R-:W-:Y:S01]  /*3580*/  STL [R1+0x6e4], R4 ;  /* 0x0006e40401007387 */ /* 0x000fe20000100800 */
[----:B---3--:R-:W-:-:S03]  /*3590*/  IMAD.WIDE R10, R5, 0x4, R86 ;  /* 0x00000004050a7825 */ /* 0x008fc600078e0256 */
[----:B------:R2:W-:Y:S01]  /*35a0*/  STL.64 [R1+0x68], R90 ;  /* 0x0000685a01007387 */ /* 0x0005e20000100a00 */
[----:B-1----:R-:W-:-:S03]  /*35b0*/  LOP3.LUT R5, R17, 0x20, RZ, 0x3c, !PT ;  /* 0x0000002011057812 */ /* 0x002fc600078e3cff */
[----:B------:R2:W-:Y:S02]  /*35c0*/  LDGSTS.E [R245+0xc], desc[UR16][R90.64], !P3 ;  /* 0x0000c0005af57fae */ /* 0x0005e4000d921850 */
[----:B------:R-:W-:Y:S02]  /*35d0*/  VIADD R244, R5, UR12 ;  /* 0x0000000c05f47c36 */ /* 0x000fe40008000000 */
[----:B------:R1:W-:Y:S04]  /*35e0*/  STL.64 [R1+0x60], R88 ;  /* 0x0000605801007387 */ /* 0x0003e80000100a00 */
[----:B------:R1:W-:Y:S04]  /*35f0*/  LDGSTS.E [R245+0x400c], desc[UR16][R88.64], !P3 ;  /* 0x0400c00058f57fae */ /* 0x0003e8000d921850 */
[----:B------:R3:W-:Y:S01]  /*3600*/  STL.64 [R1+0x58], R12 ;  /* 0x0000580c01007387 */ /* 0x0007e20000100a00 */
[----:B--2---:R-:W-:-:S03]  /*3610*/  IMAD.WIDE R90, R4, 0x4, R80 ;  /* 0x00000004045a7825 */ /* 0x004fc600078e0250 */
[----:B------:R3:W-:Y:S04]  /*3620*/  LDGSTS.E [R245+0x800c], desc[UR16][R12.64], !P3 ;  /* 0x0800c0000cf57fae */ /* 0x0007e8000d921850 */
[----:B------:R2:W-:Y:S01]  /*3630*/  STL.64 [R1+0x50], R10 ;  /* 0x0000500a01007387 */ /* 0x0005e20000100a00 */
[----:B-1----:R-:W-:-:S03]  /*3640*/  IMAD.WIDE R88, R4, 0x4, R82 ;  /* 0x0000000404587825 */ /* 0x002fc600078e0252 */
[----:B------:R2:W-:Y:S01]  /*3650*/  LDGSTS.E [R245+0xc00c], desc[UR16][R10.64], !P3 ;  /* 0x0c00c0000af57fae */ /* 0x0005e2000d921850 */
[----:B------:R-:W-:Y:S01]  /*3660*/  ISETP.GE.U32.AND P3, PT, R7, 0x7fffffd2, PT ;  /* 0x7fffffd20700780c */ /* 0x000fe20003f66070 */
[----:B------:R-:W-:Y:S02]  /*3670*/  VIADD R7, R196, 0xfffffff0 ;  /* 0xfffffff0c4077836 */ /* 0x000fe40000000000 */
[----:B---3--:R-:W-:Y:S01]  /*3680*/  IMAD R12, R2, 0x9, RZ ;  /* 0x00000009020c7824 */ /* 0x008fe200078e02ff */
[----:B------:R1:W-:Y:S04]  /*3690*/  STL.64 [R1+0x48], R90 ;  /* 0x0000485a01007387 */ /* 0x0003e80000100a00 */
[----:B------:R1:W-:Y:S01]  /*36a0*/  LDGSTS.E [R244], desc[UR16][R90.64], !P1 ;  /* 0x000000005af47fae */ /* 0x0003e2000c921850 */
[----:B--2---:R-:W-:-:S03]  /*36b0*/  IMAD.WIDE R10, R4, 0x4, R84 ;  /* 0x00000004040a7825 */ /* 0x004fc600078e0254 */
[----:B------:R2:W-:Y:S01]  /*36c0*/  STL.64 [R1+0x40], R88 ;  /* 0x0000405801007387 */ /* 0x0005e20000100a00 */
[----:B------:R-:W-:-:S03]  /*36d0*/  IMAD.WIDE R4, R4, 0x4, R86 ;  /* 0x0000000404047825 */ /* 0x000fc600078e0256 */
[----:B------:R2:W-:Y:S04]  /*36e0*/  LDGSTS.E [R244+0x4000], desc[UR16][R88.64], !P1 ;  /* 0x0400000058f47fae */ /* 0x0005e8000c921850 */
[----:B------:R3:W-:Y:S01]  /*36f0*/  STL.64 [R1+0x38], R10 ;  /* 0x0000380a01007387 */ /* 0x0007e20000100a00 */
[----:B-1----:R-:W-:-:S03]  /*3700*/  IMAD.WIDE R90, R15, 0x4, R86 ;  /* 0x000000040f5a7825 */ /* 0x002fc600078e0256 */
[----:B------:R3:W-:Y:S01]  /*3710*/  LDGSTS.E [R244+0x8000], desc[UR16][R10.64], !P1 ;  /* 0x080000000af47fae */ /* 0x0007e2000c921850 */
[----:B--2---:R-:W-:-:S03]  /*3720*/  IMAD.WIDE R88, R12, 0x4, R80 ;  /* 0x000000040c587825 */ /* 0x004fc600078e0250 */
[----:B------:R1:W-:Y:S04]  /*3730*/  STL.64 [R1+0x30], R4 ;  /* 0x0000300401007387 */ /* 0x0003e80000100a00 */
[----:B------:R1:W-:Y:S01]  /*3740*/  LDGSTS.E [R244+0xc000], desc[UR16][R4.64], !P1 ;  /* 0x0c00000004f47fae */ /* 0x0003e2000c921850 */
[----:B------:R-:W-:Y:S01]  /*3750*/  ISETP.GE.U32.AND P1, PT, R7, 0x7fffffd1, PT ;  /* 0x7fffffd10700780c */ /* 0x000fe20003f26070 */
[----:B---3--:R-:W-:Y:S02]  /*3760*/  IMAD.WIDE R10, R12, 0x4, R82 ;  /* 0x000000040c0a7825 */ /* 0x008fe400078e0252 */
[----:B------:R2:W-:Y:S01]  /*3770*/  STL [R1+0x6e0], R12 ;  /* 0x0006e00c01007387 */ /* 0x0005e20000100800 */
[----:B------:R-:W-:-:S03]  /*3780*/  IADD3 R7, R196, -0x11, RZ ;  /* 0xffffffefc4077810 */ /* 0x000fc60007ffe0ff */
[----:B------:R3:W-:Y:S01]  /*3790*/  STL.64 [R1+0x28], R88 ;  /* 0x0000285801007387 */ /* 0x0007e20000100a00 */
[----:B-1----:R-:W-:-:S03]  /*37a0*/  IMAD.WIDE R4, R12, 0x4, R84 ;  /* 0x000000040c047825 */ /* 0x002fc600078e0254 */
[----:B------:R1:W-:Y:S01]  /*37b0*/  STL.64 [R1+0x20], R10 ;  /* 0x0000200a01007387 */ /* 0x0003e20000100a00 */
[----:B--2---:R-:W-:-:S03]  /*37c0*/  IMAD.WIDE R12, R12, 0x4, R86 ;  /* 0x000000040c0c7825 */ /* 0x004fc600078e0256 */
[----:B------:R3:W-:Y:S04]  /*37d0*/  LDGSTS.E [R244+0x4], desc[UR16][R88.64], !P0 ;  /* 0x0000400058f47fae */ /* 0x0007e8000c121850 */
[----:B------:R2:W-:Y:S04]  /*37e0*/  STL.64 [R1+0x18], R4 ;  /* 0x0000180401007387 */ /* 0x0005e80000100a00 */
[----:B------:R1:W-:Y:S04]  /*37f0*/  LDGSTS.E [R244+0x4004], desc[UR16][R10.64], !P0 ;  /* 0x040040000af47fae */ /* 0x0003e8000c121850 */
[----:B------:R2:W-:Y:S01]  /*3800*/  LDGSTS.E [R244+0x8004], desc[UR16][R4.64], !P0 ;  /* 0x0800400004f47fae */ /* 0x0005e2000c121850 */
[----:B---3--:R-:W-:-:S03]  /*3810*/  IMAD.WIDE R88, R15, 0x4, R84 ;  /* 0x000000040f587825 */ /* 0x008fc600078e0254 */
[----:B------:R-:W-:Y:S04]  /*3820*/  STL [R1+0x6dc], R15 ;  /* 0x0006dc0f01007387 */ /* 0x000fe80000100800 */
[----:B------:R3:W-:Y:S01]  /*3830*/  LDGSTS.E [R244+0xc004], desc[UR16][R12.64], !P0 ;  /* 0x0c0040000cf47fae */ /* 0x0007e2000c121850 */
[----:B-1----:R-:W-:Y:S01]  /*3840*/  IMAD.WIDE R10, R15, 0x4, R80 ;  /* 0x000000040f0a7825 */ /* 0x002fe200078e0250 */
[----:B------:R-:W-:Y:S02]  /*3850*/  ISETP.GE.U32.AND P0, PT, R7, 0x7fffffd0, PT ;  /* 0x7fffffd00700780c */ /* 0x000fe40003f06070 */
[----:B------:R3:W-:Y:S01]  /*3860*/  STL.64 [R1+0xb88], R12 ;  /* 0x000b880c01007387 */ /* 0x0007e20000100a00 */
[----:B--2---:R-:W-:-:S03]  /*3870*/  IMAD.WIDE R4, R15, 0x4, R82 ;  /* 0x000000040f047825 */ /* 0x004fc600078e0252 */
[----:B------:R1:W-:Y:S01]  /*3880*/  STL.64 [R1+0xb78], R10 ;  /* 0x000b780a01007387 */ /* 0x0003e20000100a00 */
[----:B------:R-:W-:-:S03]  /*3890*/  VIADD R7, R196, 0xffffffee ;  /* 0xffffffeec4077836 */ /* 0x000fc60000000000 */
[----:B------:R1:W-:Y:S01]  /*38a0*/  LDGSTS.E [R244+0x8], desc[UR16][R10.64], !P6 ;  /* 0x000080000af47fae */ /* 0x0003e2000f121850 */
[----:B---3--:R-:W-:-:S03]  /*38b0*/  IMAD R13, R2, 0xb, RZ ;  /* 0x0000000b020d7824 */ /* 0x008fc600078e02ff */
[----:B------:R2:W-:Y:S01]  /*38c0*/  LDGSTS.E [R244+0x4008], desc[UR16][R4.64], !P6 ;  /* 0x0400800004f47fae */ /* 0x0005e2000f121850 */
[----:B------:R-:W-:Y:S02]  /*38d0*/  IMAD R12, R2, 0xc, RZ ;  /* 0x0000000c020c7824 */ /* 0x000fe400078e02ff */
[C---:B------:R-:W-:Y:S01]  /*38e0*/  IMAD.WIDE R92, R13.reuse, 0x4, R80 ;  /* 0x000000040d5c7825 */ /* 0x040fe200078e0250 */
[----:B------:R-:W-:Y:S03]  /*38f0*/  STL [R1+0x6d8], R13 ;  /* 0x0006d80d01007387 */ /* 0x000fe60000100800 */
[----:B------:R-:W-:Y:S01]  /*3900*/  IMAD.WIDE R94, R13, 0x4, R82 ;  /* 0x000000040d5e7825 */ /* 0x000fe200078e0252 */
[----:B------:R2:W-:Y:S01]  /*3910*/  STL.64 [R1+0xb80], R4 ;  /* 0x000b800401007387 */ /* 0x0005e20000100a00 */
[----:B-1----:R-:W-:Y:S02]  /*3920*/  LOP3.LUT R11, R17, 0x60, RZ, 0x3c, !PT ;  /* 0x00000060110b7812 */ /* 0x002fe400078e3cff */
[----:B------:R-:W-:Y:S01]  /*3930*/  IMAD.WIDE R96, R13, 0x4, R84 ;  /* 0x000000040d607825 */ /* 0x000fe200078e0254 */
[----:B------:R-:W-:Y:S01]  /*3940*/  LDGSTS.E [R244+0x8008], desc[UR16][R88.64], !P6 ;  /* 0x0800800058f47fae */ /* 0x000fe2000f121850 */
[----:B------:R-:W-:-:S02]  /*3950*/  IADD3 R250, R11, UR12, RZ ;  /* 0x0000000c0bfa7c10 */ /* 0x000fc4000fffe0ff */
[----:B------:R-:W-:Y:S01]  /*3960*/  IMAD.WIDE R98, R13, 0x4, R86 ;  /* 0x000000040d627825 */ /* 0x000fe200078e0256 */
[----:B------:R1:W-:Y:S01]  /*3970*/  LDGSTS.E [R244+0xc008], desc[UR16][R90.64], !P6 ;  /* 0x0c0080005af47fae */ /* 0x0003e2000f121850 */
[----:B------:R-:W-:Y:S02]  /*3980*/  ISETP.GE.U32.AND P6, PT, R7, 0x7fffffcf, PT ;  /* 0x7fffffcf0700780c */ /* 0x000fe40003fc6070 */
[----:B------:R-:W-:Y:S01]  /*3990*/  VIADD R7, R196, 0xffffffed ;  /* 0xffffffedc4077836 */ /* 0x000fe20000000000 */
[----:B--2---:R-:W-:Y:S01]  /*39a0*/  LOP3.LUT R4, R17, 0x30, RZ, 0x3c, !PT ;  /* 0x0000003011047812 */ /* 0x004fe200078e3cff */
[----:B------:R-:W-:Y:S01]  /*39b0*/  STL.64 [R1+0xb90], R88 ;  /* 0x000b905801007387 */ /* 0x000fe20000100a00 */
[----:B------:R-:W-:-:S03]  /*39c0*/  IMAD.WIDE R100, R12, 0x4, R80 ;  /* 0x000000040c647825 */ /* 0x000fc600078e0250 */
[----:B------:R-:W-:Y:S01]  /*39d0*/  LDGSTS.E [R244+0xc], desc[UR16][R92.64], !P5 ;  /* 0x0000c0005cf47fae */ /* 0x000fe2000e921850 */
[----:B------:R-:W-:Y:S02]  /*39e0*/  VIADD R247, R4, UR12 ;  /* 0x0000000c04f77c36 */ /* 0x000fe40008000000 */
[C---:B------:R-:W-:Y:S01]  /*39f0*/  IMAD.WIDE R102, R12.reuse, 0x4, R82 ;  /* 0x000000040c667825 */ /* 0x040fe200078e0252 */
[----:B------:R1:W-:Y:S03]  /*3a00*/  STL.64 [R1+0xb98], R90 ;  /* 0x000b985a01007387 */ /* 0x0003e60000100a00 */
[----:B------:R-:W-:Y:S01]  /*3a10*/  IMAD.WIDE R104, R12, 0x4, R84 ;  /* 0x000000040c687825 */ /* 0x000fe200078e0254 */
[----:B------:R-:W-:Y:S03]  /*3a20*/  LDGSTS.E [R244+0x400c], desc[UR16][R94.64], !P5 ;  /* 0x0400c0005ef47fae */ /* 0x000fe6000e921850 */
[----:B------:R-:W-:Y:S01]  /*3a30*/  IMAD R4, R2, 0xd, RZ ;  /* 0x0000000d02047824 */ /* 0x000fe200078e02ff */
[----:B------:R-:W-:Y:S01]  /*3a40*/  STL [R1+0x6d4], R12 ;  /* 0x0006d40c01007387 */ /* 0x000fe20000100800 */
[----:B------:R-:W-:-:S03]  /*3a50*/  IMAD.WIDE R106, R12, 0x4, R86 ;  /* 0x000000040c6a7825 */ /* 0x000fc600078e0256 */
[----:B------:R2:W-:Y:S01]  /*3a60*/  LDGSTS.E [R244+0x800c], desc[UR16][R96.64], !P5 ;  /* 0x0800c00060f47fae */ /* 0x0005e2000e921850 */
[C---:B------:R-:W-:Y:S01]  /*3a70*/  IMAD.WIDE R108, R4.reuse, 0x4, R80 ;  /* 0x00000004046c7825 */ /* 0x040fe200078e0250 */
[----:B-1----:R-:W-:Y:S02]  /*3a80*/  MOV R90, R230 ;  /* 0x000000e6005a7202 */ /* 0x002fe40000000f00 */
[----:B------:R-:W-:Y:S01]  /*3a90*/  STL.64 [R1+0xba0], R92 ;  /* 0x000ba05c01007387 */ /* 0x000fe20000100a00 */
[----:B------:R-:W-:-:S03]  /*3aa0*/  IMAD.WIDE R110, R4, 0x4, R82 ;  /* 0x00000004046e7825 */ /* 0x000fc600078e0252 */
[----:B------:R-:W-:Y:S01]  /*3ab0*/  LDGSTS.E [R244+0xc00c], desc[UR16][R98.64], !P5 ;  /* 0x0c00c00062f47fae */ /* 0x000fe2000e921850 */
[----:B------:R-:W-:Y:S01]  /*3ac0*/  ISETP.GE.U32.AND P5, PT, R7, 0x7fffffce, PT ;  /* 0x7fffffce0700780c */ /* 0x000fe20003fa6070 */
[----:B------:R-:W-:Y:S02]  /*3ad0*/  VIADD R7, R196, 0xffffffec ;  /* 0xffffffecc4077836 */ /* 0x000fe40000000000 */
[----:B------:R-:W-:Y:S01]  /*3ae0*/  STL.64 [R1+0xba8], R94 ;  /* 0x000ba85e01007387 */ /* 0x000fe20000100a00 */
[----:B------:R-:W-:-:S03]  /*3af0*/  IMAD.WIDE R112, R4, 0x4, R84 ;  /* 0x0000000404707825 */ /* 0x000fc600078e0254 */
[----:B------:R2:W-:Y:S01]  /*3b00*/  STL.64 [R1+0xbb0], R96 ;  /* 0x000bb06001007387 */ /* 0x0005e20000100a00 */
[----:B------:R-:W-:-:S03]  /*3b10*/  IMAD.WIDE R114, R4, 0x4, R86 ;  /* 0x0000000404727825 */ /* 0x000fc600078e0256 */
[----:B------:R-:W-:Y:S01]  /*3b20*/  STL.64 [R1+0xbb8], R98 ;  /* 0x000bb86201007387 */ /* 0x000fe20000100a00 */
[----:B------:R-:W-:Y:S02]  /*3b30*/  IMAD R5, R2, 0xf, RZ ;  /* 0x0000000f02057824 */ /* 0x000fe400078e02ff */
[----:B------:R-:W-:Y:S01]  /*3b40*/  VIADD R10, R196, 0x1f ;  /* 0x0000001fc40a7836 */ /* 0x000fe20000000000 */
[----:B------:R-:W-:Y:S01]  /*3b50*/  LDGSTS.E [R247], desc[UR16][R100.64], !P4 ;  /* 0x0000000064f77fae */ /* 0x000fe2000e121850 */
[----:B------:R-:W-:-:S03]  /*3b60*/  IMAD.WIDE R124, R5, 0x4, R80 ;  /* 0x00000004057c7825 */ /* 0x000fc600078e0250 */
[----:B------:R-:W-:Y:S01]  /*3b70*/  STL.64 [R1+0xbc0], R100 ;  /* 0x000bc06401007387 */ /* 0x000fe20000100a00 */
[----:B------:R-:W-:Y:S01]  /*3b80*/  IMAD.WIDE R126, R5, 0x4, R82 ;  /* 0x00000004057e7825 */ /* 0x000fe200078e0252 */
[----:B--2---:R-:W-:Y:S02]  /*3b90*/  LOP3.LUT R97, R17, 0x70, RZ, 0x3c, !PT ;  /* 0x0000007011617812 */ /* 0x004fe400078e3cff */
[----:B------:R1:W-:Y:S01]  /*3ba0*/  LDGSTS.E [R247+0x4000], desc[UR16][R102.64], !P4 ;  /* 0x0400000066f77fae */ /* 0x0003e2000e121850 */
[----:B------:R-:W-:-:S03]  /*3bb0*/  IMAD.WIDE R128, R5, 0x4, R84 ;  /* 0x0000000405807825 */ /* 0x000fc600078e0254 */
[----:B------:R2:W-:Y:S01]  /*3bc0*/  STL [R1+0x6d0], R4 ;  /* 0x0006d00401007387 */ /* 0x0005e20000100800 */
[----:B------:R-:W-:-:S03]  /*3bd0*/  IMAD.WIDE R130, R5, 0x4, R86 ;  /* 0x0000000405827825 */ /* 0x000fc600078e0256 */
[----:B------:R3:W-:Y:S01]  /*3be0*/  LDGSTS.E [R247+0x8000], desc[UR16][R104.64], !P4 ;  /* 0x0800000068f77fae */ /* 0x0007e2000e121850 */
[----:B------:R-:W-:Y:S02]  /*3bf0*/  IMAD.MOV.U32 R12, RZ, RZ, R214 ;  /* 0x000000ffff0c7224 */ /* 0x000fe400078e00d6 */
[----:B------:R-:W-:Y:S01]  /*3c00*/  IMAD.MOV.U32 R13, RZ, RZ, R215 ;  /* 0x000000ffff0d7224 */ /* 0x000fe200078e00d7 */
[----:B------:R-:W-:Y:S01]  /*3c10*/  LDGSTS.E [R247+0xc000], desc[UR16][R106.64], !P4 ;  /* 0x0c0000006af77fae */ /* 0x000fe2000e121850 */
[----:B------:R-:W-:Y:S01]  /*3c20*/  ISETP.GE.U32.AND P4, PT, R7, 0x7fffffcd, PT ;  /* 0x7fffffcd0700780c */ /* 0x000fe20003f86070 */
[----:B--2---:R-:W-:Y:S02]  /*3c30*/  IMAD R4, R2, 0xe, RZ ;  /* 0x0000000e02047824 */ /* 0x004fe400078e02ff */
[----:B------:R-:W-:Y:S01]  /*3c40*/  VIADD R7, R196, 0xffffffeb ;  /* 0xffffffebc4077836 */ /* 0x000fe20000000000 */
[----:B------:R-:W-:Y:S01]  /*3c50*/  LDGSTS.E [R247+0x4], desc[UR16][R108.64], !P2 ;  /* 0x000040006cf77fae */ /* 0x000fe2000d121850 */
[----:B------:R-:W-:-:S03]  /*3c60*/  IMAD.WIDE R116, R4, 0x4, R80 ;  /* 0x0000000404747825 */ /* 0x000fc600078e0250 */
[----:B------:R-:W-:Y:S01]  /*3c70*/  LDGSTS.E [R247+0x4004], desc[UR16][R110.64], !P2 ;  /* 0x040040006ef77fae */ /* 0x000fe2000d121850 */
[----:B------:R-:W-:-:S03]  /*3c80*/  IMAD.WIDE R118, R4, 0x4, R82 ;  /* 0x0000000404767825 */ /* 0x000fc600078e0252 */
[----:B------:R-:W-:Y:S01]  /*3c90*/  LDGSTS.E [R247+0x8004], desc[UR16][R112.64], !P2 ;  /* 0x0800400070f77fae */ /* 0x000fe2000d121850 */
[----:B------:R-:W-:-:S03]  /*3ca0*/  IMAD.WIDE R120, R4, 0x4, R84 ;  /* 0x0000000404787825 */ /* 0x000fc600078e0254 */
[----:B------:R-:W-:Y:S01]  /*3cb0*/  STL.64 [R1+0xbc8], R102 ;  /* 0x000bc86601007387 */ /* 0x000fe20000100a00 */
[----:B------:R-:W-:-:S03]  /*3cc0*/  IMAD.WIDE R122, R4, 0x4, R86 ;  /* 0x00000004047a7825 */ /* 0x000fc600078e0256 */
[----:B------:R-:W-:Y:S01]  /*3cd0*/  LDGSTS.E [R247+0xc004], desc[UR16][R114.64], !P2 ;  /* 0x0c00400072f77fae */ /* 0x000fe2000d121850 */
[----:B------:R-:W-:Y:S01]  /*3ce0*/  ISETP.GE.U32.AND P2, PT, R7, 0x7fffffcc, PT ;  /* 0x7fffffcc0700780c */ /* 0x000fe20003f46070 */
[----:B------:R-:W-:Y:S02]  /*3cf0*/  VIADD R7, R196, 0xffffffea ;  /* 0xffffffeac4077836 */ /* 0x000fe40000000000 */
[----:B------:R-:W-:Y:S01]  /*3d00*/  STL.64 [R1+0xbd0], R104 ;  /* 0x000bd06801007387 */ /* 0x000fe20000100a00 */
[C---:B------:R-:W-:Y:S02]  /*3d10*/  IMAD R96, R2.reuse, 0x1c, RZ ;  /* 0x0000001c02607824 */ /* 0x040fe400078e02ff */
[----:B------:R-:W-:Y:S01]  /*3d20*/  IMAD.MOV.U32 R89, RZ, RZ, R229 ;  /* 0x000000ffff597224 */ /* 0x000fe200078e00e5 */
[----:B------:R2:W-:Y:S01]  /*3d30*/  STL [R1+0x6cc], R4 ;  /* 0x0006cc0401007387 */ /* 0x0005e20000100800 */
[----:B------:R-:W-:Y:S02]  /*3d40*/  IMAD.MOV.U32 R91, RZ, RZ, R231 ;  /* 0x000000ffff5b7224 */ /* 0x000fe400078e00e7 */
[----:B------:R-:W-:Y:S01]  /*3d50*/  IMAD R88, R2, 0x1d, RZ ;  /* 0x0000001d02587824 */ /* 0x000fe200078e02ff */
[----:B------:R-:W-:Y:S01]  /*3d60*/  LDGSTS.E [R247+0x8], desc[UR16][R116.64], !P3 ;  /* 0x0000800074f77fae */ /* 0x000fe2000d921850 */
[----:B------:R-:W-:-:S02]  /*3d70*/  VIADD R251, R97, UR12 ;  /* 0x0000000c61fb7c36 */ /* 0x000fc40008000000 */
[----:B------:R-:W-:Y:S01]  /*3d80*/  IMAD.MOV.U32 R94, RZ, RZ, R12 ;  /* 0x000000ffff5e7224 */ /* 0x000fe200078e000c */
[----:B------:R4:W-:Y:S01]  /*3d90*/  STL [R1+0x6c8], R5 ;  /* 0x0006c80501007387 */ /* 0x0009e20000100800 */
[----:B------:R-:W-:Y:S02]  /*3da0*/  IMAD.MOV.U32 R95, RZ, RZ, R13 ;  /* 0x000000ffff5f7224 */ /* 0x000fe400078e000d */
[----:B--2---:R-:W-:Y:S01]  /*3db0*/  IMAD.SHL.U32 R4, R2, 0x10, RZ ;  /* 0x0000001002047824 */ /* 0x004fe200078e00ff */
[----:B------:R-:W-:Y:S01]  /*3dc0*/  LDGSTS.E [R247+0x4008], desc[UR16][R118.64], !P3 ;  /* 0x0400800076f77fae */ /* 0x000fe2000d921850 */
[----:B------:R-:W-:-:S03]  /*3dd0*/  IMAD.WIDE R230, R96, 0x4, R82 ;  /* 0x0000000460e67825 */ /* 0x000fc600078e0252 */
[----:B------:R-:W-:Y:S01]  /*3de0*/  LDGSTS.E [R247+0x8008], desc[UR16][R120.64], !P3 ;  /* 0x0800800078f77fae */ /* 0x000fe2000d921850 */
[C---:B------:R-:W-:Y:S01]  /*3df0*/  IMAD.WIDE R132, R4.reuse, 0x4, R80 ;  /* 0x0000000404847825 */ /* 0x040fe200078e0250 */
[----:B----4-:R-:W-:Y:S02]  /*3e00*/  LOP3.LUT R5, R17, 0x40, RZ, 0x3c, !PT ;  /* 0x0000004011057812 */ /* 0x010fe400078e3cff */
[----:B------:R-:W-:Y:S01]  /*3e10*/  LDGSTS.E [R247+0xc008], desc[UR16][R122.64], !P3 ;  /* 0x0c0080007af77fae */ /* 0x000fe2000d921850 */
[----:B------:R-:W-:Y:S01]  /*3e20*/  ISETP.GE.U32.AND P3, PT, R7, 0x7fffffcb, PT ;  /* 0x7fffffcb0700780c */ /* 0x000fe20003f66070 */
[----:B------:R-:W-:Y:S01]  /*3e30*/  IMAD.WIDE R134, R4, 0x4, R82 ;  /* 0x0000000404867825 */ /* 0x000fe200078e0252 */
[----:B------:R-:W-:Y:S01]  /*3e40*/  IADD3 R7, R196, -0x17, RZ ;  /* 0xffffffe9c4077810 */ /* 0x000fe20007ffe0ff */
[----:B------:R-:W-:Y:S02]  /*3e50*/  LDGSTS.E [R247+0xc], desc[UR16][R124.64], !P1 ;  /* 0x0000c0007cf77fae */ /* 0x000fe4000c921850 */
[----:B------:R-:W-:-:S02]  /*3e60*/  VIADD R248, R5, UR12 ;  /* 0x0000000c05f87c36 */ /* 0x000fc40008000000 */
[----:B------:R-:W-:Y:S01]  /*3e70*/  LDGSTS.E [R247+0x400c], desc[UR16][R126.64], !P1 ;  /* 0x0400c0007ef77fae */ /* 0x000fe2000c921850 */
[----:B------:R-:W-:-:S03]  /*3e80*/  IMAD.WIDE R136, R4, 0x4, R84 ;  /* 0x0000000404887825 */ /* 0x000fc600078e0254 */
[----:B------:R2:W-:Y:S01]  /*3e90*/  STL [R1+0x6c4], R4 ;  /* 0x0006c40401007387 */ /* 0x0005e20000100800 */
[----:B------:R-:W-:-:S03]  /*3ea0*/  IMAD.WIDE R138, R4, 0x4, R86 ;  /* 0x00000004048a7825 */ /* 0x000fc600078e0256 */
[----:B------:R-:W-:Y:S01]  /*3eb0*/  LDGSTS.E [R247+0x800c], desc[UR16][R128.64], !P1 ;  /* 0x0800c00080f77fae */ /* 0x000fe2000c921850 */
[C---:B------:R-:W-:Y:S02]  /*3ec0*/  IMAD R5, R2.reuse, 0x13, RZ ;  /* 0x0000001302057824 */ /* 0x040fe400078e02ff */
[----:B------:R-:W-:Y:S01]  /*3ed0*/  IMAD.MOV.U32 R12, RZ, RZ, R234 ;  /* 0x000000ffff0c7224 */ /* 0x000fe200078e00ea */
[----:B------:R-:W-:Y:S01]  /*3ee0*/  LDGSTS.E [R247+0xc00c], desc[UR16][R130.64], !P1 ;  /* 0x0c00c00082f77fae */ /* 0x000fe2000c921850 */
[----:B------:R-:W-:Y:S01]  /*3ef0*/  ISETP.GE.U32.AND P1, PT, R7, 0x7fffffca, PT ;  /* 0x7fffffca0700780c */ /* 0x000fe20003f26070 */
[----:B--2---:R-:W-:Y:S02]  /*3f00*/  IMAD R4, R2, 0x11, RZ ;  /* 0x0000001102047824 */ /* 0x004fe400078e02ff */
[----:B------:R-:W-:Y:S01]  /*3f10*/  VIADD R7, R196, 0xffffffe8 ;  /* 0xffffffe8c4077836 */ /* 0x000fe20000000000 */
[----:B------:R-:W-:Y:S01]  /*3f20*/  LDGSTS.E [R248], desc[UR16][R132.64], !P0 ;  /* 0x0000000084f87fae */ /* 0x000fe2000c121850 */
[----:B------:R-:W-:-:S03]  /*3f30*/  IMAD.WIDE R140, R4, 0x4, R80 ;  /* 0x00000004048c7825 */ /* 0x000fc600078e0250 */
[----:B------:R-:W-:Y:S01]  /*3f40*/  LDGSTS.E [R248+0x4000], desc[UR16][R134.64], !P0 ;  /* 0x0400000086f87fae */ /* 0x000fe2000c121850 */
[----:B------:R-:W-:-:S03]  /*3f50*/  IMAD.WIDE R142, R4, 0x4, R82 ;  /* 0x00000004048e7825 */ /* 0x000fc600078e0252 */
[----:B------:R-:W-:Y:S01]  /*3f60*/  LDGSTS.E [R248+0x8000], desc[UR16][R136.64], !P0 ;  /* 0x0800000088f87fae */ /* 0x000fe2000c121850 */
[----:B------:R-:W-:-:S03]  /*3f70*/  IMAD.WIDE R144, R4, 0x4, R84 ;  /* 0x0000000404907825 */ /* 0x000fc600078e0254 */
[----:B------:R2:W-:Y:S01]  /*3f80*/  STL [R1+0x6c0], R4 ;  /* 0x0006c00401007387 */ /* 0x0005e20000100800 */
[----:B------:R-:W-:-:S03]  /*3f90*/  IMAD.WIDE R146, R4, 0x4, R86 ;  /* 0x0000000404927825 */ /* 0x000fc600078e0256 */
[----:B------:R-:W-:Y:S01]  /*3fa0*/  LDGSTS.E [R248+0xc000], desc[UR16][R138.64], !P0 ;  /* 0x0c0000008af87fae */ /* 0x000fe2000c121850 */
[----:B------:R-:W-:Y:S01]  /*3fb0*/  ISETP.GE.U32.AND P0, PT, R7, 0x7fffffc9, PT ;  /* 0x7fffffc90700780c */ /* 0x000fe20003f06070 */
[----:B------:R-:W-:Y:S02]  /*3fc0*/  VIADD R7, R196, 0xffffffe7 ;  /* 0xffffffe7c4077836 */ /* 0x000fe40000000000 */
[----:B------:R-:W-:Y:S01]  /*3fd0*/  LDGSTS.E [R248+0x4], desc[UR16][R140.64], !P6 ;  /* 0x000040008cf87fae */ /* 0x000fe2000f121850 */
[----:B------:R-:W-:-:S03]  /*3fe0*/  IMAD.WIDE R156, R5, 0x4, R80 ;  /* 0x00000004059c7825 */ /* 0x000fc600078e0250 */
[----:B------:R-:W-:Y:S01]  /*3ff0*/  LDGSTS.E [R248+0x4004], desc[UR16][R142.64], !P6 ;  /* 0x040040008ef87fae */ /* 0x000fe2000f121850 */
[----:B--2---:R-:W-:Y:S02]  /*4000*/  IMAD R4, R2, 0x12, RZ ;  /* 0x0000001202047824 */ /* 0x004fe400078e02ff */
[----:B------:R-:W-:Y:S01]  /*4010*/  IMAD.WIDE R158, R5, 0x4, R82 ;  /* 0x00000004059e7825 */ /* 0x000fe200078e0252 */
[----:B------:R-:W-:Y:S03]  /*4020*/  LDGSTS.E [R248+0x8004], desc[UR16][R144.64], !P6 ;  /* 0x0800400090f87fae */ /* 0x000fe6000f121850 */
[C---:B------:R-:W-:Y:S01]  /*4030*/  IMAD.WIDE R148, R4.reuse, 0x4, R80 ;  /* 0x0000000404947825 */ /* 0x040fe200078e0250 */
[----:B------:R-:W-:Y:S01]  /*4040*/  LDGSTS.E [R248+0xc004], desc[UR16][R146.64], !P6 ;  /* 0x0c00400092f87fae */ /* 0x000fe2000f121850 */
[----:B------:R-:W-:Y:S02]  /*4050*/  ISETP.GE.U32.AND P6, PT, R7, 0x7fffffc8, PT ;  /* 0x7fffffc80700780c */ /* 0x000fe40003fc6070 */
[C---:B------:R-:W-:Y:S01]  /*4060*/  IMAD.WIDE R150, R4.reuse, 0x4, R82 ;  /* 0x0000000404967825 */ /* 0x040fe200078e0252 */
[----:B------:R-:W-:Y:S03]  /*4070*/  STL [R1+0x6bc], R4 ;  /* 0x0006bc0401007387 */ /* 0x000fe60000100800 */
[C---:B------:R-:W-:Y:S01]  /*4080*/  IMAD.WIDE R152, R4.reuse, 0x4, R84 ;  /* 0x0000000404987825 */ /* 0x040fe200078e0254 */
[----:B------:R-:W-:Y:S03]  /*4090*/  LDGSTS.E [R248+0x8], desc[UR16][R148.64], !P5 ;  /* 0x0000800094f87fae */ /* 0x000fe6000e921850 */
[----:B------:R-:W-:Y:S01]  /*40a0*/  IMAD.WIDE R154, R4, 0x4, R86 ;  /* 0x00000004049a7825 */ /* 0x000fe200078e0256 */
[----:B------:R2:W-:Y:S03]  /*40b0*/  STL [R1+0x6ac], R5 ;  /* 0x0006ac0501007387 */ /* 0x0005e60000100800 */
[----:B------:R-:W-:Y:S01]  /*40c0*/  VIADD R7, R196, 0xffffffe6 ;  /* 0xffffffe6c4077836 */ /* 0x000fe20000000000 */
[----:B------:R-:W-:Y:S01]  /*40d0*/  LDGSTS.E [R248+0x4008], desc[UR16][R150.64], !P5 ;  /* 0x0400800096f87fae */ /* 0x000fe2000e921850 */
[----:B------:R-:W-:-:S03]  /*40e0*/  IMAD.WIDE R160, R5, 0x4, R84 ;  /* 0x0000000405a07825 */ /* 0x000fc600078e0254 */
[----:B------:R-:W-:Y:S01]  /*40f0*/  LDGSTS.E [R248+0x8008], desc[UR16][R152.64], !P5 ;  /* 0x0800800098f87fae */ /* 0x000fe2000e921850 */
[----:B------:R-:W-:Y:S01]  /*4100*/  IMAD.WIDE R162, R5, 0x4, R86 ;  /* 0x0000000405a27825 */ /* 0x000fe200078e0256 */
[----:B--2---:R-:W-:Y:S02]  /*4110*/  LOP3.LUT R5, R17, 0x50, RZ, 0x3c, !PT ;  /* 0x0000005011057812 */ /* 0x004fe400078e3cff */
[----:B------:R-:W-:Y:S01]  /*4120*/  LDGSTS.E [R248+0xc008], desc[UR16][R154.64], !P5 ;  /* 0x0c0080009af87fae */ /* 0x000fe2000e921850 */
[----:B------:R-:W-:Y:S01]  /*4130*/  IMAD R4, R2, 0x14, RZ ;  /* 0x0000001402047824 */ /* 0x000fe200078e02ff */
[----:B------:R-:W-:Y:S01]  /*4140*/  ISETP.GE.U32.AND P5, PT, R7, 0x7fffffc7, PT ;  /* 0x7fffffc70700780c */ /* 0x000fe20003fa6070 */
[----:B------:R-:W-:Y:S01]  /*4150*/  VIADD R7, R196, 0xffffffe5 ;  /* 0xffffffe5c4077836 */ /* 0x000fe20000000000 */
[----:B------:R-:W-:Y:S01]  /*4160*/  LDGSTS.E [R248+0xc], desc[UR16][R156.64], !P4 ;  /* 0x0000c0009cf87fae */ /* 0x000fe2000e121850 */
[----:B------:R-:W-:Y:S02]  /*4170*/  VIADD R249, R5, UR12 ;  /* 0x0000000c05f97c36 */ /* 0x000fe40008000000 */
[C---:B------:R-:W-:Y:S01]  /*4180*/  IMAD.WIDE R164, R4.reuse, 0x4, R80 ;  /* 0x0000000404a47825 */ /* 0x040fe200078e0250 */
[----:B------:R2:W-:Y:S03]  /*4190*/  STL [R1+0x69c], R4 ;  /* 0x00069c0401007387 */ /* 0x0005e60000100800 */
[C---:B------:R-:W-:Y:S01]  /*41a0*/  IMAD.WIDE R166, R4.reuse, 0x4, R82 ;  /* 0x0000000404a67825 */ /* 0x040fe200078e0252 */
[----:B------:R-:W-:Y:S03]  /*41b0*/  LDGSTS.E [R248+0x400c], desc[UR16][R158.64], !P4 ;  /* 0x0400c0009ef87fae */ /* 0x000fe6000e121850 */
[C---:B------:R-:W-:Y:S01]  /*41c0*/  IMAD.WIDE R168, R4.reuse, 0x4, R84 ;  /* 0x0000000404a87825 */ /* 0x040fe200078e0254 */
[----:B------:R-:W-:Y:S03]  /*41d0*/  LDGSTS.E [R248+0x800c], desc[UR16][R160.64], !P4 ;  /* 0x0800c000a0f87fae */ /* 0x000fe6000e121850 */
[----:B------:R-:W-:Y:S01]  /*41e0*/  IMAD.WIDE R170, R4, 0x4, R86 ;  /* 0x0000000404aa7825 */ /* 0x000fe200078e0256 */
[----:B------:R-:W-:Y:S01]  /*41f0*/  LDGSTS.E [R248+0xc00c], desc[UR16][R162.64], !P4 ;  /* 0x0c00c000a2f87fae */ /* 0x000fe2000e121850 */
[----:B------:R-:W-:-:S02]  /*4200*/  ISETP.GE.U32.AND P4, PT, R7, 0x7fffffc6, PT ;  /* 0x7fffffc60700780c */ /* 0x000fc40003f86070 */
[----:B--2---:R-:W-:Y:S01]  /*4210*/  IMAD R4, R2, 0x15, RZ ;  /* 0x0000001502047824 */ /* 0x004fe200078e02ff */
[----:B------:R-:W-:Y:S01]  /*4220*/  IADD3 R7, R196, -0x1c, RZ ;  /* 0xffffffe4c4077810 */ /* 0x000fe20007ffe0ff */
[----:B------:R-:W-:Y:S01]  /*4230*/  LDGSTS.E [R249], desc[UR16][R164.64], !P2 ;  /* 0x00000000a4f97fae */ /* 0x000fe2000d121850 */
[----:B------:R-:W-:Y:S02]  /*4240*/  IMAD R5, R2, 0x18, RZ ;  /* 0x0000001802057824 */ /* 0x000fe400078e02ff */
[C---:B------:R-:W-:Y:S01]  /*4250*/  IMAD.WIDE R172, R4.reuse, 0x4, R80 ;  /* 0x0000000404ac7825 */ /* 0x040fe200078e0250 */
[----:B------:R-:W-:Y:S03]  /*4260*/  LDGSTS.E [R249+0x4000], desc[UR16][R166.64], !P2 ;  /* 0x04000000a6f97fae */ /* 0x000fe6000d121850 */
[C---:B------:R-:W-:Y:S01]  /*4270*/  IMAD.WIDE R174, R4.reuse, 0x4, R82 ;  /* 0x0000000404ae7825 */ /* 0x040fe200078e0252 */
[----:B------:R-:W-:Y:S03]  /*4280*/  LDGSTS.E [R249+0x8000], desc[UR16][R168.64], !P2 ;  /* 0x08000000a8f97fae */ /* 0x000fe6000d121850 */
[C---:B------:R-:W-:Y:S01]  /*4290*/  IMAD.WIDE R176, R4.reuse, 0x4, R84 ;  /* 0x0000000404b07825 */ /* 0x040fe200078e0254 */
[----:B------:R2:W-:Y:S03]  /*42a0*/  STL [R1+0x68c], R4 ;  /* 0x00068c0401007387 */ /* 0x0005e60000100800 */
[----:B------:R-:W-:Y:S01]  /*42b0*/  IMAD.WIDE R178, R4, 0x4, R86 ;  /* 0x0000000404b27825 */ /* 0x000fe200078e0256 */
[----:B------:R-:W-:Y:S01]  /*42c0*/  LDGSTS.E [R249+0xc000], desc[UR16][R170.64], !P2 ;  /* 0x0c000000aaf97fae */ /* 0x000fe2000d121850 */
[----:B------:R-:W-:-:S02]  /*42d0*/  ISETP.GE.U32.AND P2, PT, R7, 0x7fffffc5, PT ;  /* 0x7fffffc50700780c */ /* 0x000fc40003f46070 */
[----:B------:R-:W-:Y:S01]  /*42e0*/  VIADD R7, R196, 0xffffffe3 ;  /* 0xffffffe3c4077836 */ /* 0x000fe20000000000 */
[----:B------:R-:W-:Y:S01]  /*42f0*/  LDGSTS.E [R249+0x4], desc[UR16][R172.64], !P3 ;  /* 0x00004000acf97fae */ /* 0x000fe2000d921850 */
[----:B------:R-:W-:-:S03]  /*4300*/  IMAD.WIDE R200, R5, 0x4, R82 ;  /* 0x0000000405c87825 */ /* 0x000fc600078e0252 */
[----:B------:R-:W-:Y:S01]  /*4310*/  LDGSTS.E [R249+0x4004], desc[UR16][R174.64], !P3 ;  /* 0x04004000aef97fae */ /* 0x000fe2000d921850 */
[----:B--2---:R-:W-:Y:S02]  /*4320*/  IMAD R4, R2, 0x16, RZ ;  /* 0x0000001602047824 */ /* 0x004fe400078e02ff */
[----:B------:R-:W-:Y:S01]  /*4330*/  IMAD.WIDE R202, R5, 0x4, R84 ;  /* 0x0000000405ca7825 */ /* 0x000fe200078e0254 */
[----:B------:R-:W-:Y:S03]  /*4340*/  LDGSTS.E [R249+0x8004], desc[UR16][R176.64], !P3 ;  /* 0x08004000b0f97fae */ /* 0x000fe6000d921850 */
[C---:B------:R-:W-:Y:S01]  /*4350*/  IMAD.WIDE R180, R4.reuse, 0x4, R80 ;  /* 0x0000000404b47825 */ /* 0x040fe200078e0250 */
[----:B------:R2:W-:Y:S03]  /*4360*/  STL [R1+0x67c], R4 ;  /* 0x00067c0401007387 */ /* 0x0005e60000100800 */
[----:B------:R-:W-:Y:S01]  /*4370*/  IMAD.WIDE R182, R4, 0x4, R82 ;  /* 0x0000000404b67825 */ /* 0x000fe200078e0252 */
[----:B------:R-:W-:Y:S01]  /*4380*/  LDGSTS.E [R249+0xc004], desc[UR16][R178.64], !P3 ;  /* 0x0c004000b2f97fae */ /* 0x000fe2000d921850 */
[----:B------:R-:W-:-:S02]  /*4390*/  ISETP.GE.U32.AND P3, PT, R7, 0x7fffffc4, PT ;  /* 0x7fffffc40700780c */ /* 0x000fc40003f66070 */
[C---:B------:R-:W-:Y:S01]  /*43a0*/  IMAD.WIDE R184, R4.reuse, 0x4, R84 ;  /* 0x0000000404b87825 */ /* 0x040fe200078e0254 */
[----:B------:R-:W-:Y:S03]  /*43b0*/  LDGSTS.E [R249+0x8], desc[UR16][R180.64], !P1 ;  /* 0x00008000b4f97fae */ /* 0x000fe6000c921850 */
[----:B------:R-:W-:Y:S01]  /*43c0*/  IMAD.WIDE R186, R4, 0x4, R86 ;  /* 0x0000000404ba7825 */ /* 0x000fe200078e0256 */
[----:B------:R-:W-:Y:S03]  /*43d0*/  LDGSTS.E [R249+0x4008], desc[UR16][R182.64], !P1 ;  /* 0x04008000b6f97fae */ /* 0x000fe6000c921850 */
[----:B--2---:R-:W-:Y:S01]  /*43e0*/  IMAD R4, R2, 0x17, RZ ;  /* 0x0000001702047824 */ /* 0x004fe200078e02ff */
[----:B------:R-:W-:Y:S01]  /*43f0*/  LDGSTS.E [R249+0x8008], desc[UR16][R184.64], !P1 ;  /* 0x08008000b8f97fae */ /* 0x000fe2000c921850 */
[----:B------:R-:W-:-:S02]  /*4400*/  VIADD R7, R196, 0xffffffe2 ;  /* 0xffffffe2c4077836 */ /* 0x000fc40000000000 */
[C---:B------:R-:W-:Y:S01]  /*4410*/  IMAD.WIDE R188, R4.reuse, 0x4, R80 ;  /* 0x0000000404bc7825 */ /* 0x040fe200078e0250 */
[----:B------:R-:W-:Y:S02]  /*4420*/  LDGSTS.E [R249+0xc008], desc[UR16][R186.64], !P1 ;  /* 0x0c008000baf97fae */ /* 0x000fe4000c921850 */
[----:B------:R-:W-:Y:S01]  /*4430*/  ISETP.GE.U32.AND P1, PT, R7, 0x7fffffc3, PT ;  /* 0x7fffffc30700780c */ /* 0x000fe20003f26070 */
[C---:B------:R-:W-:Y:S01]  /*4440*/  IMAD.WIDE R190, R4.reuse, 0x4, R82 ;  /* 0x0000000404be7825 */ /* 0x040fe200078e0252 */
[----:B------:R-:W-:Y:S03]  /*4450*/  LDGSTS.E [R249+0xc], desc[UR16][R188.64], !P0 ;  /* 0x0000c000bcf97fae */ /* 0x000fe6000c121850 */
[C---:B------:R-:W-:Y:S01]  /*4460*/  IMAD.WIDE R192, R4.reuse, 0x4, R84 ;  /* 0x0000000404c07825 */ /* 0x040fe200078e0254 */
[----:B------:R-:W-:Y:S03]  /*4470*/  LDGSTS.E [R249+0x400c], desc[UR16][R190.64], !P0 ;  /* 0x0400c000bef97fae */ /* 0x000fe6000c121850 */
[--C-:B------:R-:W-:Y:S01]  /*4480*/  IMAD.WIDE R194, R4, 0x4, R86.reuse ;  /* 0x0000000404c27825 */ /* 0x100fe200078e0256 */
[----:B------:R-:W-:Y:S03]  /*4490*/  LDGSTS.E [R249+0x800c], desc[UR16][R192.64], !P0 ;  /* 0x0800c000c0f97fae */ /* 0x000fe6000c121850 */
[----:B------:R-:W-:Y:S01]  /*44a0*/  VIADD R7, R196, 0xffffffe1 ;  /* 0xffffffe1c4077836 */ /* 0x000fe20000000000 */
[----:B------:R-:W-:Y:S01]  /*44b0*/  LDGSTS.E [R249+0xc00c], desc[UR16][R194.64], !P0 ;  /* 0x0c00c000c2f97fae */ /* 0x000fe2000c121850 */
[----:B------:R-:W-:-:S03]  /*44c0*/  IMAD.WIDE R204, R5, 0x4, R86 ;  /* 0x0000000405cc7825 */ /* 0x000fc600078e0256 */
[----:B------:R-:W-:Y:S01]  /*44d0*/  ISETP.GE.U32.AND P0, PT, R7, 0x7fffffc2, PT ;  /* 0x7fffffc20700780c */ /* 0x000fe20003f06070 */
[----:B------:R2:W-:Y:S01]  /*44e0*/  STL [R1+0x66c], R4 ;  /* 0x00066c0401007387 */ /* 0x0005e20000100800 */
[----:B------:R-:W-:Y:S02]  /*44f0*/  VIADD R7, R196, 0xffffffe0 ;  /* 0xffffffe0c4077836 */ /* 0x000fe40000000000 */
[----:B------:R-:W-:Y:S01]  /*4500*/  IMAD.WIDE R196, R5, 0x4, R80 ;  /* 0x0000000405c47825 */ /* 0x000fe200078e0250 */
[----:B------:R-:W-:Y:S03]  /*4510*/  STL [R1+0x500], R10 ;  /* 0x0005000a01007387 */ /* 0x000fe60000100800 */
[----:B------:R-:W-:Y:S01]  /*4520*/  IMAD.MOV.U32 R13, RZ, RZ, R235 ;  /* 0x000000ffff0d7224 */ /* 0x000fe200078e00eb */
[----:B------:R-:W-:Y:S01]  /*4530*/  LDGSTS.E [R250], desc[UR16][R196.64], !P6 ;  /* 0x00000000c4fa7fae */ /* 0x000fe2000f121850 */
[----:B------:R-:W-:-:S03]  /*4540*/  IMAD.WIDE R234, R96, 0x4, R86 ;  /* 0x0000000460ea7825 */ /* 0x000fc600078e0256 */
[----:B------:R-:W-:Y:S01]  /*4550*/  LDGSTS.E [R250+0x4000], desc[UR16][R200.64], !P6 ;  /* 0x04000000c8fa7fae */ /* 0x000fe2000f121850 */
[----:B--2---:R-:W-:Y:S02]  /*4560*/  IMAD R4, R2, 0x19, RZ ;  /* 0x0000001902047824 */ /* 0x004fe400078e02ff */
[----:B------:R-:W-:Y:S01]  /*4570*/  IMAD.MOV.U32 R11, RZ, RZ, R239 ;  /* 0x000000ffff0b7224 */ /* 0x000fe200078e00ef */
[----:B------:R-:W-:Y:S01]  /*4580*/  LDGSTS.E [R250+0x8000], desc[UR16][R202.64], !P6 ;  /* 0x08000000cafa7fae */ /* 0x000fe2000f121850 */
[----:B------:R-:W-:-:S03]  /*4590*/  IMAD.WIDE R198, R4, 0x4, R80 ;  /* 0x0000000404c67825 */ /* 0x000fc600078e0250 */
[----:B------:R-:W-:Y:S01]  /*45a0*/  LDGSTS.E [R250+0xc000], desc[UR16][R204.64], !P6 ;  /* 0x0c000000ccfa7fae */ /* 0x000fe2000f121850 */
[----:B------:R-:W-:Y:S01]  /*45b0*/  IMAD.WIDE R206, R4, 0x4, R82 ;  /* 0x0000000404ce7825 */ /* 0x000fe200078e0252 */
[----:B------:R-:W-:Y:S02]  /*45c0*/  ISETP.GE.AND P6, PT, R212, R7, PT ;  /* 0x00000007d400720c */ /* 0x000fe40003fc6270 */
[----:B------:R-:W-:Y:S01]  /*45d0*/  LDGSTS.E [R250+0x4], desc[UR16][R198.64], !P5 ;  /* 0x00004000c6fa7fae */ /* 0x000fe2000e921850 */
[C---:B------:R-:W-:Y:S01]  /*45e0*/  IMAD.WIDE R208, R4.reuse, 0x4, R84 ;  /* 0x0000000404d07825 */ /* 0x040fe200078e0254 */
[----:B------:R-:W-:Y:S02]  /*45f0*/  SEL R220, RZ, 0x4, P6 ;  /* 0x00000004ffdc7807 */ /* 0x000fe40003000000 */
[----:B------:R-:W-:Y:S01]  /*4600*/  LDGSTS.E [R250+0x4004], desc[UR16][R206.64], !P5 ;  /* 0x04004000cefa7fae */ /* 0x000fe2000e921850 */
[----:B------:R-:W-:Y:S01]  /*4610*/  IMAD.WIDE R210, R4, 0x4, R86 ;  /* 0x0000000404d27825 */ /* 0x000fe200078e0256 */
[----:B------:R-:W-:-:S02]  /*4620*/  ISETP.GE.U32.AND P6, PT, R7, 0x7fffffc1, PT ;  /* 0x7fffffc10700780c */ /* 0x000fc40003fc6070 */
[----:B------:R-:W-:Y:S01]  /*4630*/  LDGSTS.E [R250+0x8004], desc[UR16][R208.64], !P5 ;  /* 0x08004000d0fa7fae */ /* 0x000fe2000e921850 */
[----:B------:R-:W-:Y:S02]  /*4640*/  IMAD.MOV.U32 R92, RZ, RZ, R240 ;  /* 0x000000ffff5c7224 */ /* 0x000fe400078e00f0 */
[----:B------:R-:W-:Y:S01]  /*4650*/  IMAD.MOV.U32 R93, RZ, RZ, R241 ;  /* 0x000000ffff5d7224 */ /* 0x000fe200078e00f1 */
[----:B------:R-:W-:Y:S01]  /*4660*/  LDGSTS.E [R250+0xc004], desc[UR16][R210.64], !P5 ;  /* 0x0c004000d2fa7fae */ /* 0x000fe2000e921850 */
[----:B------:R-:W-:Y:S01]  /*4670*/  ISETP.GT.AND P5, PT, R10, 0x1f, PT ;  /* 0x0000001f0a00780c */ /* 0x000fe20003fa4270 */
[----:B------:R-:W-:Y:S02]  /*4680*/  IMAD.WIDE R240, R88, 0x4, R84 ;  /* 0x0000000458f07825 */ /* 0x000fe400078e0254 */
[----:B------:R2:W-:Y:S01]  /*4690*/  STL [R1+0x65c], R5 ;  /* 0x00065c0501007387 */ /* 0x0005e20000100800 */
[----:B------:R-:W-:Y:S02]  /*46a0*/  SEL R7, RZ, 0x4, !P5 ;  /* 0x00000004ff077807 */ /* 0x000fe40006800000 */
[----:B------:R-:W-:Y:S01]  /*46b0*/  ISETP.GE.AND P5, PT, R212, UR4, PT ;  /* 0x00000004d4007c0c */ /* 0x000fe2000bfa6270 */
[----:B------:R4:W-:Y:S03]  /*46c0*/  STL [R1+0x64c], R4 ;  /* 0x00064c0401007387 */ /* 0x0009e60000100800 */
[----:B------:R-:W-:-:S02]  /*46d0*/  SEL R15, R7, RZ, !P5 ;  /* 0x000000ff070f7207 */ /* 0x000fc40006800000 */
[----:B------:R-:W-:Y:S01]  /*46e0*/  ISETP.GT.AND P5, PT, R10, 0x3f, PT ;  /* 0x0000003f0a00780c */ /* 0x000fe20003fa4270 */
[----:B--2---:R-:W-:Y:S01]  /*46f0*/  IMAD R5, R2, 0x1a, RZ ;  /* 0x0000001a02057824 */ /* 0x004fe200078e02ff */
[----:B------:R-:W-:Y:S01]  /*4700*/  MOV R10, R238 ;  /* 0x000000ee000a7202 */ /* 0x000fe20000000f00 */
[----:B------:R-:W-:Y:S01]  /*4710*/  IMAD.WIDE R238, R88, 0x4, R82 ;  /* 0x0000000458ee7825 */ /* 0x000fe200078e0252 */
[----:B------:R-:W-:Y:S02]  /*4720*/  SEL R7, R220, RZ, P5 ;  /* 0x000000ffdc077207 */ /* 0x000fe40002800000 */
[----:B------:R-:W-:Y:S01]  /*4730*/  STL [R1+0x63c], R5 ;  /* 0x00063c0501007387 */ /* 0x000fe20000100800 */
[----:B------:R-:W-:Y:S01]  /*4740*/  IMAD.WIDE R212, R5, 0x4, R80 ;  /* 0x0000000405d47825 */ /* 0x000fe200078e0250 */
[----:B------:R-:W-:-:S03]  /*4750*/  ISETP.NE.U32.AND P5, PT, R7, RZ, PT ;  /* 0x000000ff0700720c */ /* 0x000fc60003fa5070 */
[C---:B------:R-:W-:Y:S01]  /*4760*/  IMAD.WIDE R214, R5.reuse, 0x4, R82 ;  /* 0x0000000405d67825 */ /* 0x040fe200078e0252 */
[----:B------:R-:W-:Y:S03]  /*4770*/  LDGSTS.E [R250+0x8], desc[UR16][R212.64], !P4 ;  /* 0x00008000d4fa7fae */ /* 0x000fe6000e121850 */
[C---:B------:R-:W-:Y:S01]  /*4780*/  IMAD.WIDE R216, R5.reuse, 0x4, R84 ;  /* 0x0000000405d87825 */ /* 0x040fe200078e0254 */
[----:B------:R-:W-:Y:S03]  /*4790*/  LDGSTS.E [R250+0x4008], desc[UR16][R214.64], !P4 ;  /* 0x04008000d6fa7fae */ /* 0x000fe6000e121850 */
[----:B------:R-:W-:Y:S01]  /*47a0*/  IMAD.WIDE R218, R5, 0x4, R86 ;  /* 0x0000000405da7825 */ /* 0x000fe200078e0256 */
[----:B------:R-:W-:Y:S03]  /*47b0*/  LDGSTS.E [R250+0x8008], desc[UR16][R216.64], !P4 ;  /* 0x08008000d8fa7fae */ /* 0x000fe6000e121850 */
[----:B----4-:R-:W-:Y:S01]  /*47c0*/  IMAD R4, R2, 0x1b, RZ ;  /* 0x0000001b02047824 */ /* 0x010fe200078e02ff */
[----:B------:R-:W-:Y:S01]  /*47d0*/  LDGSTS.E [R250+0xc008], desc[UR16][R218.64], !P4 ;  /* 0x0c008000dafa7fae */ /* 0x000fe2000e121850 */
[----:B------:R-:W-:Y:S01]  /*47e0*/  ISETP.NE.U32.AND P4, PT, R15, RZ, PT ;  /* 0x000000ff0f00720c */ /* 0x000fe20003f85070 */
[----:B------:R-:W-:Y:S01]  /*47f0*/  VIADD R7, R228, 0xffffffdf ;  /* 0xffffffdfe4077836 */ /* 0x000fe20000000000 */
[----:B------:R-:W2:Y:S01]  /*4800*/  LDC R15, c[0x0][0x230] ;  /* 0x00008c00ff0f7b82 */ /* 0x000ea20000000800 */
[C---:B------:R-:W-:Y:S01]  /*4810*/  IMAD.WIDE R220, R4.reuse, 0x4, R80 ;  /* 0x0000000404dc7825 */ /* 0x040fe200078e0250 */
[----:B------:R4:W-:Y:S03]  /*4820*/  STL [R1+0x62c], R4 ;  /* 0x00062c0401007387 */ /* 0x0009e60000100800 */
[C---:B------:R-:W-:Y:S01]  /*4830*/  IMAD.WIDE R222, R4.reuse, 0x4, R82 ;  /* 0x0000000404de7825 */ /* 0x040fe200078e0252 */
[----:B------:R-:W-:Y:S03]  /*4840*/  LDGSTS.E [R250+0xc], desc[UR16][R220.64], !P2 ;  /* 0x0000c000dcfa7fae */ /* 0x000fe6000d121850 */
[C---:B------:R-:W-:Y:S01]  /*4850*/  IMAD.WIDE R224, R4.reuse, 0x4, R84 ;  /* 0x0000000404e07825 */ /* 0x040fe200078e0254 */
[----:B------:R-:W-:Y:S03]  /*4860*/  LDGSTS.E [R250+0x400c], desc[UR16][R222.64], !P2 ;  /* 0x0400c000defa7fae */ /* 0x000fe6000d121850 */
[----:B------:R-:W-:Y:S01]  /*4870*/  IMAD.WIDE R226, R4, 0x4, R86 ;  /* 0x0000000404e27825 */ /* 0x000fe200078e0256 */
[----:B------:R-:W-:Y:S03]  /*4880*/  LDGSTS.E [R250+0x800c], desc[UR16][R224.64], !P2 ;  /* 0x0800c000e0fa7fae */ /* 0x000fe6000d121850 */
[----:B------:R-:W-:Y:S01]  /*4890*/  IMAD.WIDE R228, R96, 0x4, R80 ;  /* 0x0000000460e47825 */ /* 0x000fe200078e0250 */
[----:B------:R-:W-:Y:S01]  /*48a0*/  LDGSTS.E [R250+0xc00c], desc[UR16][R226.64], !P2 ;  /* 0x0c00c000e2fa7fae */ /* 0x000fe2000d121850 */
[----:B------:R-:W-:-:S02]  /*48b0*/  ISETP.GE.U32.AND P2, PT, R7, 0x7fffffc0, PT ;  /* 0x7fffffc00700780c */ /* 0x000fc40003f46070 */
[----:B----4-:R-:W-:Y:S01]  /*48c0*/  IMAD.MOV.U32 R4, RZ, RZ, R232 ;  /* 0x000000ffff047224 */ /* 0x010fe200078e00e8 */
[----:B------:R4:W-:Y:S01]  /*48d0*/  STL.64 [R1+0xb68], R16 ;  /* 0x000b681001007387 */ /* 0x0009e20000100a00 */
[----:B------:R-:W-:Y:S02]  /*48e0*/  IMAD.MOV.U32 R5, RZ, RZ, R233 ;  /* 0x000000ffff057224 */ /* 0x000fe400078e00e9 */
[----:B------:R-:W-:Y:S01]  /*48f0*/  IMAD.WIDE R232, R96, 0x4, R84 ;  /* 0x0000000460e87825 */ /* 0x000fe200078e0254 */
[----:B------:R-:W-:Y:S03]  /*4900*/  LDGSTS.E [R251], desc[UR16][R228.64], !P3 ;  /* 0x00000000e4fb7fae */ /* 0x000fe6000d921850 */
[----:B------:R-:W-:Y:S01]  /*4910*/  VIADD R7, R236, 0xffffffde ;  /* 0xffffffdeec077836 */ /* 0x000fe20000000000 */
[----:B------:R3:W-:Y:S01]  /*4920*/  STL [R1+0x61c], R96 ;  /* 0x00061c6001007387 */ /* 0x0007e20000100800 */
[----:B------:R-:W-:-:S03]  /*4930*/  IMAD.WIDE R236, R88, 0x4, R80 ;  /* 0x0000000458ec7825 */ /* 0x000fc600078e0250 */
[----:B------:R-:W-:Y:S01]  /*4940*/  LDGSTS.E [R251+0x4000], desc[UR16][R230.64], !P3 ;  /* 0x04000000e6fb7fae */ /* 0x000fe2000d921850 */
[C---:B----4-:R-:W-:Y:S02]  /*4950*/  IMAD R17, R2.reuse, 0x1e, RZ ;  /* 0x0000001e02117824 */ /* 0x050fe400078e02ff */
[----:B------:R-:W-:Y:S01]  /*4960*/  IMAD R16, R2, 0x1f, RZ ;  /* 0x0000001f02107824 */ /* 0x000fe200078e02ff */
[----:B------:R-:W-:Y:S01]  /*4970*/  LDGSTS.E [R251+0x8000], desc[UR16][R232.64], !P3 ;  /* 0x08000000e8fb7fae */ /* 0x000fe2000d921850 */
[----:B-1----:R-:W-:-:S03]  /*4980*/  IMAD.WIDE R102, R17, 0x4, R80 ;  /* 0x0000000411667825 */ /* 0x002fc600078e0250 */
[----:B------:R-:W-:Y:S01]  /*4990*/  LDGSTS.E [R251+0xc000], desc[UR16][R234.64], !P3 ;  /* 0x0c000000eafb7fae */ /* 0x000fe2000d921850 */
[----:B---3--:R-:W-:Y:S01]  /*49a0*/  IMAD.WIDE R96, R88, 0x4, R86 ;  /* 0x0000000458607825 */ /* 0x008fe200078e0256 */
[----:B------:R-:W-:Y:S02]  /*49b0*/  ISETP.GE.U32.AND P3, PT, R7, 0x7fffffbf, PT ;  /* 0x7fffffbf0700780c */ /* 0x000fe40003f66070 */
[----:B------:R-:W-:Y:S01]  /*49c0*/  LDGSTS.E [R251+0x4], desc[UR16][R236.64], !P1 ;  /* 0x00004000ecfb7fae */ /* 0x000fe2000c921850 */
[----:B--2---:R-:W-:Y:S02]  /*49d0*/  VIADD R7, R15, 0xffffffdd ;  /* 0xffffffdd0f077836 */ /* 0x004fe40000000000 */
[C---:B------:R-:W-:Y:S01]  /*49e0*/  IMAD.WIDE R100, R17.reuse, 0x4, R82 ;  /* 0x0000000411647825 */ /* 0x040fe200078e0252 */
[----:B------:R1:W-:Y:S01]  /*49f0*/  STL [R1+0x60c], R88 ;  /* 0x00060c5801007387 */ /* 0x0003e20000100800 */
[----:B------:R-:W2:Y:S02]  /*4a00*/  LDC R15, c[0x0][0x230] ;  /* 0x00008c00ff0f7b82 */ /* 0x000ea40000000800 */
[----:B------:R-:W-:Y:S01]  /*4a10*/  IMAD.WIDE R98, R17, 0x4, R84 ;  /* 0x0000000411627825 */ /* 0x000fe200078e0254 */
[----:B------:R-:W-:Y:S04]  /*4a20*/  LDGSTS.E [R251+0x4004], desc[UR16][R238.64], !P1 ;  /* 0x04004000eefb7fae */ /* 0x000fe8000c921850 */
[----:B------:R-:W-:Y:S01]  /*4a30*/  STL [R1+0x5fc], R17 ;  /* 0x0005fc1101007387 */ /* 0x000fe20000100800 */
[----:B-1----:R-:W-:-:S03]  /*4a40*/  IMAD.MOV.U32 R88, RZ, RZ, R89 ;  /* 0x000000ffff587224 */ /* 0x002fc600078e0059 */
[----:B------:R-:W-:Y:S01]  /*4a50*/  LDGSTS.E [R251+0x8004], desc[UR16][R240.64], !P1 ;  /* 0x08004000f0fb7fae */ /* 0x000fe2000c921850 */
[----:B------:R-:W-:Y:S01]  /*4a60*/  IMAD.MOV.U32 R104, RZ, RZ, R12 ;  /* 0x000000ffff687224 */ /* 0x000fe200078e000c */
[----:B------:R-:W-:Y:S01]  /*4a70*/  MOV R105, R13 ;  /* 0x0000000d00697202 */ /* 0x000fe20000000f00 */
[----:B------:R-:W1:Y:S01]  /*4a80*/  LDC R89, c[0x0][0x230] ;  /* 0x00008c00ff597b82 */ /* 0x000e620000000800 */
[----:B------:R3:W-:Y:S04]  /*4a90*/  STL.64 [R1+0x130], R96 ;  /* 0x0001306001007387 */ /* 0x0007e80000100a00 */
[----:B------:R3:W-:Y:S01]  /*4aa0*/  LDGSTS.E [R251+0xc004], desc[UR16][R96.64], !P1 ;  /* 0x0c00400060fb7fae */ /* 0x0007e2000c921850 */
[----:B------:R-:W-:Y:S02]  /*4ab0*/  ISETP.GE.U32.AND P1, PT, R7, 0x7fffffbe, PT ;  /* 0x7fffffbe0700780c */ /* 0x000fe40003f26070 */
[----:B------:R-:W-:Y:S01]  /*4ac0*/  IADD3 R7, R243, -0x24, RZ ;  /* 0xffffffdcf3077810 */ /* 0x000fe20007ffe0ff */
[----:B------:R-:W-:Y:S01]  /*4ad0*/  STL [R1+0x5f8], R16 ;  /* 0x0005f81001007387 */ /* 0x000fe20000100800 */
[----:B--2---:R-:W-:-:S03]  /*4ae0*/  VIADD R15, R15, 0xffffffda ;  /* 0xffffffda0f0f7836 */ /* 0x004fc60000000000 */
[----:B------:R-:W-:Y:S01]  /*4af0*/  STL.64 [R1+0x138], R102 ;  /* 0x0001386601007387 */ /* 0x000fe20000100a00 */
[----:B---3--:R-:W-:-:S03]  /*4b00*/  IMAD.WIDE R96, R17, 0x4, R86 ;  /* 0x0000000411607825 */ /* 0x008fc600078e0256 */
[----:B------:R-:W-:Y:S04]  /*4b10*/  LDGSTS.E [R251+0x8], desc[UR16][R102.64], !P0 ;  /* 0x0000800066fb7fae */ /* 0x000fe8000c121850 */
[----:B------:R2:W-:Y:S04]  /*4b20*/  STL.64 [R1+0x140], R100 ;  /* 0x0001406401007387 */ /* 0x0005e80000100a00 */
[----:B------:R2:W-:Y:S04]  /*4b30*/  LDGSTS.E [R251+0x4008], desc[UR16][R100.64], !P0 ;  /* 0x0400800064fb7fae */ /* 0x0005e8000c121850 */
[----:B------:R3:W-:Y:S04]  /*4b40*/  STL.64 [R1+0x148], R98 ;  /* 0x0001486201007387 */ /* 0x0007e80000100a00 */
[----:B------:R3:W-:Y:S01]  /*4b50*/  LDGSTS.E [R251+0x8008], desc[UR16][R98.64], !P0 ;  /* 0x0800800062fb7fae */ /* 0x0007e2000c121850 */
[----:B--2---:R-:W-:-:S03]  /*4b60*/  IMAD.WIDE R100, R16, 0x4, R80 ;  /* 0x0000000410647825 */ /* 0x004fc600078e0250 */
[----:B------:R2:W-:Y:S04]  /*4b70*/  STL.64 [R1+0x150], R96 ;  /* 0x0001506001007387 */ /* 0x0005e80000100a00 */
[----:B------:R2:W-:Y:S01]  /*4b80*/  LDGSTS.E [R251+0xc008], desc[UR16][R96.64], !P0 ;  /* 0x0c00800060fb7fae */ /* 0x0005e2000c121850 */
[----:B------:R-:W-:Y:S01]  /*4b90*/  ISETP.GE.U32.AND P0, PT, R7, 0x7fffffbd, PT ;  /* 0x7fffffbd0700780c */ /* 0x000fe20003f06070 */
[----:B------:R-:W-:Y:S02]  /*4ba0*/  VIADD R7, R252, 0xffffffdb ;  /* 0xffffffdbfc077836 */ /* 0x000fe40000000000 */
[----:B---3--:R-:W-:Y:S01]  /*4bb0*/  IMAD.WIDE R98, R16, 0x4, R82 ;  /* 0x0000000410627825 */ /* 0x008fe200078e0252 */
[----:B------:R-:W-:Y:S03]  /*4bc0*/  LDGSTS.E [R251+0xc], desc[UR16][R100.64], !P6 ;  /* 0x0000c00064fb7fae */ /* 0x000fe6000f121850 */
[----:B------:R-:W-:Y:S01]  /*4bd0*/  VIADD R252, R88, UR12 ;  /* 0x0000000c58fc7c36 */ /* 0x000fe20008000000 */
[----:B------:R-:W-:Y:S01]  /*4be0*/  LDGSTS.E [R251+0x400c], desc[UR16][R98.64], !P6 ;  /* 0x0400c00062fb7fae */ /* 0x000fe2000f121850 */
[----:B--2---:R-:W-:-:S03]  /*4bf0*/  IMAD.WIDE R96, R16, 0x4, R84 ;  /* 0x0000000410607825 */ /* 0x004fc600078e0254 */
[----:B------:R-:W-:Y:S01]  /*4c00*/  STL.64 [R1+0x158], R100 ;  /* 0x0001586401007387 */ /* 0x000fe20000100a00 */
[----:B------:R-:W-:-:S03]  /*4c10*/  IMAD.WIDE R16, R16, 0x4, R86 ;  /* 0x0000000410107825 */ /* 0x000fc600078e0256 */
[----:B------:R2:W-:Y:S04]  /*4c20*/  LDGSTS.E [R251+0x800c], desc[UR16][R96.64], !P6 ;  /* 0x0800c00060fb7fae */ /* 0x0005e8000f121850 */
[----:B------:R3:W-:Y:S01]  /*4c30*/  LDGSTS.E [R251+0xc00c], desc[UR16][R16.64], !P6 ;  /* 0x0c00c00010fb7fae */ /* 0x0007e2000f121850 */
[----:B------:R-:W-:Y:S01]  /*4c40*/  ISETP.GE.U32.AND P6, PT, R7, 0x7fffffbc, PT ;  /* 0x7fffffbc0700780c */ /* 0x000fe20003fc6070 */
[----:B------:R-:W-:Y:S02]  /*4c50*/  IMAD.SHL.U32 R7, R2, 0x20, RZ ;  /* 0x0000002002077824 */ /* 0x000fe400078e00ff */
[----:B------:R-:W0:Y:S04]  /*4c60*/  LDGDEPBAR ;  /* 0x00000000000079af */ /* 0x000e280000000000 */
[----:B------:R-:W-:Y:S04]  /*4c70*/  LDGSTS.E [R252+0x40000], desc[UR16][R44.64], P4 ;  /* 0x400000002cfc7fae */ /* 0x000fe8000a121850 */
[----:B------:R-:W-:Y:S04]  /*4c80*/  LDGSTS.E [R252+0x40400], desc[UR16][R48.64], P4 ;  /* 0x4040000030fc7fae */ /* 0x000fe8000a121850 */
[----:B------:R-:W-:Y:S04]  /*4c90*/  LDGSTS.E [R252+0x40800], desc[UR16][R46.64], P4 ;  /* 0x408000002efc7fae */ /* 0x000fe8000a121850 */
[----:B------:R-:W-:Y:S04]  /*4ca0*/  STL.64 [R1+0x160], R98 ;  /* 0x0001606201007387 */ /* 0x000fe80000100a00 */
[----:B------:R-:W-:Y:S04]  /*4cb0*/  LDGSTS.E [R252+0x40c00], desc[UR16][R42.64], P4 ;  /* 0x40c000002afc7fae */ /* 0x000fe8000a121850 */
[----:B------:R2:W-:Y:S04]  /*4cc0*/  STL.64 [R1+0x168], R96 ;  /* 0x0001686001007387 */ /* 0x0005e80000100a00 */
[----:B------:R-:W-:Y:S04]  /*4cd0*/  LDGSTS.E [R252+0x41000], desc[UR16][R40.64], P4 ;  /* 0x4100000028fc7fae */ /* 0x000fe8000a121850 */
[----:B------:R3:W-:Y:S04]  /*4ce0*/  STL.64 [R1+0x170], R16 ;  /* 0x0001701001007387 */ /* 0x0007e80000100a00 */
[----:B------:R-:W-:Y:S01]  /*4cf0*/  LDGSTS.E [R252+0x41400], desc[UR16][R38.64], P4 ;  /* 0x4140000026fc7fae */ /* 0x000fe2000a121850 */
[----:B--2---:R-:W-:Y:S01]  /*4d00*/  IMAD.MOV.U32 R96, RZ, RZ, R92 ;  /* 0x000000ffff607224 */ /* 0x004fe200078e005c */
[----:B------:R-:W-:Y:S01]  /*4d10*/  MOV R97, R93 ;  /* 0x0000005d00617202 */ /* 0x000fe20000000f00 */
[----:B------:R-:W-:Y:S01]  /*4d20*/  IMAD.MOV.U32 R92, RZ, RZ, R90 ;  /* 0x000000ffff5c7224 */ /* 0x000fe200078e005a */
[----:B------:R-:W-:Y:S01]  /*4d30*/  LDGSTS.E [R252+0x41800], desc[UR16][R36.64], P4 ;  /* 0x4180000024fc7fae */ /* 0x000fe2000a121850 */
[----:B------:R-:W-:Y:S01]  /*4d40*/  IMAD.MOV.U32 R93, RZ, RZ, R91 ;  /* 0x000000ffff5d7224 */ /* 0x000fe200078e005b */
[----:B---3--:R-:W-:-:S02]  /*4d50*/  LOP3.LUT R17, R88, 0x40, RZ, 0x3c, !PT ;  /* 0x0000004058117812 */ /* 0x008fc400078e3cff */
[----:B------:R-:W-:Y:S01]  /*4d60*/  LDGSTS.E [R252+0x41c00], desc[UR16][R34.64], P4 ;  /* 0x41c0000022fc7fae */ /* 0x000fe2000a121850 */
[----:B------:R-:W2:Y:S03]  /*4d70*/  LDC R16, c[0x0][0x230] ;  /* 0x00008c00ff107b82 */ /* 0x000ea60000000800 */
[----:B------:R-:W-:Y:S01]  /*4d80*/  LDGSTS.E [R252+0x42000], desc[UR16][R32.64], P4 ;  /* 0x4200000020fc7fae */ /* 0x000fe2000a121850 */
[----:B------:R-:W-:-:S03]  /*4d90*/  VIADD R243, R17, UR12 ;  /* 0x0000000c11f37c36 */ /* 0x000fc60008000000 */
[----:B------:R-:W-:Y:S01]  /*4da0*/  LDGSTS.E [R252+0x42400], desc[UR16][R30.64], P4 ;  /* 0x424000001efc7fae */ /* 0x000fe2000a121850 */
[----:B------:R-:W-:Y:S01]  /*4db0*/  IMAD.WIDE R80, R7, 0x4, R80 ;  /* 0x0000000407507825 */ /* 0x000fe200078e0250 */
[----:B------:R-:W3:Y:S02]  /*4dc0*/  LDC R88, c[0x0][0x230] ;  /* 0x00008c00ff587b82 */ /* 0x000ee40000000800 */
[----:B------:R-:W-:Y:S04]  /*4dd0*/  LDGSTS.E [R252+0x42800], desc[UR16][R28.64], P4 ;  /* 0x428000001cfc7fae */ /* 0x000fe8000a121850 */
        /* <DEDUP_REMOVED lines=20> */
[----:B------:R4:W-:Y:S04]  /*4f20*/  LDGSTS.E [R243+0x43e00], desc[UR16][R50.64], P4 ;  /* 0x43e0000032f37fae */ /* 0x0009e8000a121850 */
[----:B------:R-:W0:Y:S01]  /*4f30*/  LDGDEPBAR ;  /* 0x00000000000079af */ /* 0x000e220000000000 */
[----:B------:R-:W-:Y:S01]  /*4f40*/  BAR.SYNC.DEFER_BLOCKING 0x0 ;  /* 0x0000000000007b1d */ /* 0x000fe20000010000 */
[----:B------:R-:W-:-:S05]  /*4f50*/  ISETP.GE.U32.AND P4, PT, R15, 0x7fffffbb, PT ;  /* 0x7fffffbb0f00780c */ /* 0x000fca0003f86070 */
[----:B------:R1:W-:Y:S04]  /*4f60*/  STL [R1+0xb28], R17 ;  /* 0x000b281101007387 */ /* 0x0003e80000100800 */
[----:B------:R-:W3:Y:S01]  /*4f70*/  LDL.LU.64 R90, [R1+0x110] ;  /* 0x00011000015a7983 */ /* 0x000ee20000300a00 */
[----:B--2---:R-:W-:Y:S02]  /*4f80*/  VIADD R15, R16, 0xffffffd9 ;  /* 0xffffffd9100f7836 */ /* 0x004fe40000000000 */
[----:B------:R-:W-:Y:S01]  /*4f90*/  IMAD.MOV.U32 R102, RZ, RZ, R4 ;  /* 0x000000ffff667224 */ /* 0x000fe200078e0004 */
[----:B------:R4:W-:Y:S01]  /*4fa0*/  STL.64 [R1+0xb70], R242 ;  /* 0x000b70f201007387 */ /* 0x0009e20000100a00 */
[----:B------:R-:W-:Y:S02]  /*4fb0*/  IMAD.MOV.U32 R103, RZ, RZ, R5 ;  /* 0x000000ffff677224 */ /* 0x000fe400078e0005 */
[C---:B-1----:R-:W-:Y:S01]  /*4fc0*/  IMAD.WIDE R16, R7.reuse, 0x4, R84 ;  /* 0x0000000407107825 */ /* 0x042fe200078e0254 */
[----:B------:R-:W2:Y:S03]  /*4fd0*/  LDL.LU.64 R12, [R1+0xf0] ;  /* 0x0000f000010c7983 */ /* 0x000ea60000300a00 */
[C---:B------:R-:W-:Y:S01]  /*4fe0*/  IMAD.WIDE R4, R7.reuse, 0x4, R86 ;  /* 0x0000000407047825 */ /* 0x040fe200078e0256 */
[----:B------:R1:W-:Y:S03]  /*4ff0*/  STL.64 [R1+0x1d8], R80 ;  /* 0x0001d85001007387 */ /* 0x0003e60000100a00 */
[C---:B------:R-:W-:Y:S01]  /*5000*/  IMAD.WIDE R86, R7.reuse, 0x4, R10 ;  /* 0x0000000407567825 */ /* 0x040fe200078e020a */
[----:B------:R-:W-:Y:S03]  /*5010*/  STL.64 [R1+0x1c8], R16 ;  /* 0x0001c81001007387 */ /* 0x000fe60000100a00 */
[C---:B----4-:R-:W-:Y:S01]  /*5020*/  IMAD.WIDE R242, R7.reuse, 0x4, R82 ;  /* 0x0000000407f27825 */ /* 0x050fe200078e0252 */
[----:B------:R-:W-:Y:S01]  /*5030*/  @!PT LDS RZ, [RZ] ;  /* 0x00000000fffff984 */ /* 0x000fe20000000800 */
[----:B------:R-:W-:Y:S01]  /*5040*/  @!PT LDS RZ, [RZ] ;  /* 0x00000000fffff984 */ /* 0x000fe20000000800 */
[----:B------:R-:W-:Y:S01]  /*5050*/  @!PT LDS RZ, [RZ] ;  /* 0x00000000fffff984 */ /* 0x000fe20000000800 */
[----:B------:R1:W-:Y:S04]  /*5060*/  LDGSTS.E [R246+0x10000], desc[UR16][R80.64], !P2 ;  /* 0x1000000050f67fae */ /* 0x0003e8000d121850 */
[----:B------:R4:W-:Y:S04]  /*5070*/  STL.64 [R1+0x1c0], R4 ;  /* 0x0001c00401007387 */ /* 0x0009e80000100a00 */
[----:B------:R-:W-:Y:S04]  /*5080*/  LDGSTS.E [R246+0x14000], desc[UR16][R242.64], !P2 ;  /* 0x14000000f2f67fae */ /* 0x000fe8000d121850 */
[----:B------:R-:W2:Y:S01]  /*5090*/  LDL.LU.64 R98, [R1+0xe8] ;  /* 0x0000e80001627983 */ /* 0x000ea20000300a00 */
[C---:B------:R-:W-:Y:S01]  /*50a0*/  IMAD.WIDE R84, R7.reuse, 0x4, R96 ;  /* 0x0000000407547825 */ /* 0x040fe200078e0260 */
[----:B-1----:R-:W1:Y:S02]  /*50b0*/  LDC R81, c[0x0][0x230] ;  /* 0x00008c00ff517b82 */ /* 0x002e640000000800 */
[----:B------:R-:W-:Y:S04]  /*50c0*/  LDGSTS.E [R246+0x18000], desc[UR16][R16.64], !P2 ;  /* 0x1800000010f67fae */ /* 0x000fe8000d121850 */
[----:B------:R-:W-:Y:S01]  /*50d0*/  LDGSTS.E [R246+0x1c000], desc[UR16][R4.64], !P2 ;  /* 0x1c00000004f67fae */ /* 0x000fe2000d121850 */
[----:B------:R-:W-:Y:S01]  /*50e0*/  IMAD.WIDE R82, R7, 0x4, R94 ;  /* 0x0000000407527825 */ /* 0x000fe200078e025e */
[----:B------:R-:W-:Y:S01]  /*50f0*/  ISETP.GE.U32.AND P2, PT, R15, 0x7fffffba, PT ;  /* 0x7fffffba0f00780c */ /* 0x000fe20003f46070 */
[----:B------:R-:W1:Y:S01]  /*5100*/  LDC R80, c[0x0][0x230] ;  /* 0x00008c00ff507b82 */ /* 0x000e620000000800 */
[----:B------:R-:W2:Y:S04]  /*5110*/  LDL.LU.64 R100, [R1+0xe0] ;  /* 0x0000e00001647983 */ /* 0x000ea80000300a00 */
[----:B------:R-:W-:Y:S04]  /*5120*/  LDGSTS.E [R246+0x10004], desc[UR16][R86.64], !P3 ;  /* 0x1000400056f67fae */ /* 0x000fe8000d921850 */
[----:B----4-:R-:W4:Y:S04]  /*5130*/  LDL.LU.64 R4, [R1+0xd8] ;  /* 0x0000d80001047983 */ /* 0x010f280000300a00 */
[----:B------:R-:W-:Y:S04]  /*5140*/  STL.64 [R1+0x1b8], R86 ;  /* 0x0001b85601007387 */ /* 0x000fe80000100a00 */
[----:B------:R-:W4:Y:S04]  /*5150*/  LDL.LU.64 R10, [R1+0xd0] ;  /* 0x0000d000010a7983 */ /* 0x000f280000300a00 */
[----:B------:R1:W-:Y:S04]  /*5160*/  STL.64 [R1+0x1b0], R84 ;  /* 0x0001b05401007387 */ /* 0x0003e80000100a00 */
[----:B------:R1:W-:Y:S04]  /*5170*/  LDGSTS.E [R246+0x14004], desc[UR16][R84.64], !P3 ;  /* 0x1400400054f67fae */ /* 0x0003e8000d921850 */
[----:B------:R1:W-:Y:S04]  /*5180*/  STL.64 [R1+0x1a8], R82 ;  /* 0x0001a85201007387 */ /* 0x0003e80000100a00 */
[----:B------:R1:W-:Y:S02]  /*5190*/  LDGSTS.E [R246+0x18004], desc[UR16][R82.64], !P3 ;  /* 0x1800400052f67fae */ /* 0x0003e4000d921850 */
[----:B-1----:R-:W-:-:S04]  /*51a0*/  IMAD.WIDE R84, R7, 0x4, R104 ;  /* 0x0000000407547825 */ /* 0x002fc800078e0268 */
[----:B------:R-:W-:-:S04]  /*51b0*/  IMAD.WIDE R82, R7, 0x4, R102 ;  /* 0x0000000407527825 */ /* 0x000fc800078e0266 */
[----:B------:R-:W-:Y:S02]  /*51c0*/  VIADD R15, R89, 0xffffffd8 ;  /* 0xffffffd8590f7836 */ /* 0x000fe40000000000 */
[----:B---3--:R-:W-:-:S05]  /*51d0*/  IMAD.WIDE R16, R7, 0x4, R90 ;  /* 0x0000000407107825 */ /* 0x008fca00078e025a */
[----:B------:R1:W-:Y:S04]  /*51e0*/  STL.64 [R1+0x1a0], R16 ;  /* 0x0001a01001007387 */ /* 0x0003e80000100a00 */
[----:B------:R1:W-:Y:S04]  /*51f0*/  LDGSTS.E [R246+0x1c004], desc[UR16][R16.64], !P3 ;  /* 0x1c00400010f67fae */ /* 0x0003e8000d921850 */
[----:B------:R-:W3:Y:S04]  /*5200*/  LDL.LU.64 R90, [R1+0xc8] ;  /* 0x0000c800015a7983 */ /* 0x000ee80000300a00 */
[----:B------:R-:W3:Y:S01]  /*5210*/  LDL.LU.64 R96, [R1+0xc0] ;  /* 0x0000c00001607983 */ /* 0x000ee20000300a00 */
[----:B-1----:R-:W-:-:S03]  /*5220*/  IMAD.WIDE R16, R7, 0x4, R92 ;  /* 0x0000000407107825 */ /* 0x002fc600078e025c */
[----:B------:R-:W3:Y:S04]  /*5230*/  LDL.LU.64 R94, [R1+0xb8] ;  /* 0x0000b800015e7983 */ /* 0x000ee80000300a00 */
[----:B------:R4:W-:Y:S01]  /*5240*/  STL.64 [R1+0x198], R84 ;  /* 0x0001985401007387 */ /* 0x0009e20000100a00 */
[----:B--2---:R-:W-:-:S03]  /*5250*/  IMAD.WIDE R12, R7, 0x4, R12 ;  /* 0x00000004070c7825 */ /* 0x004fc600078e020c */
[----:B------:R1:W-:Y:S04]  /*5260*/  STL.64 [R1+0x190], R82 ;  /* 0x0001905201007387 */ /* 0x0003e80000100a00 */
[----:B------:R2:W-:Y:S01]  /*5270*/  STL.64 [R1+0x188], R16 ;  /* 0x0001881001007387 */ /* 0x0005e20000100a00 */
[----:B------:R-:W-:-:S03]  /*5280*/  IMAD.WIDE R98, R7, 0x4, R98 ;  /* 0x0000000407627825 */ /* 0x000fc600078e0262 */
[----:B------:R-:W3:Y:S01]  /*5290*/  LDL.LU.64 R92, [R1+0xb0] ;  /* 0x0000b000015c7983 */ /* 0x000ee20000300a00 */
[----:B------:R-:W-:Y:S01]  /*52a0*/  ISETP.GE.U32.AND P3, PT, R15, 0x7fffffb9, PT ;  /* 0x7fffffb90f00780c */ /* 0x000fe20003f66070 */
[----:B------:R-:W-:Y:S02]  /*52b0*/  VIADD R15, R88, 0xffffffd7 ;  /* 0xffffffd7580f7836 */ /* 0x000fe40000000000 */
[----:B------:R4:W-:Y:S01]  /*52c0*/  LDGSTS.E [R246+0x10008], desc[UR16][R84.64], !P1 ;  /* 0x1000800054f67fae */ /* 0x0009e2000c921850 */
[----:B------:R-:W-:-:S03]  /*52d0*/  IMAD.WIDE R86, R7, 0x4, R100 ;  /* 0x0000000407567825 */ /* 0x000fc600078e0264 */
[----:B------:R1:W-:Y:S04]  /*52e0*/  LDGSTS.E [R246+0x14008], desc[UR16][R82.64], !P1 ;  /* 0x1400800052f67fae */ /* 0x0003e8000c921850 */
[----:B------:R2:W-:Y:S04]  /*52f0*/  STL.64 [R1+0x180], R12 ;  /* 0x0001800c01007387 */ /* 0x0005e80000100a00 */
[----:B------:R2:W-:Y:S04]  /*5300*/  LDGSTS.E [R246+0x18008], desc[UR16][R16.64], !P1 ;  /* 0x1800800010f67fae */ /* 0x0005e8000c921850 */
[----:B------:R-:W-:Y:S01]  /*5310*/  LDGSTS.E [R246+0x1c008], desc[UR16][R12.64], !P1 ;  /* 0x1c0080000cf67fae */ /* 0x000fe2000c921850 */
[C---:B----4-:R-:W-:Y:S01]  /*5320*/  IMAD.WIDE R84, R7.reuse, 0x4, R4 ;  /* 0x0000000407547825 */ /* 0x050fe200078e0204 */
[----:B-1----:R-:W1:Y:S02]  /*5330*/  LDC R82, c[0x0][0x230] ;  /* 0x00008c00ff527b82 */ /* 0x002e640000000800 */
[----:B------:R-:W4:Y:S01]  /*5340*/  LDL.LU.64 R88, [R1+0xa8] ;  /* 0x0000a80001587983 */ /* 0x000f220000300a00 */
[----:B--2---:R-:W-:-:S03]  /*5350*/  IMAD.WIDE R16, R7, 0x4, R10 ;  /* 0x0000000407107825 */ /* 0x004fc600078e020a */
[----:B------:R-:W-:Y:S04]  /*5360*/  LDGSTS.E [R246+0x1000c], desc[UR16][R98.64], !P0 ;  /* 0x1000c00062f67fae */ /* 0x000fe8000c121850 */
[----:B------:R-:W2:Y:S04]  /*5370*/  LDL.LU.64 R12, [R1+0xa0] ;  /* 0x0000a000010c7983 */ /* 0x000ea80000300a00 */
[----:B------:R-:W-:Y:S04]  /*5380*/  STL.64 [R1+0x178], R98 ;  /* 0x0001786201007387 */ /* 0x000fe80000100a00 */
[----:B------:R-:W2:Y:S04]  /*5390*/  LDL.LU.64 R10, [R1+0x98] ;  /* 0x00009800010a7983 */ /* 0x000ea80000300a00 */
[----:B------:R3:W-:Y:S04]  /*53a0*/  STL.64 [R1+0x128], R86 ;  /* 0x0001285601007387 */ /* 0x0007e80000100a00 */
[----:B------:R-:W2:Y:S04]  /*53b0*/  LDL.LU.64 R4, [R1+0x90] ;  /* 0x0000900001047983 */ /* 0x000ea80000300a00 */
[----:B------:R1:W-:Y:S04]  /*53c0*/  LDGSTS.E [R246+0x1400c], desc[UR16][R86.64], !P0 ;  /* 0x1400c00056f67fae */ /* 0x0003e8000c121850 */
[----:B------:R1:W-:Y:S04]  /*53d0*/  STL.64 [R1+0x120], R84 ;  /* 0x0001205401007387 */ /* 0x0003e80000100a00 */
[----:B------:R1:W-:Y:S04]  /*53e0*/  STL.64 [R1+0x118], R16 ;  /* 0x0001181001007387 */ /* 0x0003e80000100a00 */
[----:B------:R1:W-:Y:S04]  /*53f0*/  LDGSTS.E [R246+0x1800c], desc[UR16][R84.64], !P0 ;  /* 0x1800c00054f67fae */ /* 0x0003e8000c121850 */
[----:B------:R-:W2:Y:S04]  /*5400*/  LDL.LU.64 R104, [R1+0x88] ;  /* 0x0000880001687983 */ /* 0x000ea80000300a00 */
[----:B------:R1:W-:Y:S01]  /*5410*/  LDGSTS.E [R246+0x1c00c], desc[UR16][R16.64], !P0 ;  /* 0x1c00c00010f67fae */ /* 0x0003e2000c121850 */
[----:B---3--:R-:W-:-:S04]  /*5420*/  IMAD.WIDE R90, R7, 0x4, R90 ;  /* 0x00000004075a7825 */ /* 0x008fc800078e025a */
[C---:B-1----:R-:W-:Y:S01]  /*5430*/  IMAD.WIDE R86, R7.reuse, 0x4, R96 ;  /* 0x0000000407567825 */ /* 0x042fe200078e0260 */
[----:B------:R-:W-:Y:S03]  /*5440*/  STL.64 [R1+0x110], R90 ;  /* 0x0001105a01007387 */ /* 0x000fe60000100a00 */
[C---:B------:R-:W-:Y:S01]  /*5450*/  IMAD.WIDE R84, R7.reuse, 0x4, R94 ;  /* 0x0000000407547825 */ /* 0x040fe200078e025e */
[----:B------:R-:W3:Y:S04]  /*5460*/  LDL.LU.64 R102, [R1+0x80] ;  /* 0x0000800001667983 */ /* 0x000ee80000300a00 */
[----:B------:R-:W-:Y:S04]  /*5470*/  STL.64 [R1+0x108], R86 ;  /* 0x0001085601007387 */ /* 0x000fe80000100a00 */
[----:B------:R-:W3:Y:S04]  /*5480*/  LDL.LU.64 R100, [R1+0x78] ;  /* 0x0000780001647983 */ /* 0x000ee80000300a00 */
[----:B------:R-:W-:Y:S01]  /*5490*/  LDGSTS.E [R245+0x10000], desc[UR16][R90.64], !P6 ;  /* 0x100000005af57fae */ /* 0x000fe2000f121850 */
[----:B------:R-:W-:-:S03]  /*54a0*/  IMAD.WIDE R16, R7, 0x4, R92 ;  /* 0x0000000407107825 */ /* 0x000fc600078e025c */
[----:B------:R-:W-:Y:S04]  /*54b0*/  STL.64 [R1+0x100], R84 ;  /* 0x0001005401007387 */ /* 0x000fe80000100a00 */
[----:B------:R-:W-:Y:S04]  /*54c0*/  LDGSTS.E [R245+0x14000], desc[UR16][R86.64], !P6 ;  /* 0x1400000056f57fae */ /* 0x000fe8000f121850 */
[----:B------:R-:W3:Y:S04]  /*54d0*/  LDL.LU.64 R98, [R1+0x70] ;  /* 0x0000700001627983 */ /* 0x000ee80000300a00 */
[----:B------:R-:W-:Y:S04]  /*54e0*/  LDGSTS.E [R245+0x18000], desc[UR16][R84.64], !P6 ;  /* 0x1800000054f57fae */ /* 0x000fe8000f121850 */
[----:B------:R4:W-:Y:S04]  /*54f0*/  STL.64 [R1+0xf8], R16 ;  /* 0x0000f81001007387 */ /* 0x0009e80000100a00 */
[----:B------:R4:W-:Y:S04]  /*5500*/  LDGSTS.E [R245+0x1c000], desc[UR16][R16.64], !P6 ;  /* 0x1c00000010f57fae */ /* 0x0009e8000f121850 */
[----:B------:R-:W3:Y:S04]  /*5510*/  LDL.LU.64 R96, [R1+0x68] ;  /* 0x0000680001607983 */ /* 0x000ee80000300a00 */
[----:B------:R-:W3:Y:S01]  /*5520*/  LDL.LU.64 R94, [R1+0x60] ;  /* 0x00006000015e7983 */ /* 0x000ee20000300a00 */
[----:B----4-:R-:W-:-:S04]  /*5530*/  IMAD.WIDE R16, R7, 0x4, R88 ;  /* 0x0000000407107825 */ /* 0x010fc800078e0258 */
[C---:B--2---:R-:W-:Y:S01]  /*5540*/  IMAD.WIDE R12, R7.reuse, 0x4, R12 ;  /* 0x00000004070c7825 */ /* 0x044fe200078e020c */
[----:B------:R-:W-:Y:S03]  /*5550*/  STL.64 [R1+0xf0], R16 ;  /* 0x0000f01001007387 */ /* 0x000fe60000100a00 */
[C---:B------:R-:W-:Y:S01]  /*5560*/  IMAD.WIDE R10, R7.reuse, 0x4, R10 ;  /* 0x00000004070a7825 */ /* 0x040fe200078e020a */
[----:B------:R-:W2:Y:S04]  /*5570*/  LDL.LU.64 R92, [R1+0x58] ;  /* 0x00005800015c7983 */ /* 0x000ea80000300a00 */
[----:B------:R1:W-:Y:S01]  /*5580*/  STL.64 [R1+0xe8], R12 ;  /* 0x0000e80c01007387 */ /* 0x0003e20000100a00 */
[----:B------:R-:W-:-:S03]  /*5590*/  IMAD.WIDE R4, R7, 0x4, R4 ;  /* 0x0000000407047825 */ /* 0x000fc600078e0204 */
[----:B------:R-:W4:Y:S04]  /*55a0*/  LDL.LU.64 R90, [R1+0x50] ;  /* 0x00005000015a7983 */ /* 0x000f280000300a00 */
[----:B------:R-:W-:Y:S04]  /*55b0*/  STL.64 [R1+0xe0], R10 ;  /* 0x0000e00a01007387 */ /* 0x000fe80000100a00 */
[----:B------:R-:W-:Y:S04]  /*55c0*/  LDGSTS.E [R245+0x10004], desc[UR16][R16.64], !P4 ;  /* 0x1000400010f57fae */ /* 0x000fe8000e121850 */
[----:B------:R1:W-:Y:S04]  /*55d0*/  STL.64 [R1+0xd8], R4 ;  /* 0x0000d80401007387 */ /* 0x0003e80000100a00 */
[----:B------:R4:W-:Y:S04]  /*55e0*/  LDGSTS.E [R245+0x14004], desc[UR16][R12.64], !P4 ;  /* 0x140040000cf57fae */ /* 0x0009e8000e121850 */
[----:B------:R-:W4:Y:S04]  /*55f0*/  LDL.LU.64 R88, [R1+0x48] ;  /* 0x0000480001587983 */ /* 0x000f280000300a00 */
[----:B------:R-:W-:Y:S04]  /*5600*/  LDGSTS.E [R245+0x18004], desc[UR16][R10.64], !P4 ;  /* 0x180040000af57fae */ /* 0x000fe8000e121850 */
[----:B-1----:R-:W4:Y:S04]  /*5610*/  LDL.LU.64 R12, [R1+0x40] ;  /* 0x00004000010c7983 */ /* 0x002f280000300a00 */
[----:B------:R1:W-:Y:S04]  /*5620*/  LDGSTS.E [R245+0x1c004], desc[UR16][R4.64], !P4 ;  /* 0x1c00400004f57fae */ /* 0x0003e8000e121850 */
[----:B------:R-:W1:Y:S04]  /*5630*/  LDL.LU.64 R4, [R1+0x38] ;  /* 0x0000380001047983 */ /* 0x000e680000300a00 */
[----:B------:R-:W4:Y:S01]  /*5640*/  LDL.LU.64 R10, [R1+0x30] ;  /* 0x00003000010a7983 */ /* 0x000f220000300a00 */
[----:B------:R-:W-:-:S05]  /*5650*/  IMAD.WIDE R104, R7, 0x4, R104 ;  /* 0x0000000407687825 */ /* 0x000fca00078e0268 */
[----:B------:R3:W-:Y:S04]  /*5660*/  STL.64 [R1+0xd0], R104 ;  /* 0x0000d06801007387 */ /* 0x0007e80000100a00 */
[----:B------:R-:W4:Y:S01]  /*5670*/  LDL.LU.64 R86, [R1+0x28] ;  /* 0x0000280001567983 */ /* 0x000f220000300a00 */
[----:B------:R-:W-:-:S03]  /*5680*/  ISETP.GE.U32.AND P1, PT, R15, 0x7fffffb8, PT ;  /* 0x7fffffb80f00780c */ /* 0x000fc60003f26070 */
[----:B------:R-:W-:Y:S01]  /*5690*/  LDGSTS.E [R245+0x10008], desc[UR16][R104.64], !P2 ;  /* 0x1000800068f57fae */ /* 0x000fe2000d121850 */
[----:B---3--:R-:W-:-:S05]  /*56a0*/  IMAD.WIDE R102, R7, 0x4, R102 ;  /* 0x0000000407667825 */ /* 0x008fca00078e0266 */
[----:B------:R3:W-:Y:S01]  /*56b0*/  STL.64 [R1+0xc8], R102 ;  /* 0x0000c86601007387 */ /* 0x0007e20000100a00 */
[----:B------:R-:W-:-:S03]  /*56c0*/  IMAD.WIDE R100, R7, 0x4, R100 ;  /* 0x0000000407647825 */ /* 0x000fc600078e0264 */
[----:B------:R-:W4:Y:S04]  /*56d0*/  LDL.LU.64 R84, [R1+0x20] ;  /* 0x0000200001547983 */ /* 0x000f280000300a00 */
[----:B------:R3:W-:Y:S04]  /*56e0*/  STL.64 [R1+0xc0], R100 ;  /* 0x0000c06401007387 */ /* 0x0007e80000100a00 */
[----:B------:R-:W4:Y:S04]  /*56f0*/  LDL.LU.64 R16, [R1+0x18] ;  /* 0x0000180001107983 */ /* 0x000f280000300a00 */
[----:B------:R-:W-:Y:S01]  /*5700*/  LDGSTS.E [R245+0x14008], desc[UR16][R102.64], !P2 ;  /* 0x1400800066f57fae */ /* 0x000fe2000d121850 */
[----:B------:R-:W-:-:S03]  /*5710*/  IMAD.WIDE R98, R7, 0x4, R98 ;  /* 0x0000000407627825 */ /* 0x000fc600078e0262 */
[----:B------:R-:W-:Y:S04]  /*5720*/  LDGSTS.E [R245+0x18008], desc[UR16][R100.64], !P2 ;  /* 0x1800800064f57fae */ /* 0x000fe8000d121850 */
[----:B------:R2:W-:Y:S04]  /*5730*/  STL.64 [R1+0xb8], R98 ;  /* 0x0000b86201007387 */ /* 0x0005e80000100a00 */
[----:B------:R-:W4:Y:S04]  /*5740*/  LDL.LU.64 R104, [R1+0xbd0] ;  /* 0x000bd00001687983 */ /* 0x000f280000300a00 */
[----:B---3--:R-:W3:Y:S01]  /*5750*/  LDL.LU.64 R102, [R1+0xbc8] ;  /* 0x000bc80001667983 */ /* 0x008ee20000300a00 */
[----:B------:R-:W-:-:S03]  /*5760*/  IMAD.WIDE R96, R7, 0x4, R96 ;  /* 0x0000000407607825 */ /* 0x000fc600078e0260 */
[----:B------:R-:W3:Y:S01]  /*5770*/  LDL.LU.64 R100, [R1+0xbc0] ;  /* 0x000bc00001647983 */ /* 0x000ee20000300a00 */
[----:B------:R-:W-:-:S03]  /*5780*/  IMAD.WIDE R94, R7, 0x4, R94 ;  /* 0x00000004075e7825 */ /* 0x000fc600078e025e */
[----:B------:R-:W-:Y:S04]  /*5790*/  LDGSTS.E [R245+0x1c008], desc[UR16][R98.64], !P2 ;  /* 0x1c00800062f57fae */ /* 0x000fe8000d121850 */
[----:B------:R-:W-:Y:S04]  /*57a0*/  LDGSTS.E [R245+0x1000c], desc[UR16][R96.64], !P3 ;  /* 0x1000c00060f57fae */ /* 0x000fe8000d921850 */
[----:B------:R-:W-:Y:S01]  /*57b0*/  LDGSTS.E [R245+0x1400c], desc[UR16][R94.64], !P3 ;  /* 0x1400c0005ef57fae */ /* 0x000fe2000d921850 */
[----:B--2---:R-:W-:-:S03]  /*57c0*/  IMAD.WIDE R92, R7, 0x4, R92 ;  /* 0x00000004075c7825 */ /* 0x004fc600078e025c */
[----:B------:R-:W2:Y:S04]  /*57d0*/  LDL.LU.64 R98, [R1+0xbb8] ;  /* 0x000bb80001627983 */ /* 0x000ea80000300a00 */
[----:B------:R4:W-:Y:S02]  /*57e0*/  STL.64 [R1+0xb0], R96 ;  /* 0x0000b06001007387 */ /* 0x0009e40000100a00 */
[C---:B----4-:R-:W-:Y:S02]  /*57f0*/  IMAD.WIDE R90, R7.reuse, 0x4, R90 ;  /* 0x00000004075a7825 */ /* 0x050fe400078e025a */
[----:B------:R4:W-:Y:S04]  /*5800*/  STL.64 [R1+0xa8], R94 ;  /* 0x0000a85e01007387 */ /* 0x0009e80000100a00 */
[----:B------:R-:W-:Y:S04]  /*5810*/  LDGSTS.E [R245+0x1800c], desc[UR16][R92.64], !P3 ;  /* 0x1800c0005cf57fae */ /* 0x000fe8000d921850 */
[----:B------:R-:W3:Y:S04]  /*5820*/  LDL.LU.64 R96, [R1+0xbb0] ;  /* 0x000bb00001607983 */ /* 0x000ee80000300a00 */
[----:B------:R4:W-:Y:S04]  /*5830*/  STL.64 [R1+0xa0], R92 ;  /* 0x0000a05c01007387 */ /* 0x0009e80000100a00 */
[----:B----4-:R-:W4:Y:S01]  /*5840*/  LDL.LU.64 R94, [R1+0xba8] ;  /* 0x000ba800015e7983 */ /* 0x010f220000300a00 */
[----:B------:R-:W-:-:S03]  /*5850*/  IMAD.WIDE R88, R7, 0x4, R88 ;  /* 0x0000000407587825 */ /* 0x000fc600078e0258 */
[----:B------:R1:W-:Y:S04]  /*5860*/  STL.64 [R1+0x98], R90 ;  /* 0x0000985a01007387 */ /* 0x0003e80000100a00 */
[----:B------:R-:W2:Y:S01]  /*5870*/  LDL.LU.64 R92, [R1+0xba0] ;  /* 0x000ba000015c7983 */ /* 0x000ea20000300a00 */
[----:B------:R-:W-:-:S03]  /*5880*/  IMAD.WIDE R12, R7, 0x4, R12 ;  /* 0x00000004070c7825 */ /* 0x000fc600078e020c */
[----:B------:R-:W-:Y:S04]  /*5890*/  LDGSTS.E [R245+0x1c00c], desc[UR16][R90.64], !P3 ;  /* 0x1c00c0005af57fae */ /* 0x000fe8000d921850 */
[----:B------:R-:W-:Y:S04]  /*58a0*/  LDGSTS.E [R244+0x10000], desc[UR16][R88.64], !P1 ;  /* 0x1000000058f47fae */ /* 0x000fe8000c921850 */
[----:B------:R3:W-:Y:S04]  /*58b0*/  LDGSTS.E [R244+0x14000], desc[UR16][R12.64], !P1 ;  /* 0x140000000cf47fae */ /* 0x0007e8000c921850 */
[----:B-1----:R-:W4:Y:S01]  /*58c0*/  LDL.LU.64 R90, [R1+0xb98] ;  /* 0x000b9800015a7983 */ /* 0x002f220000300a00 */
[----:B------:R-:W-:-:S03]  /*58d0*/  IMAD.WIDE R4, R7, 0x4, R4 ;  /* 0x0000000407047825 */ /* 0x000fc600078e0204 */
[----:B------:R1:W-:Y:S01]  /*58e0*/  STL.64 [R1+0x90], R88 ;  /* 0x0000905801007387 */ /* 0x0003e20000100a00 */
[----:B------:R-:W-:-:S03]  /*58f0*/  IMAD.WIDE R10, R7, 0x4, R10 ;  /* 0x00000004070a7825 */ /* 0x000fc600078e020a */
[----:B------:R1:W-:Y:S04]  /*5900*/  STL.64 [R1+0x88], R12 ;  /* 0x0000880c01007387 */ /* 0x0003e80000100a00 */
[----:B------:R-:W-:Y:S04]  /*5910*/  LDGSTS.E [R244+0x18000], desc[UR16][R4.64], !P1 ;  /* 0x1800000004f47fae */ /* 0x000fe8000c921850 */
[----:B-1----:R-:W2:Y:S04]  /*5920*/  LDL.LU.64 R88, [R1+0xb90] ;  /* 0x000b900001587983 */ /* 0x002ea80000300a00 */
[----:B------:R1:W-:Y:S04]  /*5930*/  STL.64 [R1+0x80], R4 ;  /* 0x0000800401007387 */ /* 0x0003e80000100a00 */
[----:B------:R-:W3:Y:S04]  /*5940*/  LDL.LU.64 R12, [R1+0xb88] ;  /* 0x000b8800010c7983 */ /* 0x000ee80000300a00 */
[----:B------:R1:W-:Y:S04]  /*5950*/  STL.64 [R1+0x78], R10 ;  /* 0x0000780a01007387 */ /* 0x0003e80000100a00 */
[----:B-1----:R-:W4:Y:S04]  /*5960*/  LDL.LU.64 R4, [R1+0xb80] ;  /* 0x000b800001047983 */ /* 0x002f280000300a00 */
[----:B------:R-:W-:Y:S04]  /*5970*/  LDGSTS.E [R244+0x1c000], desc[UR16][R10.64], !P1 ;  /* 0x1c0000000af47fae */ /* 0x000fe8000c921850 */
[----:B------:R-:W2:Y:S01]  /*5980*/  LDL.LU.64 R10, [R1+0xb78] ;  /* 0x000b7800010a7983 */ /* 0x000ea20000300a00 */
[----:B------:R-:W-:-:S02]  /*5990*/  VIADD R15, R81, 0xffffffd6 ;  /* 0xffffffd6510f7836 */ /* 0x000fc40000000000 */
[----:B------:R-:W-:Y:S01]  /*59a0*/  IMAD.WIDE R86, R7, 0x4, R86 ;  /* 0x0000000407567825 */ /* 0x000fe200078e0256 */
[----:B------:R-:W1:Y:S02]  /*59b0*/  LDC R81, c[0x0][0x230] ;  /* 0x00008c00ff517b82 */ /* 0x000e640000000800 */
[----:B------:R-:W-:Y:S01]  /*59c0*/  ISETP.GE.U32.AND P0, PT, R15, 0x7fffffb7, PT ;  /* 0x7fffffb70f00780c */ /* 0x000fe20003f06070 */
[----:B------:R-:W-:-:S05]  /*59d0*/  VIADD R15, R80, 0xffffffd5 ;  /* 0xffffffd5500f7836 */ /* 0x000fca0000000000 */
[----:B------:R-:W-:Y:S01]  /*59e0*/  ISETP.GE.U32.AND P6, PT, R15, 0x7fffffb6, PT ;  /* 0x7fffffb60f00780c */ /* 0x000fe20003fc6070 */
[----:B------:R-:W-:Y:S01]  /*59f0*/  STL.64 [R1+0x70], R86 ;  /* 0x0000705601007387 */ /* 0x000fe20000100a00 */
[----:B------:R-:W-:Y:S01]  /*5a00*/  VIADD R15, R82, 0xffffffd4 ;  /* 0xffffffd4520f7836 */ /* 0x000fe20000000000 */
[----:B------:R-:W1:Y:S04]  /*5a10*/  LDC R80, c[0x0][0x230] ;  /* 0x00008c00ff507b82 */ /* 0x000e680000000800 */
[----:B------:R-:W-:Y:S01]  /*5a20*/  LDGSTS.E [R244+0x10004], desc[UR16][R86.64], !P0 ;  /* 0x1000400056f47fae */ /* 0x000fe2000c121850 */
[----:B------:R-:W-:-:S03]  /*5a30*/  ISETP.GE.U32.AND P4, PT, R15, 0x7fffffb5, PT ;  /* 0x7fffffb50f00780c */ /* 0x000fc60003f86070 */
[----:B------:R-:W1:Y:S01]  /*5a40*/  LDC R82, c[0x0][0x230] ;  /* 0x00008c00ff527b82 */ /* 0x000e620000000800 */
[----:B------:R-:W-:-:S04]  /*5a50*/  IMAD.WIDE R84, R7, 0x4, R84 ;  /* 0x0000000407547825 */ /* 0x000fc800078e0254 */
[C---:B------:R-:W-:Y:S01]  /*5a60*/  IMAD.WIDE R16, R7.reuse, 0x4, R16 ;  /* 0x0000000407107825 */ /* 0x040fe200078e0210 */
[----:B------:R-:W-:Y:S04]  /*5a70*/  STL.64 [R1+0x68], R84 ;  /* 0x0000685401007387 */ /* 0x000fe80000100a00 */
[----:B------:R-:W-:Y:S04]  /*5a80*/  LDGSTS.E [R244+0x14004], desc[UR16][R84.64], !P0 ;  /* 0x1400400054f47fae */ /* 0x000fe8000c121850 */
[----:B------:R-:W-:Y:S04]  /*5a90*/  STL.64 [R1+0x60], R16 ;  /* 0x0000601001007387 */ /* 0x000fe80000100a00 */
[----:B------:R-:W-:Y:S01]  /*5aa0*/  LDGSTS.E [R244+0x18004], desc[UR16][R16.64], !P0 ;  /* 0x1800400010f47fae */ /* 0x000fe2000c121850 */
[----:B---3--:R-:W-:-:S05]  /*5ab0*/  IMAD.WIDE R12, R7, 0x4, R12 ;  /* 0x00000004070c7825 */ /* 0x008fca00078e020c */
[----:B------:R4:W-:Y:S04]  /*5ac0*/  STL.64 [R1+0x58], R12 ;  /* 0x0000580c01007387 */ /* 0x0009e80000100a00 */
[----:B------:R4:W-:Y:S02]  /*5ad0*/  LDGSTS.E [R244+0x1c004], desc[UR16][R12.64], !P0 ;  /* 0x1c0040000cf47fae */ /* 0x0009e4000c121850 */
[----:B----4-:R-:W-:-:S04]  /*5ae0*/  IMAD.WIDE R12, R7, 0x4, R4 ;  /* 0x00000004070c7825 */ /* 0x010fc800078e0204 */
[----:B--2---:R-:W-:-:S04]  /*5af0*/  IMAD.WIDE R16, R7, 0x4, R10 ;  /* 0x0000000407107825 */ /* 0x004fc800078e020a */
[C---:B------:R-:W-:Y:S01]  /*5b00*/  IMAD.WIDE R10, R7.reuse, 0x4, R88 ;  /* 0x00000004070a7825 */ /* 0x040fe200078e0258 */
[----:B------:R-:W-:Y:S03]  /*5b10*/  STL.64 [R1+0x50], R16 ;  /* 0x0000501001007387 */ /* 0x000fe60000100a00 */
[C---:B------:R-:W-:Y:S01]  /*5b20*/  IMAD.WIDE R4, R7.reuse, 0x4, R90 ;  /* 0x0000000407047825 */ /* 0x040fe200078e025a */
        /* <DEDUP_REMOVED lines=8> */
[----:B---3--:R-:W-:-:S03]  /*5bb0*/  IMAD.WIDE R10, R7, 0x4, R94 ;  /* 0x00000004070a7825 */ /* 0x008fc600078e025e */
[----:B------:R-:W-:Y:S04]  /*5bc0*/  STL.64 [R1+0x30], R12 ;  /* 0x0000300c01007387 */ /* 0x000fe80000100a00 */
[----:B------:R-:W-:Y:S01]  /*5bd0*/  STL.64 [R1+0x28], R10 ;  /* 0x0000280a01007387 */ /* 0x000fe20000100a00 */
[----:B--2---:R-:W-:-:S03]  /*5be0*/  IMAD.WIDE R4, R7, 0x4, R96 ;  /* 0x0000000407047825 */ /* 0x004fc600078e0260 */
[----:B------:R-:W-:Y:S04]  /*5bf0*/  LDGSTS.E [R244+0x1000c], desc[UR16][R12.64], !P4 ;  /* 0x1000c0000cf47fae */ /* 0x000fe8000e121850 */
[----:B------:R2:W-:Y:S04]  /*5c00*/  STL.64 [R1+0x20], R4 ;  /* 0x0000200401007387 */ /* 0x0005e80000100a00 */
[----:B------:R-:W3:Y:S04]  /*5c10*/  LDL.LU.64 R92, [R1+0x130] ;  /* 0x00013000015c7983 */ /* 0x000ee80000300a00 */
[----:B------:R-:W4:Y:S04]  /*5c20*/  LDL.LU.64 R94, [R1+0x140] ;  /* 0x00014000015e7983 */ /* 0x000f280000300a00 */
[----:B------:R-:W4:Y:S04]  /*5c30*/  LDL.LU.64 R96, [R1+0x148] ;  /* 0x0001480001607983 */ /* 0x000f280000300a00 */
[----:B------:R-:W4:Y:S04]  /*5c40*/  LDL.LU.64 R90, [R1+0x150] ;  /* 0x00015000015a7983 */ /* 0x000f280000300a00 */
[----:B------:R-:W-:Y:S04]  /*5c50*/  LDGSTS.E [R244+0x1400c], desc[UR16][R10.64], !P4 ;  /* 0x1400c0000af47fae */ /* 0x000fe8000e121850 */
[----:B------:R-:W4:Y:S04]  /*5c60*/  LDL.LU.64 R88, [R1+0x158] ;  /* 0x0001580001587983 */ /* 0x000f280000300a00 */
[----:B------:R2:W-:Y:S04]  /*5c70*/  LDGSTS.E [R244+0x1800c], desc[UR16][R4.64], !P4 ;  /* 0x1800c00004f47fae */ /* 0x0005e8000e121850 */
[----:B------:R-:W4:Y:S04]  /*5c80*/  LDL.LU.64 R84, [R1+0x168] ;  /* 0x0001680001547983 */ /* 0x000f280000300a00 */
[----:B------:R-:W4:Y:S01]  /*5c90*/  LDL.LU.64 R86, [R1+0x170] ;  /* 0x0001700001567983 */ /* 0x000f220000300a00 */
[----:B--2---:R-:W-:-:S03]  /*5ca0*/  IMAD.WIDE R4, R7, 0x4, R100 ;  /* 0x0000000407047825 */ /* 0x004fc600078e0264 */
[----:B------:R-:W2:Y:S01]  /*5cb0*/  LDL.LU.64 R100, [R1+0x160] ;  /* 0x0001600001647983 */ /* 0x000ea20000300a00 */
[----:B-1----:R-:W-:Y:S02]  /*5cc0*/  VIADD R15, R81, 0xffffffd3 ;  /* 0xffffffd3510f7836 */ /* 0x002fe40000000000 */
[----:B------:R-:W1:Y:S03]  /*5cd0*/  LDC R81, c[0x0][0x230] ;  /* 0x00008c00ff517b82 */ /* 0x000e660000000800 */
[----:B------:R-:W-:Y:S02]  /*5ce0*/  ISETP.GE.U32.AND P2, PT, R15, 0x7fffffb4, PT ;  /* 0x7fffffb40f00780c */ /* 0x000fe40003f46070 */
[----:B------:R-:W-:-:S03]  /*5cf0*/  IADD3 R15, R80, -0x2e, RZ ;  /* 0xffffffd2500f7810 */ /* 0x000fc60007ffe0ff */
[----:B------:R-:W1:Y:S01]  /*5d00*/  LDC R80, c[0x0][0x230] ;  /* 0x00008c00ff507b82 */ /* 0x000e620000000800 */
[----:B------:R-:W-:Y:S01]  /*5d10*/  ISETP.GE.U32.AND P3, PT, R15, 0x7fffffb3, PT ;  /* 0x7fffffb30f00780c */ /* 0x000fe20003f66070 */
[----:B------:R-:W-:-:S06]  /*5d20*/  VIADD R15, R82, 0xffffffd1 ;  /* 0xffffffd1520f7836 */ /* 0x000fcc0000000000 */
[----:B------:R-:W1:Y:S01]  /*5d30*/  LDC R82, c[0x0][0x230] ;  /* 0x00008c00ff527b82 */ /* 0x000e620000000800 */
[----:B------:R-:W-:Y:S01]  /*5d40*/  ISETP.GE.U32.AND P1, PT, R15, 0x7fffffb2, PT ;  /* 0x7fffffb20f00780c */ /* 0x000fe20003f26070 */
[----:B-1----:R-:W-:-:S06]  /*5d50*/  VIADD R15, R81, 0xffffffd0 ;  /* 0xffffffd0510f7836 */ /* 0x002fcc0000000000 */
[----:B------:R-:W1:Y:S01]  /*5d60*/  LDC R81, c[0x0][0x230] ;  /* 0x00008c00ff517b82 */ /* 0x000e620000000800 */
[----:B------:R-:W-:Y:S01]  /*5d70*/  ISETP.GE.U32.AND P0, PT, R15, 0x7fffffb1, PT ;  /* 0x7fffffb10f00780c */ /* 0x000fe20003f06070 */
[----:B------:R-:W-:-:S06]  /*5d80*/  VIADD R15, R80, 0xffffffcf ;  /* 0xffffffcf500f7836 */ /* 0x000fcc0000000000 */
[----:B------:R-:W1:Y:S01]  /*5d90*/  LDC R80, c[0x0][0x230] ;  /* 0x00008c00ff507b82 */ /* 0x000e620000000800 */
[----:B------:R-:W-:Y:S01]  /*5da0*/  IMAD.WIDE R16, R7, 0x4, R98 ;  /* 0x0000000407107825 */ /* 0x000fe200078e0262 */
[----:B------:R-:W-:-:S03]  /*5db0*/  ISETP.GE.U32.AND P6, PT, R15, 0x7fffffb0, PT ;  /* 0x7fffffb00f00780c */ /* 0x000fc60003fc6070 */
[----:B------:R-:W-:Y:S01]  /*5dc0*/  VIADD R15, R82, 0xffffffce ;  /* 0xffffffce520f7836 */ /* 0x000fe20000000000 */
[----:B------:R-:W-:Y:S02]  /*5dd0*/  LDGSTS.E [R244+0x1c00c], desc[UR16][R16.64], !P4 ;  /* 0x1c00c00010f47fae */ /* 0x000fe4000e121850 */
[----:B------:R-:W1:Y:S02]  /*5de0*/  LDC R82, c[0x0][0x230] ;  /* 0x00008c00ff527b82 */ /* 0x000e640000000800 */
[----:B------:R-:W-:Y:S01]  /*5df0*/  ISETP.GE.U32.AND P4, PT, R15, 0x7fffffaf, PT ;  /* 0x7fffffaf0f00780c */ /* 0x000fe20003f86070 */
[----:B------:R-:W-:Y:S01]  /*5e00*/  IMAD.WIDE R12, R7, 0x4, R102 ;  /* 0x00000004070c7825 */ /* 0x000fe200078e0266 */
[----:B------:R-:W-:Y:S03]  /*5e10*/  LDGSTS.E [R247+0x10000], desc[UR16][R4.64], !P2 ;  /* 0x1000000004f77fae */ /* 0x000fe6000d121850 */
[----:B-1----:R-:W-:Y:S01]  /*5e20*/  VIADD R15, R81, 0xffffffcd ;  /* 0xffffffcd510f7836 */ /* 0x002fe20000000000 */
[----:B------:R-:W-:Y:S01]  /*5e30*/  LDGSTS.E [R247+0x14000], desc[UR16][R12.64], !P2 ;  /* 0x140000000cf77fae */ /* 0x000fe2000d121850 */
[----:B------:R-:W1:Y:S01]  /*5e40*/  LDC R81, c[0x0][0x230] ;  /* 0x00008c00ff517b82 */ /* 0x000e620000000800 */
[----:B------:R-:W-:-:S02]  /*5e50*/  IMAD.WIDE R10, R7, 0x4, R104 ;  /* 0x00000004070a7825 */ /* 0x000fc400078e0268 */
[----:B------:R-:W4:Y:S02]  /*5e60*/  LDL.LU.64 R102, [R1+0x138] ;  /* 0x0001380001667983 */ /* 0x000f240000300a00 */
[C---:B------:R-:W-:Y:S02]  /*5e70*/  IMAD.WIDE R106, R7.reuse, 0x4, R106 ;  /* 0x00000004076a7825 */ /* 0x040fe400078e026a */
[----:B------:R-:W-:Y:S01]  /*5e80*/  LDGSTS.E [R247+0x18000], desc[UR16][R10.64], !P2 ;  /* 0x180000000af77fae */ /* 0x000fe2000d121850 */
[----:B------:R-:W4:Y:S01]  /*5e90*/  LDC R98, c[0x0][0x230] ;  /* 0x00008c00ff627b82 */ /* 0x000f220000000800 */
[C---:B------:R-:W-:Y:S02]  /*5ea0*/  IMAD.WIDE R108, R7.reuse, 0x4, R108 ;  /* 0x00000004076c7825 */ /* 0x040fe400078e026c */
[----:B------:R-:W-:Y:S02]  /*5eb0*/  LDGSTS.E [R247+0x1c000], desc[UR16][R106.64], !P2 ;  /* 0x1c0000006af77fae */ /* 0x000fe4000d121850 */
[----:B------:R-:W-:Y:S01]  /*5ec0*/  IMAD.WIDE R110, R7, 0x4, R110 ;  /* 0x00000004076e7825 */ /* 0x000fe200078e026e */
[----:B------:R-:W-:Y:S01]  /*5ed0*/  ISETP.GE.U32.AND P2, PT, R15, 0x7fffffae, PT ;  /* 0x7fffffae0f00780c */ /* 0x000fe20003f46070 */
[----:B------:R-:W-:Y:S01]  /*5ee0*/  LDGSTS.E [R247+0x10004], desc[UR16][R108.64], !P3 ;  /* 0x100040006cf77fae */ /* 0x000fe2000d921850 */
[----:B------:R-:W4:Y:S01]  /*5ef0*/  LDC R99, c[0x0][0x230] ;  /* 0x00008c00ff637b82 */ /* 0x000f220000000800 */
[----:B------:R-:W-:-:S02]  /*5f00*/  IMAD.WIDE R112, R7, 0x4, R112 ;  /* 0x0000000407707825 */ /* 0x000fc400078e0270 */
[----:B------:R-:W-:Y:S02]  /*5f10*/  LDGSTS.E [R247+0x14004], desc[UR16][R110.64], !P3 ;  /* 0x140040006ef77fae */ /* 0x000fe4000d921850 */
[C---:B------:R-:W-:Y:S02]  /*5f20*/  IMAD.WIDE R114, R7.reuse, 0x4, R114 ;  /* 0x0000000407727825 */ /* 0x040fe400078e0272 */
[----:B------:R-:W-:Y:S02]  /*5f30*/  LDGSTS.E [R247+0x18004], desc[UR16][R112.64], !P3 ;  /* 0x1800400070f77fae */ /* 0x000fe4000d921850 */
[----:B------:R-:W-:Y:S02]  /*5f40*/  VIADD R15, R80, 0xffffffcc ;  /* 0xffffffcc500f7836 */ /* 0x000fe40000000000 */
[----:B------:R-:W1:Y:S01]  /*5f50*/  LDC R80, c[0x0][0x230] ;  /* 0x00008c00ff507b82 */ /* 0x000e620000000800 */
[----:B------:R-:W-:Y:S01]  /*5f60*/  IMAD.WIDE R116, R7, 0x4, R116 ;  /* 0x0000000407747825 */ /* 0x000fe200078e0274 */
[----:B------:R-:W-:Y:S01]  /*5f70*/  LDGSTS.E [R247+0x1c004], desc[UR16][R114.64], !P3 ;  /* 0x1c00400072f77fae */ /* 0x000fe2000d921850 */
[----:B------:R-:W-:-:S02]  /*5f80*/  ISETP.GE.U32.AND P3, PT, R15, 0x7fffffad, PT ;  /* 0x7fffffad0f00780c */ /* 0x000fc40003f66070 */
[C---:B------:R-:W-:Y:S01]  /*5f90*/  IMAD.WIDE R118, R7.reuse, 0x4, R118 ;  /* 0x0000000407767825 */ /* 0x040fe200078e0276 */
[----:B------:R-:W-:Y:S01]  /*5fa0*/  IADD3 R15, R82, -0x35, RZ ;  /* 0xffffffcb520f7810 */ /* 0x000fe20007ffe0ff */
[----:B------:R-:W-:Y:S01]  /*5fb0*/  LDGSTS.E [R247+0x10008], desc[UR16][R116.64], !P1 ;  /* 0x1000800074f77fae */ /* 0x000fe2000c921850 */
[----:B------:R-:W1:Y:S01]  /*5fc0*/  LDC R82, c[0x0][0x230] ;  /* 0x00008c00ff527b82 */ /* 0x000e620000000800 */
[C---:B------:R-:W-:Y:S02]  /*5fd0*/  IMAD.WIDE R120, R7.reuse, 0x4, R120 ;  /* 0x0000000407787825 */ /* 0x040fe400078e0278 */
[----:B------:R-:W-:Y:S02]  /*5fe0*/  LDGSTS.E [R247+0x14008], desc[UR16][R118.64], !P1 ;  /* 0x1400800076f77fae */ /* 0x000fe4000c921850 */
[----:B------:R-:W-:Y:S02]  /*5ff0*/  IMAD.WIDE R122, R7, 0x4, R122 ;  /* 0x00000004077a7825 */ /* 0x000fe400078e027a */
[----:B------:R-:W-:Y:S04]  /*6000*/  LDGSTS.E [R247+0x18008], desc[UR16][R120.64], !P1 ;  /* 0x1800800078f77fae */ /* 0x000fe8000c921850 */
[----:B------:R-:W-:Y:S01]  /*6010*/  LDGSTS.E [R247+0x1c008], desc[UR16][R122.64], !P1 ;  /* 0x1c0080007af77fae */ /* 0x000fe2000c921850 */
[----:B------:R-:W-:Y:S01]  /*6020*/  ISETP.GE.U32.AND P1, PT, R15, 0x7fffffac, PT ;  /* 0x7fffffac0f00780c */ /* 0x000fe20003f26070 */
[----:B-1----:R-:W-:-:S02]  /*6030*/  VIADD R15, R81, 0xffffffca ;  /* 0xffffffca510f7836 */ /* 0x002fc40000000000 */
[----:B------:R-:W1:Y:S01]  /*6040*/  LDC R81, c[0x0][0x230] ;  /* 0x00008c00ff517b82 */ /* 0x000e620000000800 */
[----:B------:R-:W-:-:S04]  /*6050*/  IMAD.WIDE R124, R7, 0x4, R124 ;  /* 0x00000004077c7825 */ /* 0x000fc800078e027c */
[C---:B------:R-:W-:Y:S01]  /*6060*/  IMAD.WIDE R126, R7.reuse, 0x4, R126 ;  /* 0x00000004077e7825 */ /* 0x040fe200078e027e */
[----:B------:R-:W-:Y:S03]  /*6070*/  LDGSTS.E [R247+0x1000c], desc[UR16][R124.64], !P0 ;  /* 0x1000c0007cf77fae */ /* 0x000fe6000c121850 */
[C---:B------:R-:W-:Y:S01]  /*6080*/  IMAD.WIDE R128, R7.reuse, 0x4, R128 ;  /* 0x0000000407807825 */ /* 0x040fe200078e0280 */
[----:B------:R-:W-:Y:S03]  /*6090*/  LDGSTS.E [R247+0x1400c], desc[UR16][R126.64], !P0 ;  /* 0x1400c0007ef77fae */ /* 0x000fe6000c121850 */
[C---:B------:R-:W-:Y:S01]  /*60a0*/  IMAD.WIDE R130, R7.reuse, 0x4, R130 ;  /* 0x0000000407827825 */ /* 0x040fe200078e0282 */
[----:B------:R-:W-:Y:S03]  /*60b0*/  LDGSTS.E [R247+0x1800c], desc[UR16][R128.64], !P0 ;  /* 0x1800c00080f77fae */ /* 0x000fe6000c121850 */
[----:B------:R-:W-:Y:S01]  /*60c0*/  IMAD.WIDE R132, R7, 0x4, R132 ;  /* 0x0000000407847825 */ /* 0x000fe200078e0284 */
[----:B------:R-:W-:Y:S01]  /*60d0*/  LDGSTS.E [R247+0x1c00c], desc[UR16][R130.64], !P0 ;  /* 0x1c00c00082f77fae */ /* 0x000fe2000c121850 */
[----:B------:R-:W-:-:S02]  /*60e0*/  ISETP.GE.U32.AND P0, PT, R15, 0x7fffffab, PT ;  /* 0x7fffffab0f00780c */ /* 0x000fc40003f06070 */
[C---:B------:R-:W-:Y:S01]  /*60f0*/  IMAD.WIDE R134, R7.reuse, 0x4, R134 ;  /* 0x0000000407867825 */ /* 0x040fe200078e0286 */
[----:B------:R-:W-:Y:S03]  /*6100*/  LDGSTS.E [R248+0x10000], desc[UR16][R132.64], !P6 ;  /* 0x1000000084f87fae */ /* 0x000fe6000f121850 */
[C---:B------:R-:W-:Y:S01]  /*6110*/  IMAD.WIDE R136, R7.reuse, 0x4, R136 ;  /* 0x0000000407887825 */ /* 0x040fe200078e0288 */
[----:B------:R-:W-:Y:S03]  /*6120*/  LDGSTS.E [R248+0x14000], desc[UR16][R134.64], !P6 ;  /* 0x1400000086f87fae */ /* 0x000fe6000f121850 */
[C---:B------:R-:W-:Y:S01]  /*6130*/  IMAD.WIDE R138, R7.reuse, 0x4, R138 ;  /* 0x00000004078a7825 */ /* 0x040fe200078e028a */
[----:B------:R-:W-:Y:S03]  /*6140*/  LDGSTS.E [R248+0x18000], desc[UR16][R136.64], !P6 ;  /* 0x1800000088f87fae */ /* 0x000fe6000f121850 */
[----:B------:R-:W-:Y:S01]  /*6150*/  VIADD R15, R80, 0xffffffc9 ;  /* 0xffffffc9500f7836 */ /* 0x000fe20000000000 */
[----:B------:R-:W-:Y:S01]  /*6160*/  LDGSTS.E [R248+0x1c000], desc[UR16][R138.64], !P6 ;  /* 0x1c0000008af87fae */ /* 0x000fe2000f121850 */
[----:B------:R-:W3:Y:S01]  /*6170*/  LDC R80, c[0x0][0x230] ;  /* 0x00008c00ff507b82 */ /* 0x000ee20000000800 */
[----:B------:R-:W-:-:S02]  /*6180*/  IMAD.WIDE R140, R7, 0x4, R140 ;  /* 0x00000004078c7825 */ /* 0x000fc400078e028c */
[----:B------:R-:W-:Y:S02]  /*6190*/  ISETP.GE.U32.AND P6, PT, R15, 0x7fffffaa, PT ;  /* 0x7fffffaa0f00780c */ /* 0x000fe40003fc6070 */
[C---:B------:R-:W-:Y:S01]  /*61a0*/  IMAD.WIDE R142, R7.reuse, 0x4, R142 ;  /* 0x00000004078e7825 */ /* 0x040fe200078e028e */
[----:B------:R-:W-:Y:S03]  /*61b0*/  LDGSTS.E [R248+0x10004], desc[UR16][R140.64], !P4 ;  /* 0x100040008cf87fae */ /* 0x000fe6000e121850 */
[C---:B------:R-:W-:Y:S01]  /*61c0*/  IMAD.WIDE R144, R7.reuse, 0x4, R144 ;  /* 0x0000000407907825 */ /* 0x040fe200078e0290 */
[----:B------:R-:W-:Y:S03]  /*61d0*/  LDGSTS.E [R248+0x14004], desc[UR16][R142.64], !P4 ;  /* 0x140040008ef87fae */ /* 0x000fe6000e121850 */
[----:B------:R-:W-:Y:S01]  /*61e0*/  IMAD.WIDE R146, R7, 0x4, R146 ;  /* 0x0000000407927825 */ /* 0x000fe200078e0292 */
[----:B------:R-:W-:Y:S03]  /*61f0*/  LDGSTS.E [R248+0x18004], desc[UR16][R144.64], !P4 ;  /* 0x1800400090f87fae */ /* 0x000fe6000e121850 */
[----:B------:R-:W-:Y:S01]  /*6200*/  VIADD R15, R82, 0xffffffc8 ;  /* 0xffffffc8520f7836 */ /* 0x000fe20000000000 */
[----:B------:R-:W-:Y:S01]  /*6210*/  LDGSTS.E [R248+0x1c004], desc[UR16][R146.64], !P4 ;  /* 0x1c00400092f87fae */ /* 0x000fe2000e121850 */
[----:B------:R-:W3:Y:S03]  /*6220*/  LDC R82, c[0x0][0x230] ;  /* 0x00008c00ff527b82 */ /* 0x000ee60000000800 */
[----:B------:R-:W-:Y:S01]  /*6230*/  ISETP.GE.U32.AND P4, PT, R15, 0x7fffffa9, PT ;  /* 0x7fffffa90f00780c */ /* 0x000fe20003f86070 */
[----:B-1----:R-:W-:-:S02]  /*6240*/  VIADD R15, R81, 0xffffffc7 ;  /* 0xffffffc7510f7836 */ /* 0x002fc40000000000 */
[C---:B------:R-:W-:Y:S02]  /*6250*/  IMAD.WIDE R148, R7.reuse, 0x4, R148 ;  /* 0x0000000407947825 */ /* 0x040fe400078e0294 */
[----:B------:R-:W1:Y:S02]  /*6260*/  LDC R81, c[0x0][0x230] ;  /* 0x00008c00ff517b82 */ /* 0x000e640000000800 */
        /* <DEDUP_REMOVED lines=15> */
[----:B---3--:R-:W-:Y:S01]  /*6360*/  VIADD R15, R80, 0xffffffc6 ;  /* 0xffffffc6500f7836 */ /* 0x008fe20000000000 */
        /* <DEDUP_REMOVED lines=12> */
[----:B------:R-:W2:Y:S03]  /*6430*/  LDC R82, c[0x0][0x230] ;  /* 0x00008c00ff527b82 */ /* 0x000ea60000000800 */
[----:B------:R-:W-:-:S02]  /*6440*/  ISETP.GE.U32.AND P1, PT, R15, 0x7fffffa6, PT ;  /* 0x7fffffa60f00780c */ /* 0x000fc40003f26070 */
[----:B-1----:R-:W-:Y:S01]  /*6450*/  IADD3 R15, R81, -0x3c, RZ ;  /* 0xffffffc4510f7810 */ /* 0x002fe20007ffe0ff */
        /* <DEDUP_REMOVED lines=28> */
[----:B--2---:R-:W-:Y:S01]  /*6620*/  VIADD R15, R82, 0xffffffc2 ;  /* 0xffffffc2520f7836 */ /* 0x004fe20000000000 */
[----:B------:R-:W-:Y:S01]  /*6630*/  LDGSTS.E [R249+0x1c00c], desc[UR16][R194.64], !P4 ;  /* 0x1c00c000c2f97fae */ /* 0x000fe2000e121850 */
[----:B------:R-:W2:Y:S03]  /*6640*/  LDC R82, c[0x0][0x230] ;  /* 0x00008c00ff527b82 */ /* 0x000ea60000000800 */
        /* <DEDUP_REMOVED lines=34> */
[----:B-1----:R-:W-:-:S04]  /*6870*/  VIADD R15, R81, 0xffffffbd ;  /* 0xffffffbd510f7836 */ /* 0x002fc80000000000 */
        /* <DEDUP_REMOVED lines=8> */
[C---:B------:R-:W-:Y:S01]  /*6900*/  IMAD.WIDE R228, R7.reuse, 0x4, R228 ;  /* 0x0000000407e47825 */ /* 0x040fe200078e02e4 */
[----:B------:R-:W-:Y:S03]  /*6910*/  LDGSTS.E [R250+0x1c00c], desc[UR16][R226.64], !P0 ;  /* 0x1c00c000e2fa7fae */ /* 0x000fe6000c121850 */
[----:B------:R-:W-:Y:S01]  /*6920*/  IMAD.WIDE R230, R7, 0x4, R230 ;  /* 0x0000000407e67825 */ /* 0x000fe200078e02e6 */
[----:B------:R-:W-:Y:S01]  /*6930*/  ISETP.GE.U32.AND P0, PT, R15, 0x7fffff9e, PT ;  /* 0x7fffff9e0f00780c */ /* 0x000fe20003f06070 */
[----:B------:R-:W-:Y:S02]  /*6940*/  LDGSTS.E [R251+0x10000], desc[UR16][R228.64], !P6 ;  /* 0x10000000e4fb7fae */ /* 0x000fe4000f121850 */
[C---:B------:R-:W-:Y:S01]  /*6950*/  IMAD.WIDE R232, R7.reuse, 0x4, R232 ;  /* 0x0000000407e87825 */ /* 0x040fe200078e02e8 */
[----:B---3--:R-:W-:Y:S01]  /*6960*/  IADD3 R15, R80, -0x44, RZ ;  /* 0xffffffbc500f7810 */ /* 0x008fe20007ffe0ff */
[----:B------:R-:W-:Y:S02]  /*6970*/  LDGSTS.E [R251+0x14000], desc[UR16][R230.64], !P6 ;  /* 0x14000000e6fb7fae */ /* 0x000fe4000f121850 */
[----:B------:R-:W-:-:S02]  /*6980*/  IMAD.WIDE R234, R7, 0x4, R234 ;  /* 0x0000000407ea7825 */ /* 0x000fc400078e02ea */
[----:B------:R-:W-:Y:S02]  /*6990*/  LDGSTS.E [R251+0x18000], desc[UR16][R232.64], !P6 ;  /* 0x18000000e8fb7fae */ /* 0x000fe4000f121850 */
[C---:B------:R-:W-:Y:S02]  /*69a0*/  IMAD.WIDE R236, R7.reuse, 0x4, R236 ;  /* 0x0000000407ec7825 */ /* 0x040fe400078e02ec */
[----:B------:R-:W-:Y:S02]  /*69b0*/  LDGSTS.E [R251+0x1c000], desc[UR16][R234.64], !P6 ;  /* 0x1c000000eafb7fae */ /* 0x000fe4000f121850 */
[----:B------:R-:W-:Y:S01]  /*69c0*/  IMAD.WIDE R238, R7, 0x4, R238 ;  /* 0x0000000407ee7825 */ /* 0x000fe200078e02ee */
[----:B------:R-:W-:Y:S01]  /*69d0*/  ISETP.GE.U32.AND P6, PT, R15, 0x7fffff9d, PT ;  /* 0x7fffff9d0f00780c */ /* 0x000fe20003fc6070 */
[----:B------:R-:W-:Y:S02]  /*69e0*/  LDGSTS.E [R251+0x10004], desc[UR16][R236.64], !P4 ;  /* 0x10004000ecfb7fae */ /* 0x000fe4000e121850 */
[----:B------:R-:W-:-:S02]  /*69f0*/  IMAD.WIDE R240, R7, 0x4, R240 ;  /* 0x0000000407f07825 */ /* 0x000fc400078e02f0 */
[----:B------:R-:W-:Y:S02]  /*6a00*/  LDGSTS.E [R251+0x14004], desc[UR16][R238.64], !P4 ;  /* 0x14004000eefb7fae */ /* 0x000fe4000e121850 */
[----:B------:R-:W-:Y:S02]  /*6a10*/  IMAD.WIDE R92, R7, 0x4, R92 ;  /* 0x00000004075c7825 */ /* 0x000fe400078e025c */
[----:B------:R-:W-:Y:S02]  /*6a20*/  LDGSTS.E [R251+0x18004], desc[UR16][R240.64], !P4 ;  /* 0x18004000f0fb7fae */ /* 0x000fe4000e121850 */
[----:B--2---:R-:W-:Y:S02]  /*6a30*/  VIADD R15, R82, 0xffffffc0 ;  /* 0xffffffc0520f7836 */ /* 0x004fe40000000000 */
[----:B------:R-:W-:Y:S03]  /*6a40*/  LDGSTS.E [R251+0x1c004], desc[UR16][R92.64], !P4 ;  /* 0x1c0040005cfb7fae */ /* 0x000fe6000e121850 */
[----:B------:R-:W-:Y:S01]  /*6a50*/  ISETP.GE.U32.AND P4, PT, R15, 0x7fffffa1, PT ;  /* 0x7fffffa10f00780c */ /* 0x000fe20003f86070 */
[----:B-1----:R-:W-:-:S02]  /*6a60*/  VIADD R15, R81, 0xffffffbb ;  /* 0xffffffbb510f7836 */ /* 0x002fc40000000000 */
[C---:B------:R-:W-:Y:S02]  /*6a70*/  IMAD.WIDE R80, R7.reuse, 0x4, R100 ;  /* 0x0000000407507825 */ /* 0x040fe400078e0264 */
[----:B------:R-:W2:Y:S02]  /*6a80*/  LDL.LU.64 R100, [R1+0x1d8] ;  /* 0x0001d80001647983 */ /* 0x000ea40000300a00 */
[C---:B----4-:R-:W-:Y:S02]  /*6a90*/  IMAD.WIDE R82, R7.reuse, 0x4, R102 ;  /* 0x0000000407527825 */ /* 0x050fe400078e0266 */
        /* <DEDUP_REMOVED lines=10> */
[----:B------:R-:W-:Y:S01]  /*6b40*/  IMAD.WIDE R84, R7, 0x4, R84 ;  /* 0x0000000407547825 */ /* 0x000fe200078e0254 */
[----:B------:R-:W-:Y:S03]  /*6b50*/  LDGSTS.E [R251+0x1000c], desc[UR16][R88.64], !P4 ;  /* 0x1000c00058fb7fae */ /* 0x000fe6000e121850 */
[----:B------:R-:W-:Y:S01]  /*6b60*/  IMAD.SHL.U32 R15, R3, 0x20, RZ ;  /* 0x00000020030f7824 */ /* 0x000fe200078e00ff */
[----:B------:R-:W-:Y:S01]  /*6b70*/  LDGSTS.E [R251+0x1400c], desc[UR16][R80.64], !P4 ;  /* 0x1400c00050fb7fae */ /* 0x000fe2000e121850 */
[----:B------:R-:W-:-:S03]  /*6b80*/  IMAD.WIDE R86, R7, 0x4, R86 ;  /* 0x0000000407567825 */ /* 0x000fc600078e0256 */
[----:B------:R-:W-:Y:S01]  /*6b90*/  LDGSTS.E [R251+0x1800c], desc[UR16][R84.64], !P4 ;  /* 0x1800c00054fb7fae */ /* 0x000fe2000e121850 */
[----:B------:R-:W-:-:S03]  /*6ba0*/  VIADD R3, R98, 0xffffffba ;  /* 0xffffffba62037836 */ /* 0x000fc60000000000 */
[----:B------:R-:W-:Y:S02]  /*6bb0*/  LDGSTS.E [R251+0x1c00c], desc[UR16][R86.64], !P4 ;  /* 0x1c00c00056fb7fae */ /* 0x000fe4000e121850 */
[----:B------:R-:W-:Y:S01]  /*6bc0*/  ISETP.GE.U32.AND P4, PT, R3, 0x7fffff9b, PT ;  /* 0x7fffff9b0300780c */ /* 0x000fe20003f86070 */
[----:B------:R-:W-:Y:S01]  /*6bd0*/  VIADD R3, R99, 0xffffffb9 ;  /* 0xffffffb963037836 */ /* 0x000fe20000000000 */
[----:B------:R-:W0:Y:S01]  /*6be0*/  LDGDEPBAR ;  /* 0x00000000000079af */ /* 0x000e220000000000 */
[----:B--2---:R-:W-:-:S04]  /*6bf0*/  IMAD.WIDE R98, R7, 0x4, R100 ;  /* 0x0000000407627825 */ /* 0x004fc800078e0264 */
[----:B------:R-:W-:Y:S02]  /*6c00*/  IMAD.WIDE R100, R7, 0x4, R242 ;  /* 0x0000000407647825 */ /* 0x000fe400078e02f2 */
[----:B------:R-:W2:Y:S02]  /*6c10*/  LDL.LU.64 R242, [R1+0xb70] ;  /* 0x000b700001f27983 */ /* 0x000ea40000300a00 */
[C---:B------:R-:W-:Y:S02]  /*6c20*/  IMAD.WIDE R44, R15.reuse, 0x4, R44 ;  /* 0x000000040f2c7825 */ /* 0x040fe400078e022c */
[----:B------:R-:W3:Y:S02]  /*6c30*/  LDL.LU.64 R104, [R1+0x1b0] ;  /* 0x0001b00001687983 */ /* 0x000ee40000300a00 */
[C---:B------:R-:W-:Y:S02]  /*6c40*/  IMAD.WIDE R48, R15.reuse, 0x4, R48 ;  /* 0x000000040f307825 */ /* 0x040fe400078e0230 */
[----:B------:R-:W-:Y:S02]  /*6c50*/  LDGSTS.E [R252+0x44000], desc[UR16][R44.64], P5 ;  /* 0x440000002cfc7fae */ /* 0x000fe4000a921850 */
[----:B------:R-:W-:-:S02]  /*6c60*/  IMAD.WIDE R46, R15, 0x4, R46 ;  /* 0x000000040f2e7825 */ /* 0x000fc400078e022e */
[----:B------:R-:W-:Y:S02]  /*6c70*/  LDGSTS.E [R252+0x44400], desc[UR16][R48.64], P5 ;  /* 0x4440000030fc7fae */ /* 0x000fe4000a921850 */
[C---:B------:R-:W-:Y:S02]  /*6c80*/  IMAD.WIDE R42, R15.reuse, 0x4, R42 ;  /* 0x000000040f2a7825 */ /* 0x040fe400078e022a */
[----:B------:R-:W-:Y:S02]  /*6c90*/  LDGSTS.E [R252+0x44800], desc[UR16][R46.64], P5 ;  /* 0x448000002efc7fae */ /* 0x000fe4000a921850 */
        /* <DEDUP_REMOVED lines=26> */
[----:B------:R-:W-:-:S04]  /*6e40*/  IMAD.WIDE R76, R15, 0x4, R76 ;  /* 0x000000040f4c7825 */ /* 0x000fc800078e024c */
        /* <DEDUP_REMOVED lines=13> */
[----:B------:R-:W-:Y:S01]  /*6f20*/  IMAD.WIDE R50, R15, 0x4, R50 ;  /* 0x000000040f327825 */ /* 0x000fe200078e0232 */
[----:B--2---:R-:W-:Y:S04]  /*6f30*/  LDGSTS.E [R243+0x44200], desc[UR16][R78.64], P5 ;  /* 0x442000004ef37fae */ /* 0x004fe8000a921850 */
        /* <DEDUP_REMOVED lines=15> */
[----:B------:R-:W0:Y:S01]  /*7030*/  LDGDEPBAR ;  /* 0x00000000000079af */ /* 0x000e220000000000 */
[----:B------:R-:W-:Y:S06]  /*7040*/  BAR.SYNC.DEFER_BLOCKING 0x0 ;  /* 0x0000000000007b1d */ /* 0x000fec0000010000 */
[----:B------:R-:W-:Y:S01]  /*7050*/  @!PT LDS RZ, [RZ] ;  /* 0x00000000fffff984 */ /* 0x000fe20000000800 */
[----:B------:R-:W-:Y:S01]  /*7060*/  @!PT LDS RZ, [RZ] ;  /* 0x00000000fffff984 */ /* 0x000fe20000000800 */
[----:B------:R-:W-:Y:S01]  /*7070*/  @!PT LDS RZ, [RZ] ;  /* 0x00000000fffff984 */ /* 0x000fe20000000800 */
[----:B------:R2:W-:Y:S04]  /*7080*/  LDGSTS.E [R246+0x20000], desc[UR16][R98.64], !P3 ;  /* 0x2000000062f67fae */ /* 0x0005e8000d921850 */
[----:B------:R4:W-:Y:S04]  /*7090*/  LDGSTS.E [R246+0x24000], desc[UR16][R100.64], !P3 ;  /* 0x2400000064f67fae */ /* 0x0009e8000d921850 */
[----:B------:R-:W2:Y:S04]  /*70a0*/  LDL.LU.64 R98, [R1+0x1c8] ;  /* 0x0001c80001627983 */ /* 0x000ea80000300a00 */
[----:B------:R-:W4:Y:S01]  /*70b0*/  LDL.LU.64 R100, [R1+0x1c0] ;  /* 0x0001c00001647983 */ /* 0x000f220000300a00 */
[----:B------:R-:W-:Y:S01]  /*70c0*/  ISETP.GE.U32.AND P5, PT, R3, 0x7fffff9a, PT ;  /* 0x7fffff9a0300780c */ /* 0x000fe20003fa6070 */
[----:B-1----:R-:W-:-:S02]  /*70d0*/  VIADD R3, R102, 0xffffffb8 ;  /* 0xffffffb866037836 */ /* 0x002fc40000000000 */
[----:B------:R-:W3:Y:S01]  /*70e0*/  LDL.LU.64 R102, [R1+0x1b8] ;  /* 0x0001b80001667983 */ /* 0x000ee20000300a00 */
[----:B--2---:R-:W-:-:S05]  /*70f0*/  IMAD.WIDE R98, R7, 0x4, R98 ;  /* 0x0000000407627825 */ /* 0x004fca00078e0262 */
[----:B------:R1:W-:Y:S04]  /*7100*/  LDGSTS.E [R246+0x28000], desc[UR16][R98.64], !P3 ;  /* 0x2800000062f67fae */ /* 0x0003e8000d921850 */
[----:B------:R-:W1:Y:S01]  /*7110*/  LDL.LU.64 R98, [R1+0x1a8] ;  /* 0x0001a80001627983 */ /* 0x000e620000300a00 */
[----:B----4-:R-:W-:-:S05]  /*7120*/  IMAD.WIDE R100, R7, 0x4, R100 ;  /* 0x0000000407647825 */ /* 0x010fca00078e0264 */
[----:B------:R2:W-:Y:S01]  /*7130*/  LDGSTS.E [R246+0x2c000], desc[UR16][R100.64], !P3 ;  /* 0x2c00000064f67fae */ /* 0x0005e2000d921850 */
[----:B---3--:R-:W-:-:S04]  /*7140*/  IMAD.WIDE R102, R7, 0x4, R102 ;  /* 0x0000000407667825 */ /* 0x008fc800078e0266 */
[C---:B------:R-:W-:Y:S01]  /*7150*/  IMAD.WIDE R104, R7.reuse, 0x4, R104 ;  /* 0x0000000407687825 */ /* 0x040fe200078e0268 */
[----:B------:R3:W-:Y:S04]  /*7160*/  LDGSTS.E [R246+0x20004], desc[UR16][R102.64], !P1 ;  /* 0x2000400066f67fae */ /* 0x0007e8000c921850 */
[----:B------:R4:W-:Y:S04]  /*7170*/  LDGSTS.E [R246+0x24004], desc[UR16][R104.64], !P1 ;  /* 0x2400400068f67fae */ /* 0x0009e8000c921850 */
[----:B------:R-:W2:Y:S04]  /*7180*/  LDL.LU.64 R100, [R1+0x1a0] ;  /* 0x0001a00001647983 */ /* 0x000ea80000300a00 */
[----:B------:R-:W3:Y:S04]  /*7190*/  LDL.LU.64 R102, [R1+0x198] ;  /* 0x0001980001667983 */ /* 0x000ee80000300a00 */
[----:B------:R-:W4:Y:S01]  /*71a0*/  LDL.LU.64 R104, [R1+0x190] ;  /* 0x0001900001687983 */ /* 0x000f220000300a00 */
[----:B-1----:R-:W-:-:S05]  /*71b0*/  IMAD.WIDE R98, R7, 0x4, R98 ;  /* 0x0000000407627825 */ /* 0x002fca00078e0262 */
[----:B------:R1:W-:Y:S04]  /*71c0*/  LDGSTS.E [R246+0x28004], desc[UR16][R98.64], !P1 ;  /* 0x2800400062f67fae */ /* 0x0003e8000c921850 */
[----:B------:R-:W1:Y:S01]  /*71d0*/  LDL.LU.64 R98, [R1+0x188] ;  /* 0x0001880001627983 */ /* 0x000e620000300a00 */
[----:B--2---:R-:W-:-:S05]  /*71e0*/  IMAD.WIDE R100, R7, 0x4, R100 ;  /* 0x0000000407647825 */ /* 0x004fca00078e0264 */
[----:B------:R2:W-:Y:S01]  /*71f0*/  LDGSTS.E [R246+0x2c004], desc[UR16][R100.64], !P1 ;  /* 0x2c00400064f67fae */ /* 0x0005e2000c921850 */
[----:B---3--:R-:W-:-:S04]  /*7200*/  IMAD.WIDE R102, R7, 0x4, R102 ;  /* 0x0000000407667825 */ /* 0x008fc800078e0266 */
[C---:B----4-:R-:W-:Y:S01]  /*7210*/  IMAD.WIDE R104, R7.reuse, 0x4, R104 ;  /* 0x0000000407687825 */ /* 0x050fe200078e0268 */
        /* <DEDUP_REMOVED lines=18> */
[----:B------:R-:W-:Y:S04]  /*7340*/  LDGSTS.E [R246+0x2800c], desc[UR16][R98.64], !P6 ;  /* 0x2800c00062f67fae */ /* 0x000fe8000f121850 */
[----:B------:R-:W4:Y:S01]  /*7350*/  LDL.LU.64 R98, [R1+0x100] ;  /* 0x0001000001627983 */ /* 0x000f220000300a00 */
[----:B--2---:R-:W-:-:S05]  /*7360*/  IMAD.WIDE R100, R7, 0x4, R100 ;  /* 0x0000000407647825 */ /* 0x004fca00078e0264 */
[----:B------:R1:W-:Y:S01]  /*7370*/  LDGSTS.E [R246+0x2c00c], desc[UR16][R100.64], !P6 ;  /* 0x2c00c00064f67fae */ /* 0x0003e2000f121850 */
[----:B---3--:R-:W-:-:S04]  /*7380*/  IMAD.WIDE R102, R7, 0x4, R102 ;  /* 0x0000000407667825 */ /* 0x008fc800078e0266 */
[----:B----4-:R-:W-:Y:S01]  /*7390*/  IMAD.WIDE R104, R7, 0x4, R104 ;  /* 0x0000000407687825 */ /* 0x010fe200078e0268 */
[----:B------:R2:W-:Y:S04]  /*73a0*/  LDGSTS.E [R245+0x20000], desc[UR16][R102.64], !P2 ;  /* 0x2000000066f57fae */ /* 0x0005e8000d121850 */
[----:B------:R3:W-:Y:S01]  /*73b0*/  LDGSTS.E [R245+0x24000], desc[UR16][R104.64], !P2 ;  /* 0x2400000068f57fae */ /* 0x0007e2000d121850 */
[----:B------:R-:W-:Y:S01]  /*73c0*/  ISETP.GE.U32.AND P3, PT, R3, 0x7fffff99, PT ;  /* 0x7fffff990300780c */ /* 0x000fe20003f66070 */
[----:B-1----:R-:W1:Y:S02]  /*73d0*/  LDC R246, c[0x0][0x230] ;  /* 0x00008c00fff67b82 */ /* 0x002e640000000800 */
[----:B------:R-:W4:Y:S04]  /*73e0*/  LDL.LU.64 R100, [R1+0xf8] ;  /* 0x0000f80001647983 */ /* 0x000f280000300a00 */
[----:B------:R-:W2:Y:S02]  /*73f0*/  LDL.LU.64 R102, [R1+0xf0] ;  /* 0x0000f00001667983 */ /* 0x000ea40000300a00 */
[----:B------:R-:W1:Y:S02]  /*7400*/  LDC R3, c[0x0][0x230] ;  /* 0x00008c00ff037b82 */ /* 0x000e640000000800 */
[----:B------:R-:W3:Y:S01]  /*7410*/  LDL.LU.64 R104, [R1+0xe8] ;  /* 0x0000e80001687983 */ /* 0x000ee20000300a00 */
[----:B------:R-:W-:-:S05]  /*7420*/  IMAD.WIDE R98, R7, 0x4, R98 ;  /* 0x0000000407627825 */ /* 0x000fca00078e0262 */
[----:B------:R1:W-:Y:S04]  /*7430*/  LDGSTS.E [R245+0x28000], desc[UR16][R98.64], !P2 ;  /* 0x2800000062f57fae */ /* 0x0003e8000d121850 */
[----:B------:R-:W1:Y:S01]  /*7440*/  LDL.LU.64 R98, [R1+0xe0] ;  /* 0x0000e00001627983 */ /* 0x000e620000300a00 */
[----:B----4-:R-:W-:-:S05]  /*7450*/  IMAD.WIDE R100, R7, 0x4, R100 ;  /* 0x0000000407647825 */ /* 0x010fca00078e0264 */
[----:B------:R4:W-:Y:S01]  /*7460*/  LDGSTS.E [R245+0x2c000], desc[UR16][R100.64], !P2 ;  /* 0x2c00000064f57fae */ /* 0x0009e2000d121850 */
[----:B--2---:R-:W-:-:S04]  /*7470*/  IMAD.WIDE R102, R7, 0x4, R102 ;  /* 0x0000000407667825 */ /* 0x004fc800078e0266 */
[C---:B---3--:R-:W-:Y:S01]  /*7480*/  IMAD.WIDE R104, R7.reuse, 0x4, R104 ;  /* 0x0000000407687825 */ /* 0x048fe200078e0268 */
[----:B------:R2:W-:Y:S04]  /*7490*/  LDGSTS.E [R245+0x20004], desc[UR16][R102.64], !P4 ;  /* 0x2000400066f57fae */ /* 0x0005e8000e121850 */
[----:B------:R3:W-:Y:S04]  /*74a0*/  LDGSTS.E [R245+0x24004], desc[UR16][R104.64], !P4 ;  /* 0x2400400068f57fae */ /* 0x0007e8000e121850 */
[----:B------:R-:W4:Y:S04]  /*74b0*/  LDL.LU.64 R100, [R1+0xd8] ;  /* 0x0000d80001647983 */ /* 0x000f280000300a00 */
[----:B------:R-:W2:Y:S04]  /*74c0*/  LDL.LU.64 R102, [R1+0xd0] ;  /* 0x0000d00001667983 */ /* 0x000ea80000300a00 */
[----:B------:R-:W3:Y:S01]  /*74d0*/  LDL.LU.64 R104, [R1+0xc8] ;  /* 0x0000c80001687983 */ /* 0x000ee20000300a00 */
[----:B-1----:R-:W-:-:S05]  /*74e0*/  IMAD.WIDE R98, R7, 0x4, R98 ;  /* 0x0000000407627825 */ /* 0x002fca00078e0262 */
        /* <DEDUP_REMOVED lines=26> */
[----:B------:R-:W-:-:S04]  /*7690*/  IADD3 R3, R3, -0x49, RZ ;  /* 0xffffffb703037810 */ /* 0x000fc80007ffe0ff */
[----:B------:R-:W-:Y:S02]  /*76a0*/  ISETP.GE.U32.AND P1, PT, R3, 0x7fffff98, PT ;  /* 0x7fffff980300780c */ /* 0x000fe40003f26070 */
[----:B------:R-:W1:Y:S01]  /*76b0*/  LDC R3, c[0x0][0x230] ;  /* 0x00008c00ff037b82 */ /* 0x000e620000000800 */
[----:B----4-:R-:W-:-:S05]  /*76c0*/  IMAD.WIDE R100, R7, 0x4, R100 ;  /* 0x0000000407647825 */ /* 0x010fca00078e0264 */
[----:B------:R4:W-:Y:S01]  /*76d0*/  LDGSTS.E [R245+0x2c00c], desc[UR16][R100.64], !P3 ;  /* 0x2c00c00064f57fae */ /* 0x0009e2000d921850 */
[----:B--2---:R-:W-:-:S04]  /*76e0*/  IMAD.WIDE R102, R7, 0x4, R102 ;  /* 0x0000000407667825 */ /* 0x004fc800078e0266 */
[C---:B---3--:R-:W-:Y:S01]  /*76f0*/  IMAD.WIDE R104, R7.reuse, 0x4, R104 ;  /* 0x0000000407687825 */ /* 0x048fe200078e0268 */
[----:B------:R2:W-:Y:S04]  /*7700*/  LDGSTS.E [R244+0x20000], desc[UR16][R102.64], !P1 ;  /* 0x2000000066f47fae */ /* 0x0005e8000c921850 */
[----:B------:R3:W-:Y:S01]  /*7710*/  LDGSTS.E [R244+0x24000], desc[UR16][R104.64], !P1 ;  /* 0x2400000068f47fae */ /* 0x0007e2000c921850 */
[----:B-1----:R-:W-:-:S03]  /*7720*/  IMAD.WIDE R98, R7, 0x4, R98 ;  /* 0x0000000407627825 */ /* 0x002fc600078e0262 */
[----:B------:R-:W2:Y:S01]  /*7730*/  LDL.LU.64 R100, [R1+0x78] ;  /* 0x0000780001647983 */ /* 0x000ea20000300a00 */
[----:B----4-:R-:W1:Y:S03]  /*7740*/  LDC R245, c[0x0][0x230] ;  /* 0x00008c00fff57b82 */ /* 0x010e660000000800 */
[----:B------:R-:W4:Y:S04]  /*7750*/  LDL.LU.64 R102, [R1+0x70] ;  /* 0x0000700001667983 */ /* 0x000f280000300a00 */
[----:B------:R-:W3:Y:S04]  /*7760*/  LDL.LU.64 R104, [R1+0x68] ;  /* 0x0000680001687983 */ /* 0x000ee80000300a00 */
[----:B------:R3:W-:Y:S04]  /*7770*/  LDGSTS.E [R244+0x28000], desc[UR16][R98.64], !P1 ;  /* 0x2800000062f47fae */ /* 0x0007e8000c921850 */
[----:B------:R-:W3:Y:S01]  /*7780*/  LDL.LU.64 R98, [R1+0x60] ;  /* 0x0000600001627983 */ /* 0x000ee20000300a00 */
[----:B------:R-:W-:-:S05]  /*7790*/  VIADD R3, R3, 0xffffffb6 ;  /* 0xffffffb603037836 */ /* 0x000fca0000000000 */
[----:B------:R-:W-:Y:S02]  /*77a0*/  ISETP.GE.U32.AND P0, PT, R3, 0x7fffff97, PT ;  /* 0x7fffff970300780c */ /* 0x000fe40003f06070 */
[----:B------:R-:W1:Y:S01]  /*77b0*/  LDC R3, c[0x0][0x230] ;  /* 0x00008c00ff037b82 */ /* 0x000e620000000800 */
[----:B--2---:R-:W-:-:S05]  /*77c0*/  IMAD.WIDE R100, R7, 0x4, R100 ;  /* 0x0000000407647825 */ /* 0x004fca00078e0264 */
[----:B------:R2:W-:Y:S01]  /*77d0*/  LDGSTS.E [R244+0x2c000], desc[UR16][R100.64], !P1 ;  /* 0x2c00000064f47fae */ /* 0x0005e2000c921850 */
[----:B----4-:R-:W-:-:S04]  /*77e0*/  IMAD.WIDE R102, R7, 0x4, R102 ;  /* 0x0000000407667825 */ /* 0x010fc800078e0266 */
[C---:B---3--:R-:W-:Y:S01]  /*77f0*/  IMAD.WIDE R104, R7.reuse, 0x4, R104 ;  /* 0x0000000407687825 */ /* 0x048fe200078e0268 */
[----:B------:R3:W-:Y:S04]  /*7800*/  LDGSTS.E [R244+0x20004], desc[UR16][R102.64], !P0 ;  /* 0x2000400066f47fae */ /* 0x0007e8000c121850 */
[----:B------:R4:W-:Y:S04]  /*7810*/  LDGSTS.E [R244+0x24004], desc[UR16][R104.64], !P0 ;  /* 0x2400400068f47fae */ /* 0x0009e8000c121850 */
[----:B------:R-:W2:Y:S04]  /*7820*/  LDL.LU.64 R100, [R1+0x58] ;  /* 0x0000580001647983 */ /* 0x000ea80000300a00 */
[----:B------:R-:W3:Y:S01]  /*7830*/  LDL.LU.64 R102, [R1+0x50] ;  /* 0x0000500001667983 */ /* 0x000ee20000300a00 */
[----:B------:R-:W-:-:S03]  /*7840*/  IMAD.WIDE R98, R7, 0x4, R98 ;  /* 0x0000000407627825 */ /* 0x000fc600078e0262 */
[----:B------:R-:W4:Y:S04]  /*7850*/  LDL.LU.64 R104, [R1+0x48] ;  /* 0x0000480001687983 */ /* 0x000f280000300a00 */
[----:B------:R4:W-:Y:S04]  /*7860*/  LDGSTS.E [R244+0x28004], desc[UR16][R98.64], !P0 ;  /* 0x2800400062f47fae */ /* 0x0009e8000c121850 */
[----:B------:R-:W4:Y:S01]  /*7870*/  LDL.LU.64 R98, [R1+0x40] ;  /* 0x0000400001627983 */ /* 0x000f220000300a00 */
[----:B-1----:R-:W-:-:S05]  /*7880*/  VIADD R3, R3, 0xffffffb5 ;  /* 0xffffffb503037836 */ /* 0x002fca0000000000 */
[----:B------:R-:W-:Y:S02]  /*7890*/  ISETP.GE.U32.AND P6, PT, R3, 0x7fffff96, PT ;  /* 0x7fffff960300780c */ /* 0x000fe40003fc6070 */
[----:B------:R-:W1:Y:S02]  /*78a0*/  LDC R3, c[0x0][0x230] ;  /* 0x00008c00ff037b82 */ /* 0x000e640000000800 */
[----:B-1----:R-:W-:-:S05]  /*78b0*/  VIADD R3, R3, 0xffffffb4 ;  /* 0xffffffb403037836 */ /* 0x002fca0000000000 */
[----:B------:R-:W-:Y:S02]  /*78c0*/  ISETP.GE.U32.AND P2, PT, R3, 0x7fffff95, PT ;  /* 0x7fffff950300780c */ /* 0x000fe40003f46070 */
[----:B------:R-:W1:Y:S01]  /*78d0*/  LDC R3, c[0x0][0x230] ;  /* 0x00008c00ff037b82 */ /* 0x000e620000000800 */
[----:B--2---:R-:W-:-:S05]  /*78e0*/  IMAD.WIDE R100, R7, 0x4, R100 ;  /* 0x0000000407647825 */ /* 0x004fca00078e0264 */
[----:B------:R2:W-:Y:S01]  /*78f0*/  LDGSTS.E [R244+0x2c004], desc[UR16][R100.64], !P0 ;  /* 0x2c00400064f47fae */ /* 0x0005e2000c121850 */
[----:B---3--:R-:W-:-:S04]  /*7900*/  IMAD.WIDE R102, R7, 0x4, R102 ;  /* 0x0000000407667825 */ /* 0x008fc800078e0266 */
[C---:B----4-:R-:W-:Y:S01]  /*7910*/  IMAD.WIDE R104, R7.reuse, 0x4, R104 ;  /* 0x0000000407687825 */ /* 0x050fe200078e0268 */
[----:B------:R3:W-:Y:S04]  /*7920*/  LDGSTS.E [R244+0x20008], desc[UR16][R102.64], !P6 ;  /* 0x2000800066f47fae */ /* 0x0007e8000f121850 */
[----:B------:R4:W-:Y:S04]  /*7930*/  LDGSTS.E [R244+0x24008], desc[UR16][R104.64], !P6 ;  /* 0x2400800068f47fae */ /* 0x0009e8000f121850 */
[----:B------:R-:W2:Y:S04]  /*7940*/  LDL.LU.64 R100, [R1+0x38] ;  /* 0x0000380001647983 */ /* 0x000ea80000300a00 */
[----:B------:R-:W3:Y:S01]  /*7950*/  LDL.LU.64 R102, [R1+0x30] ;  /* 0x0000300001667983 */ /* 0x000ee20000300a00 */
[----:B------:R-:W-:-:S03]  /*7960*/  IMAD.WIDE R98, R7, 0x4, R98 ;  /* 0x0000000407627825 */ /* 0x000fc600078e0262 */
[----:B------:R-:W4:Y:S04]  /*7970*/  LDL.LU.64 R104, [R1+0x28] ;  /* 0x0000280001687983 */ /* 0x000f280000300a00 */
[----:B------:R-:W-:Y:S04]  /*7980*/  LDGSTS.E [R244+0x28008], desc[UR16][R98.64], !P6 ;  /* 0x2800800062f47fae */ /* 0x000fe8000f121850 */
[----:B------:R-:W4:Y:S01]  /*7990*/  LDL.LU.64 R98, [R1+0x20] ;  /* 0x0000200001627983 */ /* 0x000f220000300a00 */
[----:B-1----:R-:W-:-:S05]  /*79a0*/  VIADD R3, R3, 0xffffffb3 ;  /* 0xffffffb303037836 */ /* 0x002fca0000000000 */
[----:B------:R-:W-:Y:S01]  /*79b0*/  ISETP.GE.U32.AND P4, PT, R3, 0x7fffff94, PT ;  /* 0x7fffff940300780c */ /* 0x000fe20003f86070 */
[----:B------:R-:W-:Y:S02]  /*79c0*/  VIADD R3, R246, 0xffffffb2 ;  /* 0xffffffb2f6037836 */ /* 0x000fe40000000000 */
[----:B------:R-:W1:Y:S03]  /*79d0*/  LDC R246, c[0x0][0x230] ;  /* 0x00008c00fff67b82 */ /* 0x000e660000000800 */
[----:B------:R-:W-:-:S05]  /*79e0*/  ISETP.GE.U32.AND P5, PT, R3, 0x7fffff93, PT ;  /* 0x7fffff930300780c */ /* 0x000fca0003fa6070 */
[----:B------:R-:W1:Y:S02]  /*79f0*/  LDC R3, c[0x0][0x230] ;  /* 0x00008c00ff037b82 */ /* 0x000e640000000800 */
[----:B-1----:R-:W-:-:S05]  /*7a00*/  VIADD R3, R3, 0xffffffb1 ;  /* 0xffffffb103037836 */ /* 0x002fca0000000000 */
[----:B------:R-:W-:Y:S02]  /*7a10*/  ISETP.GE.U32.AND P3, PT, R3, 0x7fffff92, PT ;  /* 0x7fffff920300780c */ /* 0x000fe40003f66070 */
[----:B------:R-:W1:Y:S02]  /*7a20*/  LDC R3, c[0x0][0x230] ;  /* 0x00008c00ff037b82 */ /* 0x000e640000000800 */
[----:B-1----:R-:W-:-:S04]  /*7a30*/  IADD3 R3, R3, -0x50, RZ ;  /* 0xffffffb003037810 */ /* 0x002fc80007ffe0ff */
[----:B------:R-:W-:Y:S01]  /*7a40*/  ISETP.GE.U32.AND P1, PT, R3, 0x7fffff91, PT ;  /* 0x7fffff910300780c */ /* 0x000fe20003f26070 */
[----:B------:R-:W-:Y:S02]  /*7a50*/  VIADD R3, R246, 0xffffffaf ;  /* 0xffffffaff6037836 */ /* 0x000fe40000000000 */
[----:B------:R-:W1:Y:S03]  /*7a60*/  LDC R246, c[0x0][0x230] ;  /* 0x00008c00fff67b82 */ /* 0x000e660000000800 */
[----:B------:R-:W-:Y:S01]  /*7a70*/  ISETP.GE.U32.AND P0, PT, R3, 0x7fffff90, PT ;  /* 0x7fffff900300780c */ /* 0x000fe20003f06070 */
[----:B------:R-:W-:-:S04]  /*7a80*/  VIADD R3, R245, 0xffffffae ;  /* 0xffffffaef5037836 */ /* 0x000fc80000000000 */
[----:B------:R-:W1:Y:S01]  /*7a90*/  LDC R245, c[0x0][0x230] ;  /* 0x00008c00fff57b82 */ /* 0x000e620000000800 */
[----:B--2---:R-:W-:-:S05]  /*7aa0*/  IMAD.WIDE R100, R7, 0x4, R100 ;  /* 0x0000000407647825 */ /* 0x004fca00078e0264 */
[----:B------:R2:W-:Y:S01]  /*7ab0*/  LDGSTS.E [R244+0x2c008], desc[UR16][R100.64], !P6 ;  /* 0x2c00800064f47fae */ /* 0x0005e2000f121850 */
[----:B------:R-:W-:Y:S02]  /*7ac0*/  ISETP.GE.U32.AND P6, PT, R3, 0x7fffff8f, PT ;  /* 0x7fffff8f0300780c */ /* 0x000fe40003fc6070 */
[----:B------:R-:W1:Y:S01]  /*7ad0*/  LDC R3, c[0x0][0x230] ;  /* 0x00008c00ff037b82 */ /* 0x000e620000000800 */
[----:B---3--:R-:W-:-:S04]  /*7ae0*/  IMAD.WIDE R102, R7, 0x4, R102 ;  /* 0x0000000407667825 */ /* 0x008fc800078e0266 */
[C---:B----4-:R-:W-:Y:S01]  /*7af0*/  IMAD.WIDE R104, R7.reuse, 0x4, R104 ;  /* 0x0000000407687825 */ /* 0x050fe200078e0268 */
[----:B------:R3:W-:Y:S03]  /*7b00*/  LDGSTS.E [R244+0x2000c], desc[UR16][R102.64], !P2 ;  /* 0x2000c00066f47fae */ /* 0x0007e6000d121850 */
[C---:B--2---:R-:W-:Y:S01]  /*7b10*/  IMAD.WIDE R100, R7.reuse, 0x4, R16 ;  /* 0x0000000407647825 */ /* 0x044fe200078e0210 */
[----:B------:R2:W-:Y:S04]  /*7b20*/  LDGSTS.E [R244+0x2400c], desc[UR16][R104.64], !P2 ;  /* 0x2400c00068f47fae */ /* 0x0005e8000d121850 */
[----:B------:R-:W5:Y:S01]  /*7b30*/  LDL.LU.64 R16, [R1+0xb68] ;  /* 0x000b680001107983 */ /* 0x000f620000300a00 */
[----:B------:R-:W-:-:S05]  /*7b40*/  IMAD.WIDE R98, R7, 0x4, R98 ;  /* 0x0000000407627825 */ /* 0x000fca00078e0262 */
[----:B------:R-:W-:Y:S04]  /*7b50*/  LDGSTS.E [R244+0x2800c], desc[UR16][R98.64], !P2 ;  /* 0x2800c00062f47fae */ /* 0x000fe8000d121850 */
[----:B------:R4:W-:Y:S01]  /*7b60*/  LDGSTS.E [R244+0x2c00c], desc[UR16][R100.64], !P2 ;  /* 0x2c00c00064f47fae */ /* 0x0009e2000d121850 */
[----:B---3--:R-:W-:-:S03]  /*7b70*/  IMAD.WIDE R102, R7, 0x4, R4 ;  /* 0x0000000407667825 */ /* 0x008fc600078e0204 */
[----:B------:R-:W5:Y:S01]  /*7b80*/  LDL.LU.64 R4, [R1+0xb60] ;  /* 0x000b600001047983 */ /* 0x000f620000300a00 */
[----:B-1----:R-:W-:Y:S02]  /*7b90*/  VIADD R3, R3, 0xffffffad ;  /* 0xffffffad03037836 */ /* 0x002fe40000000000 */
[C---:B--2---:R-:W-:Y:S01]  /*7ba0*/  IMAD.WIDE R104, R7.reuse, 0x4, R12 ;  /* 0x0000000407687825 */ /* 0x044fe200078e020c */
[----:B------:R1:W-:Y:S01]  /*7bb0*/  LDGSTS.E [R247+0x20000], desc[UR16][R102.64], !P4 ;  /* 0x2000000066f77fae */ /* 0x0003e2000e121850 */
[----:B----4-:R-:W2:Y:S02]  /*7bc0*/  LDC R244, c[0x0][0x230] ;  /* 0x00008c00fff47b82 */ /* 0x010ea40000000800 */
[----:B------:R-:W-:Y:S01]  /*7bd0*/  IMAD.WIDE R98, R7, 0x4, R10 ;  /* 0x0000000407627825 */ /* 0x000fe200078e020a */
[----:B------:R-:W-:Y:S01]  /*7be0*/  ISETP.GE.U32.AND P2, PT, R3, 0x7fffff8e, PT ;  /* 0x7fffff8e0300780c */ /* 0x000fe20003f46070 */
[----:B------:R3:W-:Y:S02]  /*7bf0*/  LDGSTS.E [R247+0x24000], desc[UR16][R104.64], !P4 ;  /* 0x2400000068f77fae */ /* 0x0007e4000e121850 */
[----:B------:R-:W-:-:S02]  /*7c00*/  IMAD.WIDE R100, R7, 0x4, R106 ;  /* 0x0000000407647825 */ /* 0x000fc400078e026a */
[----:B------:R-:W-:Y:S01]  /*7c10*/  LDGSTS.E [R247+0x28000], desc[UR16][R98.64], !P4 ;  /* 0x2800000062f77fae */ /* 0x000fe2000e121850 */
[----:B------:R-:W4:Y:S01]  /*7c20*/  LDC R106, c[0x0][0x230] ;  /* 0x00008c00ff6a7b82 */ /* 0x000f220000000800 */
[C---:B-1----:R-:W-:Y:S02]  /*7c30*/  IMAD.WIDE R102, R7.reuse, 0x4, R108 ;  /* 0x0000000407667825 */ /* 0x042fe400078e026c */
[----:B------:R1:W-:Y:S02]  /*7c40*/  LDGSTS.E [R247+0x2c000], desc[UR16][R100.64], !P4 ;  /* 0x2c00000064f77fae */ /* 0x0003e4000e121850 */
[----:B------:R-:W-:Y:S02]  /*7c50*/  VIADD R3, R246, 0xffffffac ;  /* 0xffffffacf6037836 */ /* 0x000fe40000000000 */
[----:B---3--:R-:W-:Y:S01]  /*7c60*/  IMAD.WIDE R104, R7, 0x4, R110 ;  /* 0x0000000407687825 */ /* 0x008fe200078e026e */
[----:B------:R3:W-:Y:S02]  /*7c70*/  LDGSTS.E [R247+0x20004], desc[UR16][R102.64], !P5 ;  /* 0x2000400066f77fae */ /* 0x0007e4000e921850 */
[----:B------:R-:W-:Y:S01]  /*7c80*/  ISETP.GE.U32.AND P4, PT, R3, 0x7fffff8d, PT ;  /* 0x7fffff8d0300780c */ /* 0x000fe20003f86070 */
[----:B------:R-:W-:Y:S01]  /*7c90*/  VIADD R3, R245, 0xffffffab ;  /* 0xffffffabf5037836 */ /* 0x000fe20000000000 */
[----:B------:R3:W-:Y:S01]  /*7ca0*/  LDGSTS.E [R247+0x24004], desc[UR16][R104.64], !P5 ;  /* 0x2400400068f77fae */ /* 0x0007e2000e921850 */
[----:B-1----:R-:W-:-:S03]  /*7cb0*/  IMAD.WIDE R100, R7, 0x4, R112 ;  /* 0x0000000407647825 */ /* 0x002fc600078e0270 */
[----:B------:R-:W5:Y:S01]  /*7cc0*/  LDL.LU.64 R12, [R1+0xb58] ;  /* 0x000b5800010c7983 */ /* 0x000f620000300a00 */
[----:B---3--:R-:W-:-:S03]  /*7cd0*/  IMAD.WIDE R102, R7, 0x4, R114 ;  /* 0x0000000407667825 */ /* 0x008fc600078e0272 */
[----:B------:R1:W-:Y:S01]  /*7ce0*/  LDGSTS.E [R247+0x28004], desc[UR16][R100.64], !P5 ;  /* 0x2800400064f77fae */ /* 0x0003e2000e921850 */
[----:B------:R-:W-:-:S03]  /*7cf0*/  IMAD.WIDE R98, R7, 0x4, R116 ;  /* 0x0000000407627825 */ /* 0x000fc600078e0274 */
[----:B------:R-:W-:Y:S01]  /*7d00*/  LDGSTS.E [R247+0x2c004], desc[UR16][R102.64], !P5 ;  /* 0x2c00400066f77fae */ /* 0x000fe2000e921850 */
[----:B------:R-:W-:Y:S01]  /*7d10*/  ISETP.GE.U32.AND P5, PT, R3, 0x7fffff8c, PT ;  /* 0x7fffff8c0300780c */ /* 0x000fe20003fa6070 */
[----:B------:R-:W3:Y:S01]  /*7d20*/  LDC R105, c[0x0][0x230] ;  /* 0x00008c00ff697b82 */ /* 0x000ee20000000800 */
[----:B--2---:R-:W-:Y:S01]  /*7d30*/  VIADD R3, R244, 0xffffffaa ;  /* 0xffffffaaf4037836 */ /* 0x004fe20000000000 */
[----:B------:R-:W5:Y:S04]  /*7d40*/  LDL.LU.64 R10, [R1+0xb50] ;  /* 0x000b5000010a7983 */ /* 0x000f680000300a00 */
[----:B------:R-:W2:Y:S02]  /*7d50*/  LDL R244, [R1+0x500] ;  /* 0x0005000001f47983 */ /* 0x000ea40000100800 */
[----:B------:R-:W4:Y:S02]  /*7d60*/  LDC R104, c[0x0][0x230] ;  /* 0x00008c00ff687b82 */ /* 0x000f240000000800 */
[----:B------:R1:W-:Y:S04]  /*7d70*/  STL [R1+0x400], RZ ;  /* 0x000400ff01007387 */ /* 0x0003e80000100800 */
        /* <DEDUP_REMOVED lines=173> */
[----:B------:R2:W-:Y:S01]  /*8850*/  STL [R1+0x2b8], RZ ;  /* 0x0002b8ff01007387 */ /* 0x0005e20000100800 */
[C---:B-1----:R-:W-:Y:S01]  /*8860*/  IMAD.WIDE R100, R7.reuse, 0x4, R118 ;  /* 0x0000000407647825 */ /* 0x042fe200078e0276 */
[----:B------:R-:W1:Y:S02]  /*8870*/  S2R R107, SR_TID.X ;  /* 0x00000000006b7919 */ /* 0x000e640000002100 */
[----:B------:R1:W-:Y:S04]  /*8880*/  STL [R1+0x2bc], RZ ;  /* 0x0002bcff01007387 */ /* 0x0003e80000100800 */
[----:B------:R1:W-:Y:S04]  /*8890*/  STL [R1+0x2c0], RZ ;  /* 0x0002c0ff01007387 */ /* 0x0003e80000100800 */
[----:B------:R1:W-:Y:S04]  /*88a0*/  STL [R1+0x2c4], RZ ;  /* 0x0002c4ff01007387 */ /* 0x0003e80000100800 */
[----:B------:R3:W-:Y:S04]  /*88b0*/  LDGSTS.E [R247+0x20008], desc[UR16][R98.64], !P3 ;  /* 0x2000800062f77fae */ /* 0x0007e8000d921850 */
[----:B------:R1:W-:Y:S04]  /*88c0*/  STL [R1+0x2c8], RZ ;  /* 0x0002c8ff01007387 */ /* 0x0003e80000100800 */
[----:B------:R1:W-:Y:S01]  /*88d0*/  STL [R1+0x2cc], RZ ;  /* 0x0002ccff01007387 */ /* 0x0003e20000100800 */
[----:B---3--:R-:W-:-:S03]  /*88e0*/  IMAD.WIDE R98, R7, 0x4, R120 ;  /* 0x0000000407627825 */ /* 0x008fc600078e0278 */
[----:B------:R3:W-:Y:S04]  /*88f0*/  STL [R1+0x2d0], RZ ;  /* 0x0002d0ff01007387 */ /* 0x0007e80000100800 */
[----:B------:R3:W-:Y:S04]  /*8900*/  STL [R1+0x2d4], RZ ;  /* 0x0002d4ff01007387 */ /* 0x0007e80000100800 */
[----:B------:R3:W-:Y:S04]  /*8910*/  STL [R1+0x2d8], RZ ;  /* 0x0002d8ff01007387 */ /* 0x0007e80000100800 */
[----:B------:R-:W-:Y:S04]  /*8920*/  LDGSTS.E [R247+0x24008], desc[UR16][R100.64], !P3 ;  /* 0x2400800064f77fae */ /* 0x000fe8000d921850 */
[----:B------:R3:W-:Y:S04]  /*8930*/  STL [R1+0x2dc], RZ ;  /* 0x0002dcff01007387 */ /* 0x0007e80000100800 */
[----:B------:R4:W-:Y:S04]  /*8940*/  LDGSTS.E [R247+0x28008], desc[UR16][R98.64], !P3 ;  /* 0x2800800062f77fae */ /* 0x0009e8000d921850 */
[----:B------:R3:W-:Y:S01]  /*8950*/  STL [R1+0x2e0], RZ ;  /* 0x0002e0ff01007387 */ /* 0x0007e20000100800 */
[----:B------:R-:W-:-:S04]  /*8960*/  IMAD.WIDE R102, R7, 0x4, R122 ;  /* 0x0000000407667825 */ /* 0x000fc800078e027a */
[C---:B------:R-:W-:Y:S01]  /*8970*/  IMAD.WIDE R124, R7.reuse, 0x4, R124 ;  /* 0x00000004077c7825 */ /* 0x040fe200078e027c */
[----:B------:R3:W-:Y:S03]  /*8980*/  STL [R1+0x2e4], RZ ;  /* 0x0002e4ff01007387 */ /* 0x0007e60000100800 */
[C---:B------:R-:W-:Y:S01]  /*8990*/  IMAD.WIDE R126, R7.reuse, 0x4, R126 ;  /* 0x00000004077e7825 */ /* 0x040fe200078e027e */
[----:B----4-:R-:W4:Y:S01]  /*89a0*/  LDC R99, c[0x0][0x230] ;  /* 0x00008c00ff637b82 */ /* 0x010f220000000800 */
[----:B------:R3:W-:Y:S04]  /*89b0*/  STL [R1+0x2e8], RZ ;  /* 0x0002e8ff01007387 */ /* 0x0007e80000100800 */
[----:B------:R3:W-:Y:S03]  /*89c0*/  STL [R1+0x2ec], RZ ;  /* 0x0002ecff01007387 */ /* 0x0007e60000100800 */
[----:B------:R-:W2:Y:S01]  /*89d0*/  LDC R98, c[0x0][0x230] ;  /* 0x00008c00ff627b82 */ /* 0x000ea20000000800 */
[----:B------:R3:W-:Y:S01]  /*89e0*/  STL [R1+0x2f0], RZ ;  /* 0x0002f0ff01007387 */ /* 0x0007e20000100800 */
[----:B------:R-:W-:-:S03]  /*89f0*/  IMAD.WIDE R128, R7, 0x4, R128 ;  /* 0x0000000407807825 */ /* 0x000fc600078e0280 */
[----:B------:R3:W-:Y:S01]  /*8a00*/  STL [R1+0x2f4], RZ ;  /* 0x0002f4ff01007387 */ /* 0x0007e20000100800 */
[----:B------:R-:W-:-:S04]  /*8a10*/  IMAD.WIDE R130, R7, 0x4, R130 ;  /* 0x0000000407827825 */ /* 0x000fc800078e0282 */
[C---:B------:R-:W-:Y:S01]  /*8a20*/  IMAD.WIDE R132, R7.reuse, 0x4, R132 ;  /* 0x0000000407847825 */ /* 0x040fe200078e0284 */
[----:B------:R3:W-:Y:S03]  /*8a30*/  STL [R1+0x2f8], RZ ;  /* 0x0002f8ff01007387 */ /* 0x0007e60000100800 */
[C---:B------:R-:W-:Y:S01]  /*8a40*/  IMAD.WIDE R134, R7.reuse, 0x4, R134 ;  /* 0x0000000407867825 */ /* 0x040fe200078e0286 */
[----:B------:R3:W-:Y:S03]  /*8a50*/  STL [R1+0x2fc], RZ ;  /* 0x0002fcff01007387 */ /* 0x0007e60000100800 */
[C---:B------:R-:W-:Y:S01]  /*8a60*/  IMAD.WIDE R136, R7.reuse, 0x4, R136 ;  /* 0x0000000407887825 */ /* 0x040fe200078e0288 */
[----:B------:R3:W-:Y:S03]  /*8a70*/  STL [R1+0x100], RZ ;  /* 0x000100ff01007387 */ /* 0x0007e60000100800 */
[C---:B------:R-:W-:Y:S01]  /*8a80*/  IMAD.WIDE R138, R7.reuse, 0x4, R138 ;  /* 0x00000004078a7825 */ /* 0x040fe200078e028a */
[----:B------:R3:W-:Y:S03]  /*8a90*/  STL [R1+0x104], RZ ;  /* 0x000104ff01007387 */ /* 0x0007e60000100800 */
[----:B------:R-:W-:Y:S01]  /*8aa0*/  IMAD.WIDE R140, R7, 0x4, R140 ;  /* 0x00000004078c7825 */ /* 0x000fe200078e028c */
[----:B------:R-:W-:Y:S01]  /*8ab0*/  LDGSTS.E [R247+0x2c008], desc[UR16][R102.64], !P3 ;  /* 0x2c00800066f77fae */ /* 0x000fe2000d921850 */
[----:B------:R-:W-:Y:S01]  /*8ac0*/  ISETP.GE.U32.AND P3, PT, R3, 0x7fffff8b, PT ;  /* 0x7fffff8b0300780c */ /* 0x000fe20003f66070 */
[----:B------:R-:W3:Y:S02]  /*8ad0*/  LDC R100, c[0x0][0x230] ;  /* 0x00008c00ff647b82 */ /* 0x000ee40000000800 */
[----:B------:R1:W-:Y:S01]  /*8ae0*/  STL [R1+0x108], RZ ;  /* 0x000108ff01007387 */ /* 0x0003e20000100800 */
[----:B------:R-:W-:-:S03]  /*8af0*/  IADD3 R3, R105, -0x57, RZ ;  /* 0xffffffa969037810 */ /* 0x000fc60007ffe0ff */
[----:B------:R-:W-:Y:S04]  /*8b00*/  LDGSTS.E [R247+0x2000c], desc[UR16][R124.64], !P1 ;  /* 0x2000c0007cf77fae */ /* 0x000fe8000c921850 */
[----:B------:R1:W-:Y:S01]  /*8b10*/  STL [R1+0x10c], RZ ;  /* 0x00010cff01007387 */ /* 0x0003e20000100800 */
[----:B------:R-:W-:-:S03]  /*8b20*/  IMAD.WIDE R142, R7, 0x4, R142 ;  /* 0x00000004078e7825 */ /* 0x000fc600078e028e */
        /* <DEDUP_REMOVED lines=8> */
[----:B------:R-:W-:-:S03]  /*8bb0*/  ISETP.GE.U32.AND P1, PT, R3, 0x7fffff8a, PT ;  /* 0x7fffff8a0300780c */ /* 0x000fc60003f26070 */
[----:B------:R-:W-:Y:S01]  /*8bc0*/  LDGSTS.E [R248+0x20000], desc[UR16][R132.64], !P0 ;  /* 0x2000000084f87fae */ /* 0x000fe2000c121850 */
[----:B------:R-:W-:-:S03]  /*8bd0*/  IMAD.WIDE R148, R7, 0x4, R148 ;  /* 0x0000000407947825 */ /* 0x000fc600078e0294 */
[----:B------:R1:W-:Y:S01]  /*8be0*/  STL [R1+0x11c], RZ ;  /* 0x00011cff01007387 */ /* 0x0003e20000100800 */
[----:B------:R-:W-:-:S03]  /*8bf0*/  VIADD R3, R104, 0xffffffa8 ;  /* 0xffffffa868037836 */ /* 0x000fc60000000000 */
[----:B------:R-:W-:Y:S01]  /*8c00*/  LDGSTS.E [R248+0x24000], desc[UR16][R134.64], !P0 ;  /* 0x2400000086f87fae */ /* 0x000fe2000c121850 */
[----:B------:R-:W-:-:S03]  /*8c10*/  IMAD.WIDE R150, R7, 0x4, R150 ;  /* 0x0000000407967825 */ /* 0x000fc600078e0296 */
[----:B------:R1:W-:Y:S01]  /*8c20*/  STL [R1+0x120], RZ ;  /* 0x000120ff01007387 */ /* 0x0003e20000100800 */
[----:B------:R-:W-:-:S03]  /*8c30*/  IMAD.WIDE R152, R7, 0x4, R152 ;  /* 0x0000000407987825 */ /* 0x000fc600078e0298 */
[----:B------:R-:W-:Y:S04]  /*8c40*/  LDGSTS.E [R248+0x28000], desc[UR16][R136.64], !P0 ;  /* 0x2800000088f87fae */ /* 0x000fe8000c121850 */
[----:B------:R1:W-:Y:S01]  /*8c50*/  STL [R1+0x124], RZ ;  /* 0x000124ff01007387 */ /* 0x0003e20000100800 */
[----:B------:R-:W-:-:S03]  /*8c60*/  IMAD.WIDE R154, R7, 0x4, R154 ;  /* 0x00000004079a7825 */ /* 0x000fc600078e029a */
[----:B------:R-:W-:Y:S04]  /*8c70*/  LDGSTS.E [R248+0x2c000], desc[UR16][R138.64], !P0 ;  /* 0x2c0000008af87fae */ /* 0x000fe8000c121850 */
[----:B------:R1:W-:Y:S01]  /*8c80*/  STL [R1+0x128], RZ ;  /* 0x000128ff01007387 */ /* 0x0003e20000100800 */
[----:B------:R-:W-:-:S03]  /*8c90*/  VIADD R106, R106, 0xffffffc0 ;  /* 0xffffffc06a6a7836 */ /* 0x000fc60000000000 */
[----:B------:R-:W-:Y:S04]  /*8ca0*/  LDGSTS.E [R248+0x20004], desc[UR16][R140.64], !P6 ;  /* 0x200040008cf87fae */ /* 0x000fe8000f121850 */
[----:B------:R2:W-:Y:S01]  /*8cb0*/  STL [R1+0x12c], RZ ;  /* 0x00012cff01007387 */ /* 0x0005e20000100800 */
[----:B-1----:R-:W-:-:S03]  /*8cc0*/  LOP3.LUT R107, R107, 0x1f, RZ, 0xc0, !PT ;  /* 0x0000001f6b6b7812 */ /* 0x002fc600078ec0ff */
[----:B------:R-:W-:Y:S01]  /*8cd0*/  LDGSTS.E [R248+0x24004], desc[UR16][R142.64], !P6 ;  /* 0x240040008ef87fae */ /* 0x000fe2000f121850 */
[----:B------:R-:W-:-:S03]  /*8ce0*/  IMAD.WIDE R156, R7, 0x4, R156 ;  /* 0x00000004079c7825 */ /* 0x000fc600078e029c */
[----:B------:R1:W-:Y:S01]  /*8cf0*/  STL [R1+0x130], RZ ;  /* 0x000130ff01007387 */ /* 0x0003e20000100800 */
[----:B------:R-:W-:-:S03]  /*8d00*/  ISETP.GE.U32.AND P0, PT, R3, 0x7fffff89, PT ;  /* 0x7fffff890300780c */ /* 0x000fc60003f06070 */
[----:B------:R-:W-:Y:S01]  /*8d10*/  LDGSTS.E [R248+0x28004], desc[UR16][R144.64], !P6 ;  /* 0x2800400090f87fae */ /* 0x000fe2000f121850 */
[----:B------:R-:W-:-:S03]  /*8d20*/  IMAD.WIDE R158, R7, 0x4, R158 ;  /* 0x00000004079e7825 */ /* 0x000fc600078e029e */
[----:B------:R1:W-:Y:S01]  /*8d30*/  STL [R1+0x134], RZ ;  /* 0x000134ff01007387 */ /* 0x0003e20000100800 */
[----:B----4-:R-:W-:Y:S02]  /*8d40*/  VIADD R3, R99, 0xffffffa7 ;  /* 0xffffffa763037836 */ /* 0x010fe40000000000 */
[C---:B------:R-:W-:Y:S01]  /*8d50*/  IMAD.WIDE R160, R7.reuse, 0x4, R160 ;  /* 0x0000000407a07825 */ /* 0x040fe200078e02a0 */
[----:B------:R-:W-:Y:S01]  /*8d60*/  LDGSTS.E [R248+0x2c004], desc[UR16][R146.64], !P6 ;  /* 0x2c00400092f87fae */ /* 0x000fe2000f121850 */
[----:B------:R-:W4:Y:S03]  /*8d70*/  LDC R99, c[0x0][0x230] ;  /* 0x00008c00ff637b82 */ /* 0x000f260000000800 */
[----:B------:R1:W-:Y:S01]  /*8d80*/  STL [R1+0x138], RZ ;  /* 0x000138ff01007387 */ /* 0x0003e20000100800 */
[----:B------:R-:W-:-:S03]  /*8d90*/  IMAD.WIDE R162, R7, 0x4, R162 ;  /* 0x0000000407a27825 */ /* 0x000fc600078e02a2 */
[----:B------:R-:W-:Y:S04]  /*8da0*/  LDGSTS.E [R248+0x20008], desc[UR16][R148.64], !P2 ;  /* 0x2000800094f87fae */ /* 0x000fe8000d121850 */
[----:B------:R1:W-:Y:S01]  /*8db0*/  STL [R1+0x13c], RZ ;  /* 0x00013cff01007387 */ /* 0x0003e20000100800 */
[----:B--2---:R-:W-:-:S03]  /*8dc0*/  VIADD R98, R98, 0xffffffa6 ;  /* 0xffffffa662627836 */ /* 0x004fc60000000000 */
[----:B------:R-:W-:Y:S04]  /*8dd0*/  LDGSTS.E [R248+0x24008], desc[UR16][R150.64], !P2 ;  /* 0x2400800096f87fae */ /* 0x000fe8000d121850 */
[----:B------:R1:W-:Y:S04]  /*8de0*/  STL [R1+0x140], RZ ;  /* 0x000140ff01007387 */ /* 0x0003e80000100800 */
[----:B------:R2:W-:Y:S04]  /*8df0*/  LDGSTS.E [R248+0x28008], desc[UR16][R152.64], !P2 ;  /* 0x2800800098f87fae */ /* 0x0005e8000d121850 */
[----:B------:R1:W-:Y:S04]  /*8e00*/  STL [R1+0x144], RZ ;  /* 0x000144ff01007387 */ /* 0x0003e80000100800 */
[----:B------:R1:W-:Y:S01]  /*8e10*/  LDGSTS.E [R248+0x2c008], desc[UR16][R154.64], !P2 ;  /* 0x2c0080009af87fae */ /* 0x0003e2000d121850 */
[----:B------:R-:W-:-:S03]  /*8e20*/  ISETP.GE.AND P2, PT, R107, R106, PT ;  /* 0x0000006a6b00720c */ /* 0x000fc60003f46270 */
[----:B------:R1:W-:Y:S01]  /*8e30*/  STL [R1+0x148], RZ ;  /* 0x000148ff01007387 */ /* 0x0003e20000100800 */
[----:B------:R-:W-:-:S03]  /*8e40*/  ISETP.GE.U32.AND P6, PT, R3, 0x7fffff88, PT ;  /* 0x7fffff880300780c */ /* 0x000fc60003fc6070 */
[----:B------:R1:W-:Y:S01]  /*8e50*/  STL [R1+0x14c], RZ ;  /* 0x00014cff01007387 */ /* 0x0003e20000100800 */
[----:B------:R-:W-:-:S03]  /*8e60*/  SEL R3, RZ, 0x4, P2 ;  /* 0x00000004ff037807 */ /* 0x000fc60001000000 */
[----:B------:R1:W-:Y:S04]  /*8e70*/  LDGSTS.E [R248+0x2000c], desc[UR16][R156.64], !P4 ;  /* 0x2000c0009cf87fae */ /* 0x0003e8000e121850 */
[----:B------:R1:W-:Y:S01]  /*8e80*/  STL [R1+0x150], RZ ;  /* 0x000150ff01007387 */ /* 0x0003e20000100800 */
[----:B------:R-:W-:-:S03]  /*8e90*/  ISETP.GT.AND P2, PT, R244, 0x5f, PT ;  /* 0x0000005ff400780c */ /* 0x000fc60003f44270 */
[----:B------:R1:W-:Y:S04]  /*8ea0*/  LDGSTS.E [R248+0x2400c], desc[UR16][R158.64], !P4 ;  /* 0x2400c0009ef87fae */ /* 0x0003e8000e121850 */
[----:B------:R1:W-:Y:S04]  /*8eb0*/  STL [R1+0x154], RZ ;  /* 0x000154ff01007387 */ /* 0x0003e80000100800 */
[----:B------:R1:W-:Y:S04]  /*8ec0*/  LDGSTS.E [R248+0x2800c], desc[UR16][R160.64], !P4 ;  /* 0x2800c000a0f87fae */ /* 0x0003e8000e121850 */
[----:B------:R1:W-:Y:S04]  /*8ed0*/  STL [R1+0x158], RZ ;  /* 0x000158ff01007387 */ /* 0x0003e80000100800 */
[----:B------:R1:W-:Y:S01]  /*8ee0*/  LDGSTS.E [R248+0x2c00c], desc[UR16][R162.64], !P4 ;  /* 0x2c00c000a2f87fae */ /* 0x0003e2000e121850 */
[----:B------:R-:W-:-:S02]  /*8ef0*/  ISETP.GE.U32.AND P4, PT, R98, 0x7fffff87, PT ;  /* 0x7fffff876200780c */ /* 0x000fc40003f86070 */
[----:B------:R-:W3:Y:S01]  /*8f00*/  LDC R98, c[0x0][0x230] ;  /* 0x00008c00ff627b82 */ /* 0x000ee20000000800 */
[----:B------:R1:W-:Y:S04]  /*8f10*/  STL [R1+0x15c], RZ ;  /* 0x00015cff01007387 */ /* 0x0003e80000100800 */
[----:B------:R1:W-:Y:S01]  /*8f20*/  STL [R1+0x160], RZ ;  /* 0x000160ff01007387 */ /* 0x0003e20000100800 */
[----:B------:R-:W-:-:S03]  /*8f30*/  SEL R3, R3, RZ, P2 ;  /* 0x000000ff03037207 */ /* 0x000fc60001000000 */
[----:B------:R1:W-:Y:S04]  /*8f40*/  STL [R1+0x164], RZ ;  /* 0x000164ff01007387 */ /* 0x0003e80000100800 */
[----:B------:R1:W-:Y:S04]  /*8f50*/  STL [R1+0x168], RZ ;  /* 0x000168ff01007387 */ /* 0x0003e80000100800 */
[----:B------:R1:W-:Y:S04]  /*8f60*/  STL [R1+0x16c], RZ ;  /* 0x00016cff01007387 */ /* 0x0003e80000100800 */
[----:B------:R1:W-:Y:S04]  /*8f70*/  STL [R1+0x170], RZ ;  /* 0x000170ff01007387 */ /* 0x0003e80000100800 */
[----:B------:R1:W-:Y:S01]  /*8f80*/  STL [R1+0x174], RZ ;  /* 0x000174ff01007387 */ /* 0x0003e20000100800 */
[----:B------:R-:W-:-:S03]  /*8f90*/  IMAD.WIDE R164, R7, 0x4, R164 ;  /* 0x0000000407a47825 */ /* 0x000fc600078e02a4 */
[----:B------:R1:W-:Y:S01]  /*8fa0*/  STL [R1+0x178], RZ ;  /* 0x000178ff01007387 */ /* 0x0003e20000100800 */
[----:B------:R-:W-:Y:S01]  /*8fb0*/  ISETP.NE.U32.AND P2, PT, R3, RZ, PT ;  /* 0x000000ff0300720c */ /* 0x000fe20003f45070 */
[C---:B------:R-:W-:Y:S01]  /*8fc0*/  IMAD.WIDE R166, R7.reuse, 0x4, R166 ;  /* 0x0000000407a67825 */ /* 0x040fe200078e02a6 */
[----:B------:R-:W2:Y:S01]  /*8fd0*/  LDC R3, c[0x0][0x230] ;  /* 0x00008c00ff037b82 */ /* 0x000ea20000000800 */
[----:B------:R1:W-:Y:S04]  /*8fe0*/  STL [R1+0x17c], RZ ;  /* 0x00017cff01007387 */ /* 0x0003e80000100800 */
[----:B------:R1:W-:Y:S01]  /*8ff0*/  STL [R1+0x180], RZ ;  /* 0x000180ff01007387 */ /* 0x0003e20000100800 */
[----:B------:R-:W-:-:S03]  /*9000*/  IMAD.WIDE R168, R7, 0x4, R168 ;  /* 0x0000000407a87825 */ /* 0x000fc600078e02a8 */
        /* <DEDUP_REMOVED lines=10> */
[----:B------:R1:W-:Y:S01]  /*90b0*/  LDGSTS.E [R249+0x20000], desc[UR16][R164.64], !P5 ;  /* 0x20000000a4f97fae */ /* 0x0003e2000e921850 */
[----:B------:R-:W-:-:S03]  /*90c0*/  IMAD.WIDE R180, R7, 0x4, R180 ;  /* 0x0000000407b47825 */ /* 0x000fc600078e02b4 */
[----:B------:R1:W-:Y:S01]  /*90d0*/  STL [R1+0x198], RZ ;  /* 0x000198ff01007387 */ /* 0x0003e20000100800 */
[----:B------:R-:W-:-:S03]  /*90e0*/  IMAD.WIDE R182, R7, 0x4, R182 ;  /* 0x0000000407b67825 */ /* 0x000fc600078e02b6 */
[----:B------:R1:W-:Y:S04]  /*90f0*/  LDGSTS.E [R249+0x24000], desc[UR16][R166.64], !P5 ;  /* 0x24000000a6f97fae */ /* 0x0003e8000e921850 */
        /* <DEDUP_REMOVED lines=19> */
[----:B---3--:R-:W-:-:S03]  /*9230*/  VIADD R98, R98, 0xffffffa5 ;  /* 0xffffffa562627836 */ /* 0x008fc60000000000 */
[----:B------:R3:W-:Y:S04]  /*9240*/  LDGSTS.E [R249+0x20008], desc[UR16][R180.64], !P1 ;  /* 0x20008000b4f97fae */ /* 0x0007e8000c921850 */
[----:B------:R1:W-:Y:S04]  /*9250*/  STL [R1+0x1b8], RZ ;  /* 0x0001b8ff01007387 */ /* 0x0003e80000100800 */
        /* <DEDUP_REMOVED lines=12> */
[----:B------:R3:W-:Y:S01]  /*9320*/  LDGSTS.E [R249+0x2c00c], desc[UR16][R194.64], !P0 ;  /* 0x2c00c000c2f97fae */ /* 0x0007e2000c121850 */
[----:B------:R-:W-:-:S02]  /*9330*/  ISETP.GE.U32.AND P0, PT, R98, 0x7fffff86, PT ;  /* 0x7fffff866200780c */ /* 0x000fc40003f06070 */
[----:B------:R-:W1:Y:S01]  /*9340*/  LDC R98, c[0x0][0x230] ;  /* 0x00008c00ff627b82 */ /* 0x000e620000000800 */
[----:B------:R1:W-:Y:S04]  /*9350*/  STL [R1+0x1d4], RZ ;  /* 0x0001d4ff01007387 */ /* 0x0003e80000100800 */
[----:B------:R1:W-:Y:S01]  /*9360*/  STL [R1+0x1d8], RZ ;  /* 0x0001d8ff01007387 */ /* 0x0003e20000100800 */
[----:B--2---:R-:W-:-:S03]  /*9370*/  VIADD R3, R3, 0xffffffa4 ;  /* 0xffffffa403037836 */ /* 0x004fc60000000000 */
[----:B------:R2:W-:Y:S04]  /*9380*/  STL [R1+0x1dc], RZ ;  /* 0x0001dcff01007387 */ /* 0x0005e80000100800 */
[----:B------:R2:W-:Y:S04]  /*9390*/  STL [R1+0x1e0], RZ ;  /* 0x0001e0ff01007387 */ /* 0x0005e80000100800 */
[----:B------:R2:W-:Y:S04]  /*93a0*/  STL [R1+0x1e4], RZ ;  /* 0x0001e4ff01007387 */ /* 0x0005e80000100800 */
[----:B------:R2:W-:Y:S04]  /*93b0*/  STL [R1+0x1e8], RZ ;  /* 0x0001e8ff01007387 */ /* 0x0005e80000100800 */
[----:B------:R2:W-:Y:S01]  /*93c0*/  STL [R1+0x1ec], RZ ;  /* 0x0001ecff01007387 */ /* 0x0005e20000100800 */
[----:B------:R-:W-:-:S03]  /*93d0*/  ISETP.GE.U32.AND P1, PT, R3, 0x7fffff85, PT ;  /* 0x7fffff850300780c */ /* 0x000fc60003f26070 */
[----:B------:R2:W-:Y:S01]  /*93e0*/  STL [R1+0x1f0], RZ ;  /* 0x0001f0ff01007387 */ /* 0x0005e20000100800 */
[----:B----4-:R-:W-:Y:S02]  /*93f0*/  IADD3 R3, R99, -0x5d, RZ ;  /* 0xffffffa363037810 */ /* 0x010fe40007ffe0ff */
[----:B------:R-:W4:Y:S01]  /*9400*/  LDC R99, c[0x0][0x230] ;  /* 0x00008c00ff637b82 */ /* 0x000f220000000800 */
[----:B------:R2:W-:Y:S04]  /*9410*/  STL [R1+0x1f4], RZ ;  /* 0x0001f4ff01007387 */ /* 0x0005e80000100800 */
[----:B------:R2:W-:Y:S04]  /*9420*/  STL [R1+0x1f8], RZ ;  /* 0x0001f8ff01007387 */ /* 0x0005e80000100800 */
[----:B------:R2:W-:Y:S01]  /*9430*/  STL [R1+0x1fc], RZ ;  /* 0x0001fcff01007387 */ /* 0x0005e20000100800 */
[----:B------:R-:W-:-:S03]  /*9440*/  IMAD.WIDE R196, R7, 0x4, R196 ;  /* 0x0000000407c47825 */ /* 0x000fc600078e02c4 */
[----:B------:R2:W-:Y:S01]  /*9450*/  STL [R1], RZ ;  /* 0x000000ff01007387 */ /* 0x0005e20000100800 */
        /* <DEDUP_REMOVED lines=15> */
[----:B------:R2:W-:Y:S04]  /*9550*/  LDGSTS.E [R250+0x20000], desc[UR16][R196.64], !P6 ;  /* 0x20000000c4fa7fae */ /* 0x0005e8000f121850 */
[----:B------:R1:W-:Y:S01]  /*9560*/  STL [R1+0x20], RZ ;  /* 0x000020ff01007387 */ /* 0x0003e20000100800 */
[----:B------:R-:W-:-:S03]  /*9570*/  IMAD.WIDE R214, R7, 0x4, R214 ;  /* 0x0000000407d67825 */ /* 0x000fc600078e02d6 */
[----:B------:R-:W-:Y:S04]  /*9580*/  LDGSTS.E [R250+0x24000], desc[UR16][R200.64], !P6 ;  /* 0x24000000c8fa7fae */ /* 0x000fe8000f121850 */
[----:B------:R1:W-:Y:S01]  /*9590*/  STL [R1+0x24], RZ ;  /* 0x000024ff01007387 */ /* 0x0003e20000100800 */
[----:B------:R-:W-:-:S03]  /*95a0*/  IMAD.WIDE R216, R7, 0x4, R216 ;  /* 0x0000000407d87825 */ /* 0x000fc600078e02d8 */
[----:B------:R-:W-:Y:S01]  /*95b0*/  LDGSTS.E [R250+0x28000], desc[UR16][R202.64], !P6 ;  /* 0x28000000cafa7fae */ /* 0x000fe2000f121850 */
[----:B------:R-:W-:-:S03]  /*95c0*/  ISETP.GE.U32.AND P3, PT, R3, 0x7fffff84, PT ;  /* 0x7fffff840300780c */ /* 0x000fc60003f66070 */
[----:B------:R1:W-:Y:S01]  /*95d0*/  STL [R1+0x28], RZ ;  /* 0x000028ff01007387 */ /* 0x0003e20000100800 */
[----:B------:R-:W-:-:S03]  /*95e0*/  IMAD.WIDE R218, R7, 0x4, R218 ;  /* 0x0000000407da7825 */ /* 0x000fc600078e02da */
[----:B------:R-:W-:Y:S04]  /*95f0*/  LDGSTS.E [R250+0x2c000], desc[UR16][R204.64], !P6 ;  /* 0x2c000000ccfa7fae */ /* 0x000fe8000f121850 */
[----:B------:R2:W-:Y:S01]  /*9600*/  STL [R1+0x2c], RZ ;  /* 0x00002cff01007387 */ /* 0x0005e20000100800 */
[----:B-1----:R-:W-:-:S03]  /*9610*/  VIADD R3, R98, 0xffffffa2 ;  /* 0xffffffa262037836 */ /* 0x002fc60000000000 */
[----:B------:R1:W-:Y:S04]  /*9620*/  LDGSTS.E [R250+0x20004], desc[UR16][R198.64], !P4 ;  /* 0x20004000c6fa7fae */ /* 0x0003e8000e121850 */
[----:B------:R1:W-:Y:S04]  /*9630*/  STL [R1+0x30], RZ ;  /* 0x000030ff01007387 */ /* 0x0003e80000100800 */
        /* <DEDUP_REMOVED lines=19> */
[----:B------:R-:W-:Y:S01]  /*9770*/  ISETP.GE.U32.AND P0, PT, R3, 0x7fffff83, PT ;  /* 0x7fffff830300780c */ /* 0x000fe20003f06070 */
[----:B------:R-:W-:Y:S02]  /*9780*/  VIADD R3, R100, 0xffffffa1 ;  /* 0xffffffa164037836 */ /* 0x000fe40000000000 */
[----:B------:R1:W-:Y:S01]  /*9790*/  STL [R1+0x4c], RZ ;  /* 0x00004cff01007387 */ /* 0x0003e20000100800 */
[----:B------:R-:W-:-:S03]  /*97a0*/  IMAD.WIDE R232, R7, 0x4, R232 ;  /* 0x0000000407e87825 */ /* 0x000fc600078e02e8 */
[----:B------:R1:W-:Y:S01]  /*97b0*/  STL [R1+0x50], RZ ;  /* 0x000050ff01007387 */ /* 0x0003e20000100800 */
[----:B------:R-:W-:-:S03]  /*97c0*/  IMAD.WIDE R234, R7, 0x4, R234 ;  /* 0x0000000407ea7825 */ /* 0x000fc600078e02ea */
[----:B------:R1:W-:Y:S01]  /*97d0*/  STL [R1+0x54], RZ ;  /* 0x000054ff01007387 */ /* 0x0003e20000100800 */
[----:B----4-:R-:W-:-:S03]  /*97e0*/  VIADD R101, R99, 0xffffffa0 ;  /* 0xffffffa063657836 */ /* 0x010fc60000000000 */
[----:B------:R-:W-:Y:S04]  /*97f0*/  LDGSTS.E [R250+0x2000c], desc[UR16][R220.64], !P1 ;  /* 0x2000c000dcfa7fae */ /* 0x000fe8000c921850 */
[----:B------:R4:W-:Y:S04]  /*9800*/  STL [R1+0x58], RZ ;  /* 0x000058ff01007387 */ /* 0x0009e80000100800 */
[----:B------:R-:W-:Y:S04]  /*9810*/  LDGSTS.E [R250+0x2400c], desc[UR16][R222.64], !P1 ;  /* 0x2400c000defa7fae */ /* 0x000fe8000c921850 */
[----:B------:R4:W-:Y:S04]  /*9820*/  STL [R1+0x5c], RZ ;  /* 0x00005cff01007387 */ /* 0x0009e80000100800 */
[----:B------:R-:W-:Y:S04]  /*9830*/  LDGSTS.E [R250+0x2800c], desc[UR16][R224.64], !P1 ;  /* 0x2800c000e0fa7fae */ /* 0x000fe8000c921850 */
[----:B------:R4:W-:Y:S04]  /*9840*/  STL [R1+0x60], RZ ;  /* 0x000060ff01007387 */ /* 0x0009e80000100800 */
[----:B------:R-:W-:Y:S01]  /*9850*/  LDGSTS.E [R250+0x2c00c], desc[UR16][R226.64], !P1 ;  /* 0x2c00c000e2fa7fae */ /* 0x000fe2000c921850 */
[----:B------:R-:W-:-:S03]  /*9860*/  ISETP.GE.U32.AND P1, PT, R3, 0x7fffff82, PT ;  /* 0x7fffff820300780c */ /* 0x000fc60003f26070 */
[----:B------:R4:W-:Y:S04]  /*9870*/  STL [R1+0x64], RZ ;  /* 0x000064ff01007387 */ /* 0x0009e80000100800 */
        /* <DEDUP_REMOVED lines=58> */
[----:B------:R-:W0:Y:S04]  /*9c20*/  LDGDEPBAR ;  /* 0x00000000000079af */ /* 0x000e280000000000 */
[----:B------:R1:W-:Y:S01]  /*9c30*/  STL [R1+0xbc], RZ ;  /* 0x0000bcff01007387 */ /* 0x0003e20000100800 */
[----:B------:R-:W-:-:S03]  /*9c40*/  IMAD.WIDE R32, R15, 0x4, R32 ;  /* 0x000000040f207825 */ /* 0x000fc600078e0220 */
[----:B------:R-:W-:Y:S04]  /*9c50*/  LDGSTS.E [R252+0x48000], desc[UR16][R44.64], P2 ;  /* 0x480000002cfc7fae */ /* 0x000fe80009121850 */
        /* <DEDUP_REMOVED lines=35> */
[----:B------:R4:W-:Y:S04]  /*9e90*/  LDGSTS.E [R252+0x4b000], desc[UR16][R24.64], P2 ;  /* 0x4b00000018fc7fae */ /* 0x0009e80009121850 */
        /* <DEDUP_REMOVED lines=11> */
[----:B------:R-:W-:Y:S01]  /*9f50*/  LDGSTS.E [R243+0x48200], desc[UR16][R78.64], P2 ;  /* 0x482000004ef37fae */ /* 0x000fe20009121850 */
[----:B------:R-:W-:-:S03]  /*9f60*/  IMAD.WIDE R62, R15, 0x4, R62 ;  /* 0x000000040f3e7825 */ /* 0x000fc600078e023e */
[----:B------:R-:W-:Y:S01]  /*9f70*/  LDGSTS.E [R243+0x48600], desc[UR16][R76.64], P2 ;  /* 0x486000004cf37fae */ /* 0x000fe20009121850 */
[----:B------:R-:W-:-:S03]  /*9f80*/  ISETP.GE.AND P0, PT, R244, 0x20, PT ;  /* 0x00000020f400780c */ /* 0x000fc60003f06270 */
[----:B------:R-:W-:Y:S01]  /*9f90*/  LDGSTS.E [R243+0x48a00], desc[UR16][R8.64], P2 ;  /* 0x48a0000008f37fae */ /* 0x000fe20009121850 */
[----:B------:R-:W-:-:S03]  /*9fa0*/  IMAD.WIDE R60, R15, 0x4, R60 ;  /* 0x000000040f3c7825 */ /* 0x000fc600078e023c */
        /* <DEDUP_REMOVED lines=10> */
[----:B------:R-:W-:Y:S04]  /*a050*/  LDGSTS.E [R243+0x4a200], desc[UR16][R64.64], P2 ;  /* 0x4a20000040f37fae */ /* 0x000fe80009121850 */
[----:B------:R-:W-:Y:S04]  /*a060*/  LDGSTS.E [R243+0x4a600], desc[UR16][R62.64], P2 ;  /* 0x4a6000003ef37fae */ /* 0x000fe80009121850 */
[----:B------:R-:W-:Y:S04]  /*a070*/  LDGSTS.E [R243+0x4aa00], desc[UR16][R60.64], P2 ;  /* 0x4aa000003cf37fae */ /* 0x000fe80009121850 */
[----:B------:R-:W-:Y:S04]  /*a080*/  LDGSTS.E [R243+0x4ae00], desc[UR16][R58.64], P2 ;  /* 0x4ae000003af37fae */ /* 0x000fe80009121850 */
[----:B------:R-:W-:Y:S04]  /*a090*/  LDGSTS.E [R243+0x4b200], desc[UR16][R56.64], P2 ;  /* 0x4b20000038f37fae */ /* 0x000fe80009121850 */
[----:B------:R-:W-:Y:S04]  /*a0a0*/  LDGSTS.E [R243+0x4b600], desc[UR16][R54.64], P2 ;  /* 0x4b60000036f37fae */ /* 0x000fe80009121850 */
[----:B------:R-:W-:Y:S04]  /*a0b0*/  LDGSTS.E [R243+0x4ba00], desc[UR16][R52.64], P2 ;  /* 0x4ba0000034f37fae */ /* 0x000fe80009121850 */
[----:B------:R4:W-:Y:S01]  /*a0c0*/  LDGSTS.E [R243+0x4be00], desc[UR16][R50.64], P2 ;  /* 0x4be0000032f37fae */ /* 0x0009e20009121850 */
[----:B------:R-:W-:-:S03]  /*a0d0*/  CS2R R152, SRZ ;  /* 0x0000000000987805 */ /* 0x000fc6000001ff00 */
[----:B------:R-:W0:Y:S01]  /*a0e0*/  LDGDEPBAR ;  /* 0x00000000000079af */ /* 0x000e220000000000 */
[----:B------:R-:W-:Y:S02]  /*a0f0*/  CS2R R154, SRZ ;  /* 0x00000000009a7805 */ /* 0x000fe4000001ff00 */
[----:B------:R-:W-:Y:S02]  /*a100*/  CS2R R156, SRZ ;  /* 0x00000000009c7805 */ /* 0x000fe4000001ff00 */
[----:B------:R-:W-:Y:S02]  /*a110*/  CS2R R158, SRZ ;  /* 0x00000000009e7805 */ /* 0x000fe4000001ff00 */
[----:B------:R-:W-:Y:S02]  /*a120*/  CS2R R160, SRZ ;  /* 0x0000000000a07805 */ /* 0x000fe4000001ff00 */
[----:B------:R-:W-:Y:S02]  /*a130*/  CS2R R162, SRZ ;  /* 0x0000000000a27805 */ /* 0x000fe4000001ff00 */
[----:B------:R-:W-:-:S02]  /*a140*/  CS2R R164, SRZ ;  /* 0x0000000000a47805 */ /* 0x000fc4000001ff00 */
[----:B------:R-:W-:Y:S02]  /*a150*/  CS2R R166, SRZ ;  /* 0x0000000000a67805 */ /* 0x000fe4000001ff00 */
[----:B------:R-:W-:Y:S02]  /*a160*/  CS2R R168, SRZ ;  /* 0x0000000000a87805 */ /* 0x000fe4000001ff00 */
[----:B------:R-:W-:Y:S02]  /*a170*/  CS2R R170, SRZ ;  /* 0x0000000000aa7805 */ /* 0x000fe4000001ff00 */
[----:B------:R-:W-:Y:S02]  /*a180*/  CS2R R172, SRZ ;  /* 0x0000000000ac7805 */ /* 0x000fe4000001ff00 */
[----:B------:R-:W-:Y:S02]  /*a190*/  CS2R R174, SRZ ;  /* 0x0000000000ae7805 */ /* 0x000fe4000001ff00 */
[----:B------:R-:W-:-:S02]  /*a1a0*/  CS2R R176, SRZ ;  /* 0x0000000000b07805 */ /* 0x000fc4000001ff00 */
[----:B------:R-:W-:Y:S02]  /*a1b0*/  CS2R R178, SRZ ;  /* 0x0000000000b27805 */ /* 0x000fe4000001ff00 */
[----:B---3--:R-:W-:Y:S02]  /*a1c0*/  CS2R R180, SRZ ;  /* 0x0000000000b47805 */ /* 0x008fe4000001ff00 */
[----:B------:R-:W-:Y:S02]  /*a1d0*/  CS2R R182, SRZ ;  /* 0x0000000000b67805 */ /* 0x000fe4000001ff00 */
[----:B------:R-:W-:Y:S02]  /*a1e0*/  CS2R R184, SRZ ;  /* 0x0000000000b87805 */ /* 0x000fe4000001ff00 */
[----:B------:R-:W-:Y:S02]  /*a1f0*/  CS2R R186, SRZ ;  /* 0x0000000000ba7805 */ /* 0x000fe4000001ff00 */
[----:B------:R-:W-:-:S02]  /*a200*/  CS2R R188, SRZ ;  /* 0x0000000000bc7805 */ /* 0x000fc4000001ff00 */
[----:B------:R-:W-:Y:S02]  /*a210*/  CS2R R190, SRZ ;  /* 0x0000000000be7805 */ /* 0x000fe4000001ff00 */
[----:B------:R-:W-:Y:S02]  /*a220*/  CS2R R192, SRZ ;  /* 0x0000000000c07805 */ /* 0x000fe4000001ff00 */
[----:B------:R-:W-:Y:S02]  /*a230*/  CS2R R194, SRZ ;  /* 0x0000000000c27805 */ /* 0x000fe4000001ff00 */
[----:B--2---:R-:W-:Y:S02]  /*a240*/  CS2R R196, SRZ ;  /* 0x0000000000c47805 */ /* 0x004fe4000001ff00 */
[----:B-1----:R-:W-:Y:S02]  /*a250*/  CS2R R198, SRZ ;  /* 0x0000000000c67805 */ /* 0x002fe4000001ff00 */
        /* <DEDUP_REMOVED lines=8> */
[----:B----4-:R-:W-:Y:S02]  /*a2e0*/  CS2R R88, SRZ ;  /* 0x0000000000587805 */ /* 0x010fe4000001ff00 */
        /* <DEDUP_REMOVED lines=62> */
[----:B------:R-:W-:Y:S01]  /*a6d0*/  CS2R R86, SRZ ;  /* 0x0000000000567805 */ /* 0x000fe2000001ff00 */
[----:B------:R-:W-:Y:S06]  /*a6e0*/  @!P0 BRA `(.L_x_0) ;  /* 0x000000d800b48947 */ /* 0x000fec0003800000 */
[----:B------:R-:W2:Y:S01]  /*a6f0*/  LDL.LU R224, [R1+0x504] ;  /* 0x0005040001e07983 */ /* 0x000ea20000300800 */
[----:B------:R-:W-:Y:S01]  /*a700*/  SHF.R.S32.HI R3, RZ, 0x1f, R0 ;  /* 0x0000001fff037819 */ /* 0x000fe20000011400 */
[----:B------:R-:W-:Y:S01]  /*a710*/  ULDC UR4, c[0x0][0x238] ;  /* 0x00008e0000047ab9 */ /* 0x000fe20000000800 */
[----:B-----5:R-:W-:Y:S01]  /*a720*/  SHF.R.S32.HI R28, RZ, 0x1f, R4 ;  /* 0x0000001fff1c7819 */ /* 0x020fe20000011404 */
[----:B------:R-:W3:Y:S01]  /*a730*/  LDL.LU R225, [R1+0x508] ;  /* 0x0005080001e17983 */ /* 0x000ee20000300800 */
[----:B------:R-:W-:Y:S01]  /*a740*/  SHF.R.S32.HI R29, RZ, 0x1f, R5 ;  /* 0x0000001fff1d7819 */ /* 0x000fe20000011405 */
[----:B------:R-:W-:Y:S01]  /*a750*/  ULDC UR5, c[0x0][0x238] ;  /* 0x00008e0000057ab9 */ /* 0x000fe20000000800 */
[----:B------:R-:W-:Y:S01]  /*a760*/  SHF.R.S32.HI R26, RZ, 0x1f, R6 ;  /* 0x0000001fff1a7819 */ /* 0x000fe20000011406 */
[----:B------:R-:W4:Y:S01]  /*a770*/  LDL.LU R222, [R1+0x50c] ;  /* 0x00050c0001de7983 */ /* 0x000f220000300800 */
[----:B------:R-:W-:Y:S01]  /*a780*/  SHF.R.S32.HI R27, RZ, 0x1f, R16 ;  /* 0x0000001fff1b7819 */ /* 0x000fe20000011410 */
[----:B------:R-:W-:Y:S01]  /*a790*/  ULDC UR6, c[0x0][0x238] ;  /* 0x00008e0000067ab9 */ /* 0x000fe20000000800 */
[----:B------:R-:W-:Y:S01]  /*a7a0*/  ULDC UR7, c[0x0][0x238] ;  /* 0x00008e0000077ab9 */ /* 0x000fe20000000800 */
[----:B------:R-:W4:Y:S01]  /*a7b0*/  LDL.LU R223, [R1+0x510] ;  /* 0x0005100001df7983 */ /* 0x000f220000300800 */
[----:B------:R-:W1:Y:S03]  /*a7c0*/  LDC.64 R30, c[0x0][0x210] ;  /* 0x00008400ff1e7b82 */ /* 0x000e660000000a00 */
[----:B------:R-:W4:Y:S04]  /*a7d0*/  LDL.LU R220, [R1+0x514] ;  /* 0x0005140001dc7983 */ /* 0x000f280000300800 */
[----:B------:R-:W4:Y:S01]  /*a7e0*/  LDL.LU R221, [R1+0x518] ;  /* 0x0005180001dd7983 */ /* 0x000f220000300800 */
[----:B------:R-:W1:Y:S03]  /*a7f0*/  LDC.64 R24, c[0x0][0x218] ;  /* 0x00008600ff187b82 */ /* 0x000e660000000a00 */
[----:B------:R-:W4:Y:S04]  /*a800*/  LDL.LU R245, [R1+0x51c] ;  /* 0x00051c0001f57983 */ /* 0x000f280000300800 */
        /* <DEDUP_REMOVED lines=8> */
[----:B------:R-:W-:Y:S04]  /*a890*/  STL [R1+0xb60], R17 ;  /* 0x000b601101007387 */ /* 0x000fe80000100800 */
[----:B------:R-:W-:Y:S04]  /*a8a0*/  STL [R1+0xb5c], R14 ;  /* 0x000b5c0e01007387 */ /* 0x000fe80000100800 */
[----:B------:R-:W-:Y:S04]  /*a8b0*/  STL [R1+0xb58], R13 ;  /* 0x000b580d01007387 */ /* 0x000fe80000100800 */
[----:B------:R-:W-:Y:S04]  /*a8c0*/  STL [R1+0xb54], R12 ;  /* 0x000b540c01007387 */ /* 0x000fe80000100800 */
[----:B------:R-:W-:Y:S04]  /*a8d0*/  STL [R1+0xb50], R11 ;  /* 0x000b500b01007387 */ /* 0x000fe80000100800 */
[----:B------:R-:W-:Y:S01]  /*a8e0*/  STL [R1+0xb4c], R10 ;  /* 0x000b4c0a01007387 */ /* 0x000fe20000100800 */
[----:B--2---:R-:W-:-:S02]  /*a8f0*/  IADD3 R8, P4, R0, R224, RZ ;  /* 0x000000e000087210 */ /* 0x004fc40007f9e0ff */
[C---:B---3--:R-:W-:Y:S02]  /*a900*/  IADD3 R9, P3, R0.reuse, R225, RZ ;  /* 0x000000e100097210 */ /* 0x048fe40007f7e0ff */
[----:B----4-:R-:W-:-:S03]  /*a910*/  IADD3 R18, P2, R0, R222, RZ ;  /* 0x000000de00127210 */ /* 0x010fc60007f5e0ff */
[----:B------:R2:W-:Y:S01]  /*a920*/  STL [R1+0xcb4], R9 ;  /* 0x000cb40901007387 */ /* 0x0005e20000100800 */
[C---:B------:R-:W-:Y:S02]  /*a930*/  IADD3 R20, P1, R0.reuse, R223, RZ ;  /* 0x000000df00147210 */ /* 0x040fe40007f3e0ff */
[----:B------:R-:W-:Y:S02]  /*a940*/  IADD3 R21, P0, R0, R220, RZ ;  /* 0x000000dc00157210 */ /* 0x000fe40007f1e0ff */
[----:B--2---:R-:W-:Y:S02]  /*a950*/  LEA.HI.X.SX32 R9, R224, R3, 0x1, P4 ;  /* 0x00000003e0097211 */ /* 0x004fe400020f0eff */
[C---:B------:R-:W-:Y:S01]  /*a960*/  IADD3 R22, P6, R0.reuse, R221, RZ ;  /* 0x000000dd00167210 */ /* 0x040fe20007fde0ff */
[----:B------:R2:W-:Y:S01]  /*a970*/  STL [R1+0xcb0], R21 ;  /* 0x000cb01501007387 */ /* 0x0005e20000100800 */
[----:B------:R-:W-:-:S03]  /*a980*/  IADD3 R23, P5, R0, R245, RZ ;  /* 0x000000f500177210 */ /* 0x000fc60007fbe0ff */
[----:B------:R3:W-:Y:S01]  /*a990*/  STL [R1+0xcac], R22 ;  /* 0x000cac1601007387 */ /* 0x0007e20000100800 */
[----:B------:R-:W-:-:S03]  /*a9a0*/  IADD3 R40, P4, R0, R218, RZ ;  /* 0x000000da00287210 */ /* 0x000fc60007f9e0ff */
[----:B------:R4:W-:Y:S01]  /*a9b0*/  STL [R1+0xca8], R23 ;  /* 0x000ca81701007387 */ /* 0x0009e20000100800 */
[-C--:B--2---:R-:W-:Y:S02]  /*a9c0*/  LEA.HI.X.SX32 R21, R225, R3.reuse, 0x1, P3 ;  /* 0x00000003e1157211 */ /* 0x084fe400018f0eff */
[----:B------:R-:W-:Y:S01]  /*a9d0*/  IADD3 R41, P3, R0, R246, RZ ;  /* 0x000000f600297210 */ /* 0x000fe20007f7e0ff */
[----:B------:R-:W2:Y:S01]  /*a9e0*/  LDL.LU R226, [R1+0x540] ;  /* 0x0005400001e27983 */ /* 0x000ea20000300800 */
[----:B---3--:R-:W-:Y:S02]  /*a9f0*/  LEA.HI.X.SX32 R22, R222, R3, 0x1, P2 ;  /* 0x00000003de167211 */ /* 0x008fe400010f0eff */
[C---:B------:R-:W-:Y:S01]  /*aa00*/  IADD3 R42, P2, R0.reuse, R219, RZ ;  /* 0x000000db002a7210 */ /* 0x040fe20007f5e0ff */
[----:B------:R3:W-:Y:S01]  /*aa10*/  STL [R1+0xca4], R40 ;  /* 0x000ca42801007387 */ /* 0x0007e20000100800 */
[-C--:B----4-:R-:W-:Y:S02]  /*aa20*/  LEA.HI.X.SX32 R23, R223, R3.reuse, 0x1, P1 ;  /* 0x00000003df177211 */ /* 0x090fe400008f0eff */
[----:B------:R-:W-:Y:S01]  /*aa30*/  IADD3 R43, P1, R0, R216, RZ ;  /* 0x000000d8002b7210 */ /* 0x000fe20007f3e0ff */
[----:B------:R-:W4:Y:S04]  /*aa40*/  LDL.LU R227, [R1+0x544] ;  /* 0x0005440001e37983 */ /* 0x000f280000300800 */
[----:B------:R1:W-:Y:S04]  /*aa50*/  STL [R1+0xca0], R41 ;  /* 0x000ca02901007387 */ /* 0x0003e80000100800 */
[----:B------:R1:W-:Y:S04]  /*aa60*/  STL [R1+0xc9c], R42 ;  /* 0x000c9c2a01007387 */ /* 0x0003e80000100800 */
[----:B------:R-:W4:Y:S01]  /*aa70*/  LDL.LU R224, [R1+0x548] ;  /* 0x0005480001e07983 */ /* 0x000f220000300800 */
[----:B---3--:R-:W-:-:S03]  /*aa80*/  LEA.HI.X.SX32 R40, R220, R3, 0x1, P0 ;  /* 0x00000003dc287211 */ /* 0x008fc600000f0eff */
[----:B------:R3:W-:Y:S04]  /*aa90*/  STL [R1+0xc98], R43 ;  /* 0x000c982b01007387 */ /* 0x0007e80000100800 */
[----:B------:R-:W4:Y:S01]  /*aaa0*/  LDL.LU R225, [R1+0x54c] ;  /* 0x00054c0001e17983 */ /* 0x000f220000300800 */
[C---:B------:R-:W-:Y:S02]  /*aab0*/  IADD3 R44, P0, R0.reuse, R217, RZ ;  /* 0x000000d9002c7210 */ /* 0x040fe40007f1e0ff */
[----:B-1----:R-:W-:Y:S02]  /*aac0*/  LEA.HI.X.SX32 R41, R221, R3, 0x1, P6 ;  /* 0x00000003dd297211 */ /* 0x002fe400030f0eff */
[----:B------:R-:W-:Y:S01]  /*aad0*/  IADD3 R45, P6, R0, R249, RZ ;  /* 0x000000f9002d7210 */ /* 0x000fe20007fde0ff */
[----:B------:R1:W-:Y:S01]  /*aae0*/  STL [R1+0xc94], R44 ;  /* 0x000c942c01007387 */ /* 0x0003e20000100800 */
[----:B------:R-:W-:-:S03]  /*aaf0*/  LEA.HI.X.SX32 R42, R245, R3, 0x1, P5 ;  /* 0x00000003f52a7211 */ /* 0x000fc600028f0eff */
[----:B------:R-:W4:Y:S04]  /*ab00*/  LDL.LU R222, [R1+0x550] ;  /* 0x0005500001de7983 */ /* 0x000f280000300800 */
[----:B------:R1:W-:Y:S04]  /*ab10*/  STL [R1+0xc90], R45 ;  /* 0x000c902d01007387 */ /* 0x0003e80000100800 */
[----:B------:R-:W4:Y:S01]  /*ab20*/  LDL.LU R245, [R1+0x554] ;  /* 0x0005540001f57983 */ /* 0x000f220000300800 */
[----:B------:R-:W-:Y:S02]  /*ab30*/  IADD3 R46, P5, R0, R248, RZ ;  /* 0x000000f8002e7210 */ /* 0x000fe40007fbe0ff */
[----:B---3--:R-:W-:-:S02]  /*ab40*/  LEA.HI.X.SX32 R43, R218, R3, 0x1, P4 ;  /* 0x00000003da2b7211 */ /* 0x008fc400020f0eff */
[----:B------:R-:W-:Y:S01]  /*ab50*/  IADD3 R47, P4, R0, R247, RZ ;  /* 0x000000f7002f7210 */ /* 0x000fe20007f9e0ff */
[----:B------:R3:W-:Y:S01]  /*ab60*/  STL [R1+0xc8c], R46 ;  /* 0x000c8c2e01007387 */ /* 0x0007e20000100800 */
[-C--:B-1----:R-:W-:Y:S02]  /*ab70*/  LEA.HI.X.SX32 R44, R246, R3.reuse, 0x1, P3 ;  /* 0x00000003f62c7211 */ /* 0x082fe400018f0eff */
[-C--:B------:R-:W-:Y:S01]  /*ab80*/  LEA.HI.X.SX32 R45, R219, R3.reuse, 0x1, P2 ;  /* 0x00000003db2d7211 */ /* 0x080fe200010f0eff */
[----:B------:R-:W4:Y:S04]  /*ab90*/  LDL.LU R223, [R1+0x558] ;  /* 0x0005580001df7983 */ /* 0x000f280000300800 */
[----:B------:R1:W-:Y:S01]  /*aba0*/  STL [R1+0xc88], R47 ;  /* 0x000c882f01007387 */ /* 0x0003e20000100800 */
[----:B---3--:R-:W-:-:S03]  /*abb0*/  LEA.HI.X.SX32 R46, R216, R3, 0x1, P1 ;  /* 0x00000003d82e7211 */ /* 0x008fc600008f0eff */
[----:B------:R-:W3:Y:S04]  /*abc0*/  LDL.LU R246, [R1+0x55c] ;  /* 0x00055c0001f67983 */ /* 0x000ee80000300800 */
[----:B------:R-:W3:Y:S01]  /*abd0*/  LDL.LU R220, [R1+0x560] ;  /* 0x0005600001dc7983 */ /* 0x000ee20000300800 */
[----:B-1----:R-:W-:Y:S02]  /*abe0*/  LEA.HI.X.SX32 R47, R217, R3, 0x1, P0 ;  /* 0x00000003d92f7211 */ /* 0x002fe400000f0eff */
[----:B--2---:R-:W-:-:S05]  /*abf0*/  IADD3 R48, P3, R0, R226, RZ ;  /* 0x000000e200307210 */ /* 0x004fca0007f7e0ff */
[----:B------:R1:W-:Y:S01]  /*ac00*/  STL [R1+0xc84], R48 ;  /* 0x000c843001007387 */ /* 0x0003e20000100800 */
[----:B----4-:R-:W-:-:S03]  /*ac10*/  IADD3 R49, P2, R0, R227, RZ ;  /* 0x000000e300317210 */ /* 0x010fc60007f5e0ff */
[----:B------:R-:W2:Y:S04]  /*ac20*/  LDL.LU R221, [R1+0x564] ;  /* 0x0005640001dd7983 */ /* 0x000ea80000300800 */
[----:B------:R-:W-:Y:S04]  /*ac30*/  STL [R1+0xc7c], R49 ;  /* 0x000c7c3101007387 */ /* 0x000fe80000100800 */
[----:B------:R-:W4:Y:S01]  /*ac40*/  LDL.LU R218, [R1+0x568] ;  /* 0x0005680001da7983 */ /* 0x000f220000300800 */
[----:B------:R-:W-:-:S03]  /*ac50*/  IADD3 R50, P1, R0, R224, RZ ;  /* 0x000000e000327210 */ /* 0x000fc60007f3e0ff */
[----:B------:R-:W4:Y:S04]  /*ac60*/  LDL.LU R219, [R1+0x56c] ;  /* 0x00056c0001db7983 */ /* 0x000f280000300800 */
[----:B------:R1:W-:Y:S01]  /*ac70*/  STL [R1+0xc80], R50 ;  /* 0x000c803201007387 */ /* 0x0003e20000100800 */
[----:B------:R-:W-:-:S03]  /*ac80*/  IADD3 R51, P0, R0, R225, RZ ;  /* 0x000000e100337210 */ /* 0x000fc60007f1e0ff */
[----:B------:R-:W4:Y:S01]  /*ac90*/  LDL.LU R216, [R1+0x570] ;  /* 0x0005700001d87983 */ /* 0x000f220000300800 */
[----:B-1----:R-:W-:-:S03]  /*aca0*/  LEA.HI.X.SX32 R48, R249, R3, 0x1, P6 ;  /* 0x00000003f9307211 */ /* 0x002fc600030f0eff */
[----:B------:R1:W-:Y:S04]  /*acb0*/  STL [R1+0xc78], R51 ;  /* 0x000c783301007387 */ /* 0x0003e80000100800 */
[----:B------:R-:W4:Y:S01]  /*acc0*/  LDL.LU R217, [R1+0x574] ;  /* 0x0005740001d97983 */ /* 0x000f220000300800 */
[----:B------:R-:W-:Y:S02]  /*acd0*/  IADD3 R52, P6, R0, R222, RZ ;  /* 0x000000de00347210 */ /* 0x000fe40007fde0ff */
[----:B------:R-:W-:-:S03]  /*ace0*/  LEA.HI.X.SX32 R50, R248, R3, 0x1, P5 ;  /* 0x00000003f8327211 */ /* 0x000fc600028f0eff */
[----:B------:R3:W-:Y:S01]  /*acf0*/  STL [R1+0xc74], R52 ;  /* 0x000c743401007387 */ /* 0x0007e20000100800 */
[----:B------:R-:W-:-:S03]  /*ad00*/  IADD3 R53, P5, R0, R245, RZ ;  /* 0x000000f500357210 */ /* 0x000fc60007fbe0ff */
[----:B------:R-:W4:Y:S01]  /*ad10*/  LDL.LU R249, [R1+0x5ec] ;  /* 0x0005ec0001f97983 */ /* 0x000f220000300800 */
[----:B------:R-:W-:-:S03]  /*ad20*/  LEA.HI.X.SX32 R49, R247, R3, 0x1, P4 ;  /* 0x00000003f7317211 */ /* 0x000fc600020f0eff */
[----:B------:R3:W-:Y:S04]  /*ad30*/  STL [R1+0xc70], R53 ;  /* 0x000c703501007387 */ /* 0x0007e80000100800 */
[----:B------:R-:W4:Y:S04]  /*ad40*/  LDL.LU R248, [R1+0x5f0] ;  /* 0x0005f00001f87983 */ /* 0x000f280000300800 */
[----:B------:R-:W4:Y:S01]  /*ad50*/  LDL.LU R247, [R1+0x5f4] ;  /* 0x0005f40001f77983 */ /* 0x000f220000300800 */
[----:B------:R-:W-:Y:S02]  /*ad60*/  IADD3 R54, P4, R0, R223, RZ ;  /* 0x000000df00367210 */ /* 0x000fe40007f9e0ff */
[----:B-1----:R-:W-:-:S02]  /*ad70*/  LEA.HI.X.SX32 R51, R226, R3, 0x1, P3 ;  /* 0x00000003e2337211 */ /* 0x002fc400018f0eff */
[C---:B---3--:R-:W-:Y:S01]  /*ad80*/  IADD3 R55, P3, R0.reuse, R246, RZ ;  /* 0x000000f600377210 */ /* 0x048fe20007f7e0ff */
[----:B------:R1:W-:Y:S01]  /*ad90*/  STL [R1+0xc6c], R54 ;  /* 0x000c6c3601007387 */ /* 0x0003e20000100800 */
[-C--:B------:R-:W-:Y:S02]  /*ada0*/  LEA.HI.X.SX32 R52, R227, R3.reuse, 0x1, P2 ;  /* 0x00000003e3347211 */ /* 0x080fe400010f0eff */
[----:B------:R-:W-:Y:S01]  /*adb0*/  IADD3 R56, P2, R0, R220, RZ ;  /* 0x000000dc00387210 */ /* 0x000fe20007f5e0ff */
[----:B------:R3:W-:Y:S01]  /*adc0*/  STL [R1+0xc68], R55 ;  /* 0x000c683701007387 */ /* 0x0007e20000100800 */
[----:B------:R-:W-:-:S03]  /*add0*/  LEA.HI.X.SX32 R53, R224, R3, 0x1, P1 ;  /* 0x00000003e0357211 */ /* 0x000fc600008f0eff */
[----:B------:R3:W-:Y:S01]  /*ade0*/  STL [R1+0xc64], R56 ;  /* 0x000c643801007387 */ /* 0x0007e20000100800 */
[-C--:B-1----:R-:W-:Y:S02]  /*adf0*/  LEA.HI.X.SX32 R54, R225, R3.reuse, 0x1, P0 ;  /* 0x00000003e1367211 */ /* 0x082fe400000f0eff */
[-C--:B---3--:R-:W-:Y:S02]  /*ae00*/  LEA.HI.X.SX32 R55, R222, R3.reuse, 0x1, P6 ;  /* 0x00000003de377211 */ /* 0x088fe400030f0eff */
[----:B------:R-:W-:Y:S02]  /*ae10*/  LEA.HI.X.SX32 R56, R245, R3, 0x1, P5 ;  /* 0x00000003f5387211 */ /* 0x000fe400028f0eff */
[----:B--2---:R-:W-:-:S05]  /*ae20*/  IADD3 R57, P1, R0, R221, RZ ;  /* 0x000000dd00397210 */ /* 0x004fca0007f3e0ff */
[----:B------:R1:W-:Y:S01]  /*ae30*/  STL [R1+0xc60], R57 ;  /* 0x000c603901007387 */ /* 0x0003e20000100800 */
[C---:B----4-:R-:W-:Y:S02]  /*ae40*/  IADD3 R58, P0, R0.reuse, R218, RZ ;  /* 0x000000da003a7210 */ /* 0x050fe40007f1e0ff */
[----:B------:R-:W-:-:S03]  /*ae50*/  IADD3 R59, P6, R0, R219, RZ ;  /* 0x000000db003b7210 */ /* 0x000fc60007fde0ff */
[----:B------:R2:W-:Y:S01]  /*ae60*/  STL [R1+0xc5c], R58 ;  /* 0x000c5c3a01007387 */ /* 0x0005e20000100800 */
[----:B-1----:R-:W-:-:S03]  /*ae70*/  LEA.HI.X.SX32 R57, R223, R3, 0x1, P4 ;  /* 0x00000003df397211 */ /* 0x002fc600020f0eff */
[----:B------:R-:W-:Y:S01]  /*ae80*/  STL [R1+0xc58], R59 ;  /* 0x000c583b01007387 */ /* 0x000fe20000100800 */
[----:B------:R-:W-:-:S03]  /*ae90*/  IADD3 R60, P5, R0, R216, RZ ;  /* 0x000000d8003c7210 */ /* 0x000fc60007fbe0ff */
[----:B------:R-:W3:Y:S01]  /*aea0*/  LDL.LU R245, [R1+0x5f8] ;  /* 0x0005f80001f57983 */ /* 0x000ee20000300800 */
[----:B--2---:R-:W-:-:S03]  /*aeb0*/  LEA.HI.X.SX32 R58, R246, R3, 0x1, P3 ;  /* 0x00000003f63a7211 */ /* 0x004fc600018f0eff */
[----:B------:R1:W-:Y:S01]  /*aec0*/  STL [R1+0xc54], R60 ;  /* 0x000c543c01007387 */ /* 0x0003e20000100800 */
[----:B------:R-:W-:-:S05]  /*aed0*/  IADD3 R61, P4, R0, R217, RZ ;  /* 0x000000d9003d7210 */ /* 0x000fca0007f9e0ff */
[----:B------:R2:W-:Y:S04]  /*aee0*/  STL [R1+0xc50], R61 ;  /* 0x000c503d01007387 */ /* 0x0005e80000100800 */
[----:B------:R-:W4:Y:S01]  /*aef0*/  LDL.LU R246, [R1+0x5fc] ;  /* 0x0005fc0001f67983 */ /* 0x000f220000300800 */
[----:B------:R-:W-:Y:S02]  /*af00*/  IADD3 R62, P3, R0, R249, RZ ;  /* 0x000000f9003e7210 */ /* 0x000fe40007f7e0ff */
[-C--:B-1----:R-:W-:Y:S02]  /*af10*/  LEA.HI.X.SX32 R60, R221, R3.reuse, 0x1, P1 ;  /* 0x00000003dd3c7211 */ /* 0x082fe400008f0eff */
[-C--:B------:R-:W-:Y:S01]  /*af20*/  LEA.HI.X.SX32 R59, R220, R3.reuse, 0x1, P2 ;  /* 0x00000003dc3b7211 */ /* 0x080fe200010f0eff */
[----:B------:R1:W-:Y:S01]  /*af30*/  STL [R1+0xc4c], R62 ;  /* 0x000c4c3e01007387 */ /* 0x0003e20000100800 */
[----:B------:R-:W-:-:S02]  /*af40*/  LEA.HI.X.SX32 R12, R217, R3, 0x1, P4 ;  /* 0x00000003d90c7211 */ /* 0x000fc400020f0eff */
[C---:B------:R-:W-:Y:S02]  /*af50*/  IADD3 R63, P2, R0.reuse, R248, RZ ;  /* 0x000000f8003f7210 */ /* 0x040fe40007f5e0ff */
[----:B------:R-:W-:Y:S02]  /*af60*/  LEA.HI.X.SX32 R11, R249, R3, 0x1, P3 ;  /* 0x00000003f90b7211 */ /* 0x000fe400018f0eff */
[----:B------:R-:W-:Y:S02]  /*af70*/  IADD3 R64, P1, R0, R247, RZ ;  /* 0x000000f700407210 */ /* 0x000fe40007f3e0ff */
[----:B------:R-:W-:Y:S02]  /*af80*/  SHF.R.S32.HI R0, RZ, 0x1f, R244 ;  /* 0x0000001fff007819 */ /* 0x000fe400000114f4 */
[-C--:B--2---:R-:W-:Y:S01]  /*af90*/  LEA.HI.X.SX32 R61, R218, R3.reuse, 0x1, P0 ;  /* 0x00000003da3d7211 */ /* 0x084fe200000f0eff */
[----:B------:R2:W-:Y:S01]  /*afa0*/  STL [R1+0xc48], R64 ;  /* 0x000c484001007387 */ /* 0x0005e20000100800 */
[----:B-1----:R-:W-:-:S02]  /*afb0*/  LEA.HI.X.SX32 R62, R219, R3, 0x1, P6 ;  /* 0x00000003db3e7211 */ /* 0x002fc400030f0eff */
[----:B------:R-:W-:Y:S01]  /*afc0*/  LEA.HI.X.SX32 R10, R248, R3, 0x1, P2 ;  /* 0x00000003f80a7211 */ /* 0x000fe200010f0eff */
[----:B------:R-:W-:Y:S01]  /*afd0*/  STL [R1+0x5e8], R12 ;  /* 0x0005e80c01007387 */ /* 0x000fe20000100800 */
[----:B------:R-:W-:-:S03]  /*afe0*/  LEA.HI R242, R0, R244, RZ, 0x5 ;  /* 0x000000f400f27211 */ /* 0x000fc600078f28ff */
[----:B------:R-:W-:Y:S01]  /*aff0*/  STL [R1+0x5ec], R11 ;  /* 0x0005ec0b01007387 */ /* 0x000fe20000100800 */
[-C--:B--2---:R-:W-:Y:S02]  /*b000*/  LEA.HI.X.SX32 R64, R216, R3.reuse, 0x1, P5 ;  /* 0x00000003d8407211 */ /* 0x084fe400028f0eff */
[----:B------:R-:W-:Y:S02]  /*b010*/  LEA.HI.X.SX32 R3, R247, R3, 0x1, P1 ;  /* 0x00000003f7037211 */ /* 0x000fe400008f0eff */
[----:B------:R-:W2:Y:S01]  /*b020*/  LDL.LU R247, [R1+0x60c] ;  /* 0x00060c0001f77983 */ /* 0x000ea20000300800 */
[----:B------:R-:W-:-:S03]  /*b030*/  SHF.R.S32.HI R0, RZ, 0x1f, R2 ;  /* 0x0000001fff007819 */ /* 0x000fc60000011402 */
[----:B------:R-:W-:Y:S04]  /*b040*/  STL [R1+0x5f0], R10 ;  /* 0x0005f00a01007387 */ /* 0x000fe80000100800 */
[----:B------:R-:W-:Y:S04]  /*b050*/  STL [R1+0x5f4], R3 ;  /* 0x0005f40301007387 */ /* 0x000fe80000100800 */
[----:B------:R-:W-:Y:S04]  /*b060*/  STL [R1+0xb64], R242 ;  /* 0x000b64f201007387 */ /* 0x000fe80000100800 */
[----:B------:R-:W2:Y:S01]  /*b070*/  LDL.LU R244, [R1+0x61c] ;  /* 0x00061c0001f47983 */ /* 0x000ea20000300800 */
[----:B---3--:R-:W-:-:S02]  /*b080*/  IADD3 R68, P0, R16, R245, RZ ;  /* 0x000000f510447210 */ /* 0x008fc40007f1e0ff */
[----:B------:R-:W-:Y:S02]  /*b090*/  SHF.R.S32.HI R19, RZ, 0x1f, R245 ;  /* 0x0000001fff137819 */ /* 0x000fe400000114f5 */
[-C--:B------:R-:W-:Y:S01]  /*b0a0*/  IADD3 R65, P6, R4, R245.reuse, RZ ;  /* 0x000000f504417210 */ /* 0x080fe20007fde0ff */
[----:B------:R1:W-:Y:S01]  /*b0b0*/  STL [R1+0xc44], R68 ;  /* 0x000c444401007387 */ /* 0x0003e20000100800 */
[CC--:B------:R-:W-:Y:S02]  /*b0c0*/  IADD3 R66, P5, R5.reuse, R245.reuse, RZ ;  /* 0x000000f505427210 */ /* 0x0c0fe40007fbe0ff */
[----:B------:R-:W-:Y:S02]  /*b0d0*/  IADD3 R67, P1, R6, R245, RZ ;  /* 0x000000f506437210 */ /* 0x000fe40007f3e0ff */
[-C--:B----4-:R-:W-:Y:S02]  /*b0e0*/  IADD3 R69, P4, R4, R246.reuse, RZ ;  /* 0x000000f604457210 */ /* 0x090fe40007f9e0ff */
[----:B------:R-:W-:-:S02]  /*b0f0*/  IADD3 R70, P3, R5, R246, RZ ;  /* 0x000000f605467210 */ /* 0x000fc40007f7e0ff */
[----:B------:R-:W-:Y:S01]  /*b100*/  IADD3 R71, P2, R6, R246, RZ ;  /* 0x000000f606477210 */ /* 0x000fe20007f5e0ff */
[----:B------:R3:W-:Y:S04]  /*b110*/  STL [R1+0xc40], R69 ;  /* 0x000c404501007387 */ /* 0x0007e80000100800 */
[----:B------:R-:W-:Y:S04]  /*b120*/  STL [R1+0xc3c], R70 ;  /* 0x000c3c4601007387 */ /* 0x000fe80000100800 */
[----:B------:R4:W-:Y:S04]  /*b130*/  STL [R1+0xc38], R71 ;  /* 0x000c384701007387 */ /* 0x0009e80000100800 */
[----:B------:R-:W2:Y:S01]  /*b140*/  LDL.LU R245, [R1+0x62c] ;  /* 0x00062c0001f57983 */ /* 0x000ea20000300800 */
[----:B-1----:R-:W-:Y:S01]  /*b150*/  IMAD.X R68, R28, 0x1, R19, P6 ;  /* 0x000000011c447824 */ /* 0x002fe200030e0613 */
[----:B------:R-:W-:-:S02]  /*b160*/  SHF.R.S32.HI R2, RZ, 0x1f, R246 ;  /* 0x0000001fff027819 */ /* 0x000fc400000114f6 */
[----:B------:R-:W-:Y:S02]  /*b170*/  IADD3 R72, P6, R16, R246, RZ ;  /* 0x000000f610487210 */ /* 0x000fe40007fde0ff */
[----:B------:R-:W2:Y:S01]  /*b180*/  LDL.LU R246, [R1+0x63c] ;  /* 0x00063c0001f67983 */ /* 0x000ea20000300800 */
[--C-:B---3--:R-:W-:Y:S01]  /*b190*/  IMAD.X R69, R29, 0x1, R19.reuse, P5 ;  /* 0x000000011d457824 */ /* 0x108fe200028e0613 */
[----:B----4-:R-:W-:Y:S01]  /*b1a0*/  IADD3.X R71, R27, R19, RZ, P0, !PT ;  /* 0x000000131b477210 */ /* 0x010fe200007fe4ff */
[----:B------:R-:W-:Y:S01]  /*b1b0*/  IMAD.X R70, R26, 0x1, R19, P1 ;  /* 0x000000011a467824 */ /* 0x000fe200008e0613 */
[----:B------:R1:W-:Y:S01]  /*b1c0*/  STL [R1+0xc34], R72 ;  /* 0x000c344801007387 */ /* 0x0003e20000100800 */
[-C--:B--2---:R-:W-:Y:S02]  /*b1d0*/  IADD3 R73, P5, R4, R247.reuse, RZ ;  /* 0x000000f704497210 */ /* 0x084fe40007fbe0ff */
[-C--:B------:R-:W-:Y:S02]  /*b1e0*/  IADD3 R74, P1, R5, R247.reuse, RZ ;  /* 0x000000f7054a7210 */ /* 0x080fe40007f3e0ff */
[-C--:B------:R-:W-:Y:S01]  /*b1f0*/  IADD3 R75, P0, R6, R247.reuse, RZ ;  /* 0x000000f7064b7210 */ /* 0x080fe20007f1e0ff */
[----:B------:R2:W-:Y:S01]  /*b200*/  STL [R1+0xc30], R73 ;  /* 0x000c304901007387 */ /* 0x0005e20000100800 */
[----:B-1----:R-:W-:Y:S01]  /*b210*/  IMAD.X R72, R28, 0x1, R2, P4 ;  /* 0x000000011c487824 */ /* 0x002fe200020e0602 */
[----:B------:R-:W-:-:S02]  /*b220*/  IADD3 R76, P4, R16, R247, RZ ;  /* 0x000000f7104c7210 */ /* 0x000fc40007f9e0ff */
[----:B------:R1:W-:Y:S01]  /*b230*/  STL [R1+0xc2c], R74 ;  /* 0x000c2c4a01007387 */ /* 0x0003e20000100800 */
[----:B------:R-:W-:-:S03]  /*b240*/  SHF.R.S32.HI R3, RZ, 0x1f, R247 ;  /* 0x0000001fff037819 */ /* 0x000fc600000114f7 */
[----:B------:R3:W-:Y:S01]  /*b250*/  STL [R1+0xc28], R75 ;  /* 0x000c284b01007387 */ /* 0x0007e20000100800 */
[--C-:B--2---:R-:W-:Y:S01]  /*b260*/  IMAD.X R73, R29, 0x1, R2.reuse, P3 ;  /* 0x000000011d497824 */ /* 0x104fe200018e0602 */
[-C--:B------:R-:W-:Y:S01]  /*b270*/  IADD3 R77, P3, R4, R244.reuse, RZ ;  /* 0x000000f4044d7210 */ /* 0x080fe20007f7e0ff */
[--C-:B-1----:R-:W-:Y:S01]  /*b280*/  IMAD.X R74, R26, 0x1, R2.reuse, P2 ;  /* 0x000000011a4a7824 */ /* 0x102fe200010e0602 */
[-C--:B------:R-:W-:Y:S01]  /*b290*/  IADD3 R78, P2, R5, R244.reuse, RZ ;  /* 0x000000f4054e7210 */ /* 0x080fe20007f5e0ff */
[----:B---3--:R-:W-:Y:S01]  /*b2a0*/  IMAD.X R75, R27, 0x1, R2, P6 ;  /* 0x000000011b4b7824 */ /* 0x008fe200030e0602 */
[----:B------:R-:W-:Y:S01]  /*b2b0*/  IADD3 R79, P6, R6, R244, RZ ;  /* 0x000000f4064f7210 */ /* 0x000fe20007fde0ff */
[----:B------:R1:W-:Y:S01]  /*b2c0*/  STL [R1+0xc24], R76 ;  /* 0x000c244c01007387 */ /* 0x0003e20000100800 */
[----:B------:R-:W-:-:S03]  /*b2d0*/  SHF.R.S32.HI R19, RZ, 0x1f, R244 ;  /* 0x0000001fff137819 */ /* 0x000fc600000114f4 */
[----:B------:R2:W-:Y:S04]  /*b2e0*/  STL [R1+0xc20], R77 ;  /* 0x000c204d01007387 */ /* 0x0005e80000100800 */
[----:B------:R3:W-:Y:S01]  /*b2f0*/  STL [R1+0xc1c], R78 ;  /* 0x000c1c4e01007387 */ /* 0x0007e20000100800 */
[--C-:B-1----:R-:W-:Y:S01]  /*b300*/  IMAD.X R76, R28, 0x1, R3.reuse, P5 ;  /* 0x000000011c4c7824 */ /* 0x102fe200028e0603 */
[----:B------:R-:W-:Y:S02]  /*b310*/  IADD3 R80, P5, R16, R244, RZ ;  /* 0x000000f410507210 */ /* 0x000fe40007fbe0ff */
[----:B------:R1:W-:Y:S04]  /*b320*/  STL [R1+0xc18], R79 ;  /* 0x000c184f01007387 */ /* 0x0003e80000100800 */
[----:B------:R-:W4:Y:S01]  /*b330*/  LDL.LU R244, [R1+0x64c] ;  /* 0x00064c0001f47983 */ /* 0x000f220000300800 */
[--C-:B--2---:R-:W-:Y:S01]  /*b340*/  IMAD.X R77, R29, 0x1, R3.reuse, P1 ;  /* 0x000000011d4d7824 */ /* 0x104fe200008e0603 */
[----:B---3--:R-:W-:Y:S01]  /*b350*/  IADD3.X R78, R26, R3, RZ, P0, !PT ;  /* 0x000000031a4e7210 */ /* 0x008fe200007fe4ff */
[----:B-1----:R-:W-:Y:S01]  /*b360*/  IMAD.X R79, R27, 0x1, R3, P4 ;  /* 0x000000011b4f7824 */ /* 0x002fe200020e0603 */
[----:B------:R1:W-:Y:S02]  /*b370*/  STL [R1+0xc14], R80 ;  /* 0x000c145001007387 */ /* 0x0003e40000100800 */
[----:B-1----:R-:W-:Y:S01]  /*b380*/  IMAD.X R80, R28, 0x1, R19, P3 ;  /* 0x000000011c507824 */ /* 0x002fe200018e0613 */
[----:B------:R-:W-:-:S02]  /*b390*/  IADD3 R81, P1, R4, R245, RZ ;  /* 0x000000f504517210 */ /* 0x000fc40007f3e0ff */
[-C--:B------:R-:W-:Y:S02]  /*b3a0*/  IADD3 R82, P0, R5, R245.reuse, RZ ;  /* 0x000000f505527210 */ /* 0x080fe40007f1e0ff */
[-C--:B------:R-:W-:Y:S01]  /*b3b0*/  IADD3 R83, P4, R6, R245.reuse, RZ ;  /* 0x000000f506537210 */ /* 0x080fe20007f9e0ff */
[----:B------:R1:W-:Y:S01]  /*b3c0*/  STL [R1+0xc10], R81 ;  /* 0x000c105101007387 */ /* 0x0003e20000100800 */
[----:B------:R-:W-:Y:S02]  /*b3d0*/  SHF.R.S32.HI R2, RZ, 0x1f, R245 ;  /* 0x0000001fff027819 */ /* 0x000fe400000114f5 */
[----:B------:R-:W-:Y:S01]  /*b3e0*/  IADD3 R84, P3, R16, R245, RZ ;  /* 0x000000f510547210 */ /* 0x000fe20007f7e0ff */
[----:B------:R2:W-:Y:S04]  /*b3f0*/  STL [R1+0xc0c], R82 ;  /* 0x000c0c5201007387 */ /* 0x0005e80000100800 */
[----:B------:R3:W-:Y:S04]  /*b400*/  STL [R1+0xc08], R83 ;  /* 0x000c085301007387 */ /* 0x0007e80000100800 */
[----:B------:R-:W4:Y:S01]  /*b410*/  LDL.LU R245, [R1+0x65c] ;  /* 0x00065c0001f57983 */ /* 0x000f220000300800 */
[--C-:B-1----:R-:W-:Y:S01]  /*b420*/  IMAD.X R81, R29, 0x1, R19.reuse, P2 ;  /* 0x000000011d517824 */ /* 0x102fe200010e0613 */
[-C--:B------:R-:W-:Y:S01]  /*b430*/  IADD3 R85, P2, R4, R246.reuse, RZ ;  /* 0x000000f604557210 */ /* 0x080fe20007f5e0ff */
[--C-:B--2---:R-:W-:Y:S01]  /*b440*/  IMAD.X R82, R26, 0x1, R19.reuse, P6 ;  /* 0x000000011a527824 */ /* 0x104fe200030e0613 */
[-C--:B------:R-:W-:Y:S01]  /*b450*/  IADD3 R86, P6, R5, R246.reuse, RZ ;  /* 0x000000f605567210 */ /* 0x080fe20007fde0ff */
[----:B---3--:R-:W-:Y:S01]  /*b460*/  IMAD.X R83, R27, 0x1, R19, P5 ;  /* 0x000000011b537824 */ /* 0x008fe200028e0613 */
[----:B------:R-:W-:Y:S01]  /*b470*/  IADD3 R87, P5, R6, R246, RZ ;  /* 0x000000f606577210 */ /* 0x000fe20007fbe0ff */
[----:B------:R1:W-:Y:S04]  /*b480*/  STL [R1+0xc04], R84 ;  /* 0x000c045401007387 */ /* 0x0003e80000100800 */
[----:B------:R2:W-:Y:S04]  /*b490*/  STL [R1+0xc00], R85 ;  /* 0x000c005501007387 */ /* 0x0005e80000100800 */
[----:B------:R3:W-:Y:S04]  /*b4a0*/  STL [R1+0xbfc], R86 ;  /* 0x000bfc5601007387 */ /* 0x0007e80000100800 */
[----:B------:R3:W-:Y:S04]  /*b4b0*/  STL [R1+0xbf8], R87 ;  /* 0x000bf85701007387 */ /* 0x0007e80000100800 */
[----:B------:R-:W4:Y:S01]  /*b4c0*/  LDL.LU R247, [R1+0x66c] ;  /* 0x00066c0001f77983 */ /* 0x000f220000300800 */
[----:B-1----:R-:W-:Y:S01]  /*b4d0*/  IMAD.X R84, R28, 0x1, R2, P1 ;  /* 0x000000011c547824 */ /* 0x002fe200008e0602 */
[----:B------:R-:W-:-:S02]  /*b4e0*/  SHF.R.S32.HI R3, RZ, 0x1f, R246 ;  /* 0x0000001fff037819 */ /* 0x000fc400000114f6 */
[----:B------:R-:W-:Y:S02]  /*b4f0*/  IADD3 R216, P1, R16, R246, RZ ;  /* 0x000000f610d87210 */ /* 0x000fe40007f3e0ff */
[----:B------:R-:W4:Y:S01]  /*b500*/  LDL.LU R246, [R1+0x67c] ;  /* 0x00067c0001f67983 */ /* 0x000f220000300800 */
[----:B--2---:R-:W-:Y:S01]  /*b510*/  IADD3.X R85, R29, R2, RZ, P0, !PT ;  /* 0x000000021d557210 */ /* 0x004fe200007fe4ff */
[--C-:B---3--:R-:W-:Y:S02]  /*b520*/  IMAD.X R86, R26, 0x1, R2.reuse, P4 ;  /* 0x000000011a567824 */ /* 0x108fe400020e0602 */
[----:B------:R-:W-:Y:S01]  /*b530*/  IMAD.X R87, R27, 0x1, R2, P3 ;  /* 0x000000011b577824 */ /* 0x000fe200018e0602 */
[----:B------:R1:W-:Y:S01]  /*b540*/  STL [R1+0xbf4], R216 ;  /* 0x000bf4d801007387 */ /* 0x0003e20000100800 */
[-C--:B----4-:R-:W-:Y:S02]  /*b550*/  IADD3 R217, P0, R4, R244.reuse, RZ ;  /* 0x000000f404d97210 */ /* 0x090fe40007f1e0ff */
[----:B------:R-:W-:-:S02]  /*b560*/  IADD3 R218, P4, R5, R244, RZ ;  /* 0x000000f405da7210 */ /* 0x000fc40007f9e0ff */
[-C--:B------:R-:W-:Y:S01]  /*b570*/  IADD3 R219, P3, R6, R244.reuse, RZ ;  /* 0x000000f406db7210 */ /* 0x080fe20007f7e0ff */
[----:B------:R2:W-:Y:S01]  /*b580*/  STL [R1+0xbf0], R217 ;  /* 0x000bf0d901007387 */ /* 0x0005e20000100800 */
[----:B-1----:R-:W-:Y:S01]  /*b590*/  IMAD.X R216, R28, 0x1, R3, P2 ;  /* 0x000000011cd87824 */ /* 0x002fe200010e0603 */
[----:B------:R-:W-:Y:S02]  /*b5a0*/  SHF.R.S32.HI R19, RZ, 0x1f, R244 ;  /* 0x0000001fff137819 */ /* 0x000fe400000114f4 */
[----:B------:R1:W-:Y:S01]  /*b5b0*/  STL [R1+0xbec], R218 ;  /* 0x000becda01007387 */ /* 0x0003e20000100800 */
[----:B------:R-:W-:-:S03]  /*b5c0*/  IADD3 R220, P2, R16, R244, RZ ;  /* 0x000000f410dc7210 */ /* 0x000fc60007f5e0ff */
[----:B------:R3:W-:Y:S04]  /*b5d0*/  STL [R1+0xbe8], R219 ;  /* 0x000be8db01007387 */ /* 0x0007e80000100800 */
[----:B------:R-:W4:Y:S01]  /*b5e0*/  LDL.LU R244, [R1+0x68c] ;  /* 0x00068c0001f47983 */ /* 0x000f220000300800 */
[--C-:B--2---:R-:W-:Y:S02]  /*b5f0*/  IMAD.X R217, R29, 0x1, R3.reuse, P6 ;  /* 0x000000011dd97824 */ /* 0x104fe400030e0603 */
[--C-:B-1----:R-:W-:Y:S02]  /*b600*/  IMAD.X R218, R26, 0x1, R3.reuse, P5 ;  /* 0x000000011ada7824 */ /* 0x102fe400028e0603 */
[----:B---3--:R-:W-:Y:S01]  /*b610*/  IMAD.X R219, R27, 0x1, R3, P1 ;  /* 0x000000011bdb7824 */ /* 0x008fe200008e0603 */
[----:B------:R1:W-:Y:S02]  /*b620*/  STL [R1+0xbe4], R220 ;  /* 0x000be4dc01007387 */ /* 0x0003e40000100800 */
[----:B-1----:R-:W-:-:S02]  /*b630*/  IADD3.X R220, R28, R19, RZ, P0, !PT ;  /* 0x000000131cdc7210 */ /* 0x002fc400007fe4ff */
[-C--:B------:R-:W-:Y:S02]  /*b640*/  IADD3 R221, P6, R4, R245.reuse, RZ ;  /* 0x000000f504dd7210 */ /* 0x080fe40007fde0ff */
        /* <DEDUP_REMOVED lines=8> */
[----:B-1----:R-:W-:-:S02]  /*b6d0*/  IMAD.X R221, R29, 0x1, R19, P4 ;  /* 0x000000011ddd7824 */ /* 0x002fc400020e0613 */
[--C-:B--2---:R-:W-:Y:S02]  /*b6e0*/  IMAD.X R222, R26, 0x1, R19.reuse, P3 ;  /* 0x000000011ade7824 */ /* 0x104fe400018e0613 */
[----:B---3--:R-:W-:Y:S01]  /*b6f0*/  IMAD.X R223, R27, 0x1, R19, P2 ;  /* 0x000000011bdf7824 */ /* 0x008fe200010e0613 */
[-C--:B------:R-:W-:Y:S02]  /*b700*/  IADD3 R225, P4, R4, R247.reuse, RZ ;  /* 0x000000f704e17210 */ /* 0x080fe40007f9e0ff */
[-C--:B------:R-:W-:Y:S02]  /*b710*/  IADD3 R226, P3, R5, R247.reuse, RZ ;  /* 0x000000f705e27210 */ /* 0x080fe40007f7e0ff */
[----:B------:R-:W-:Y:S01]  /*b720*/  IADD3 R227, P2, R6, R247, RZ ;  /* 0x000000f706e37210 */ /* 0x000fe20007f5e0ff */
[----:B------:R1:W-:Y:S01]  /*b730*/  STL [R1+0xbd4], R224 ;  /* 0x000bd4e001007387 */ /* 0x0003e20000100800 */
[----:B------:R-:W-:-:S03]  /*b740*/  SHF.R.S32.HI R3, RZ, 0x1f, R247 ;  /* 0x0000001fff037819 */ /* 0x000fc600000114f7 */
[----:B------:R2:W-:Y:S04]  /*b750*/  STL [R1+0xbd0], R225 ;  /* 0x000bd0e101007387 */ /* 0x0005e80000100800 */
[----:B------:R3:W-:Y:S01]  /*b760*/  STL [R1+0xbcc], R226 ;  /* 0x000bcce201007387 */ /* 0x0007e20000100800 */
[--C-:B-1----:R-:W-:Y:S01]  /*b770*/  IMAD.X R224, R28, 0x1, R2.reuse, P6 ;  /* 0x000000011ce07824 */ /* 0x102fe200030e0602 */
[----:B------:R-:W-:Y:S02]  /*b780*/  IADD3 R228, P6, R16, R247, RZ ;  /* 0x000000f710e47210 */ /* 0x000fe40007fde0ff */
[----:B------:R1:W-:Y:S01]  /*b790*/  STL [R1+0xbc8], R227 ;  /* 0x000bc8e301007387 */ /* 0x0003e20000100800 */
[--C-:B--2---:R-:W-:Y:S01]  /*b7a0*/  IMAD.X R225, R29, 0x1, R2.reuse, P5 ;  /* 0x000000011de17824 */ /* 0x104fe200028e0602 */
[-C--:B------:R-:W-:Y:S01]  /*b7b0*/  IADD3 R229, P5, R4, R246.reuse, RZ ;  /* 0x000000f604e57210 */ /* 0x080fe20007fbe0ff */
[----:B---3--:R-:W-:Y:S01]  /*b7c0*/  IMAD.X R226, R26, 0x1, R2, P1 ;  /* 0x000000011ae27824 */ /* 0x008fe200008e0602 */
[----:B------:R-:W-:-:S02]  /*b7d0*/  IADD3 R230, P1, R5, R246, RZ ;  /* 0x000000f605e67210 */ /* 0x000fc40007f3e0ff */
[----:B-1----:R-:W-:Y:S02]  /*b7e0*/  IADD3.X R227, R27, R2, RZ, P0, !PT ;  /* 0x000000021be37210 */ /* 0x002fe400007fe4ff */
        /* <DEDUP_REMOVED lines=8> */
[----:B------:R-:W3:Y:S01]  /*b870*/  LDL.LU R246, [R1+0x6ac] ;  /* 0x0006ac0001f67983 */ /* 0x000ee20000300800 */
[--C-:B--2---:R-:W-:Y:S01]  /*b880*/  IMAD.X R229, R29, 0x1, R3.reuse, P3 ;  /* 0x000000011de57824 */ /* 0x104fe200018e0603 */
[-C--:B----4-:R-:W-:Y:S01]  /*b890*/  IADD3 R233, P3, R4, R244.reuse, RZ ;  /* 0x000000f404e97210 */ /* 0x090fe20007f7e0ff */
[--C-:B---3--:R-:W-:Y:S01]  /*b8a0*/  IMAD.X R230, R26, 0x1, R3.reuse, P2 ;  /* 0x000000011ae67824 */ /* 0x108fe200010e0603 */
[-C--:B------:R-:W-:Y:S01]  /*b8b0*/  IADD3 R234, P2, R5, R244.reuse, RZ ;  /* 0x000000f405ea7210 */ /* 0x080fe20007f5e0ff */
[----:B-1----:R-:W-:Y:S01]  /*b8c0*/  IMAD.X R231, R27, 0x1, R3, P6 ;  /* 0x000000011be77824 */ /* 0x002fe200030e0603 */
[-C--:B------:R-:W-:Y:S01]  /*b8d0*/  IADD3 R235, P6, R6, R244.reuse, RZ ;  /* 0x000000f406eb7210 */ /* 0x080fe20007fde0ff */
[----:B------:R1:W-:Y:S04]  /*b8e0*/  STL [R1+0xbb4], R232 ;  /* 0x000bb4e801007387 */ /* 0x0003e80000100800 */
[----:B------:R2:W-:Y:S04]  /*b8f0*/  STL [R1+0xbb0], R233 ;  /* 0x000bb0e901007387 */ /* 0x0005e80000100800 */
[----:B------:R3:W-:Y:S04]  /*b900*/  STL [R1+0xbac], R234 ;  /* 0x000bacea01007387 */ /* 0x0007e80000100800 */
[----:B------:R4:W-:Y:S04]  /*b910*/  STL [R1+0xba8], R235 ;  /* 0x000ba8eb01007387 */ /* 0x0009e80000100800 */
[----:B------:R-:W4:Y:S01]  /*b920*/  LDL.LU R249, [R1+0x6bc] ;  /* 0x0006bc0001f97983 */ /* 0x000f220000300800 */
[--C-:B-1----:R-:W-:Y:S01]  /*b930*/  IMAD.X R232, R28, 0x1, R19.reuse, P5 ;  /* 0x000000011ce87824 */ /* 0x102fe200028e0613 */
[----:B------:R-:W-:Y:S01]  /*b940*/  IADD3 R236, P5, R16, R244, RZ ;  /* 0x000000f410ec7210 */ /* 0x000fe20007fbe0ff */
[--C-:B--2---:R-:W-:Y:S01]  /*b950*/  IMAD.X R233, R29, 0x1, R19.reuse, P1 ;  /* 0x000000011de97824 */ /* 0x104fe200008e0613 */
[----:B---3--:R-:W-:Y:S01]  /*b960*/  IADD3.X R234, R26, R19, RZ, P0, !PT ;  /* 0x000000131aea7210 */ /* 0x008fe200007fe4ff */
[----:B----4-:R-:W-:-:S02]  /*b970*/  IMAD.X R235, R27, 0x1, R19, P4 ;  /* 0x000000011beb7824 */ /* 0x010fc400020e0613 */
[----:B------:R1:W-:Y:S01]  /*b980*/  STL [R1+0xba4], R236 ;  /* 0x000ba4ec01007387 */ /* 0x0003e20000100800 */
[----:B------:R-:W-:-:S05]  /*b990*/  SHF.R.S32.HI R2, RZ, 0x1f, R244 ;  /* 0x0000001fff027819 */ /* 0x000fca00000114f4 */
[--C-:B-1----:R-:W-:Y:S01]  /*b9a0*/  IMAD.X R236, R28, 0x1, R2.reuse, P3 ;  /* 0x000000011cec7824 */ /* 0x102fe200018e0602 */
[-C--:B------:R-:W-:Y:S02]  /*b9b0*/  IADD3 R237, P1, R4, R245.reuse, RZ ;  /* 0x000000f504ed7210 */ /* 0x080fe40007f3e0ff */
[-C--:B------:R-:W-:Y:S02]  /*b9c0*/  IADD3 R238, P0, R5, R245.reuse, RZ ;  /* 0x000000f505ee7210 */ /* 0x080fe40007f1e0ff */
[-C--:B------:R-:W-:Y:S01]  /*b9d0*/  IADD3 R239, P4, R6, R245.reuse, RZ ;  /* 0x000000f506ef7210 */ /* 0x080fe20007f9e0ff */
[----:B------:R1:W-:Y:S04]  /*b9e0*/  STL [R1+0xba0], R237 ;  /* 0x000ba0ed01007387 */ /* 0x0003e80000100800 */
[----:B------:R2:W-:Y:S04]  /*b9f0*/  STL [R1+0xb9c], R238 ;  /* 0x000b9cee01007387 */ /* 0x0005e80000100800 */
[----:B------:R3:W-:Y:S04]  /*ba00*/  STL [R1+0xb98], R239 ;  /* 0x000b98ef01007387 */ /* 0x0007e80000100800 */
[----:B------:R-:W4:Y:S04]  /*ba10*/  LDL.LU R37, [R1+0x6c0] ;  /* 0x0006c00001257983 */ /* 0x000f280000300800 */
[----:B------:R-:W4:Y:S01]  /*ba20*/  LDL.LU R38, [R1+0x6c4] ;  /* 0x0006c40001267983 */ /* 0x000f220000300800 */
[----:B------:R-:W-:Y:S01]  /*ba30*/  IADD3 R240, P3, R16, R245, RZ ;  /* 0x000000f510f07210 */ /* 0x000fe20007f7e0ff */
[----:B-1----:R-:W-:-:S02]  /*ba40*/  IMAD.X R237, R29, 0x1, R2, P2 ;  /* 0x000000011ded7824 */ /* 0x002fc400010e0602 */
[--C-:B--2---:R-:W-:Y:S02]  /*ba50*/  IMAD.X R238, R26, 0x1, R2.reuse, P6 ;  /* 0x000000011aee7824 */ /* 0x104fe400030e0602 */
[----:B---3--:R-:W-:Y:S01]  /*ba60*/  IMAD.X R239, R27, 0x1, R2, P5 ;  /* 0x000000011bef7824 */ /* 0x008fe200028e0602 */
[----:B------:R1:W-:Y:S01]  /*ba70*/  STL [R1+0xb94], R240 ;  /* 0x000b94f001007387 */ /* 0x0003e20000100800 */
[----:B------:R-:W-:Y:S02]  /*ba80*/  SHF.R.S32.HI R3, RZ, 0x1f, R245 ;  /* 0x0000001fff037819 */ /* 0x000fe400000114f5 */
[-C--:B------:R-:W-:Y:S02]  /*ba90*/  IADD3 R241, P2, R4, R246.reuse, RZ ;  /* 0x000000f604f17210 */ /* 0x080fe40007f5e0ff */
[-C--:B------:R-:W-:Y:S02]  /*baa0*/  IADD3 R243, P6, R5, R246.reuse, RZ ;  /* 0x000000f605f37210 */ /* 0x080fe40007fde0ff */
[-C--:B------:R-:W-:Y:S01]  /*bab0*/  IADD3 R244, P5, R6, R246.reuse, RZ ;  /* 0x000000f606f47210 */ /* 0x080fe20007fbe0ff */
[----:B------:R-:W-:Y:S04]  /*bac0*/  STL [R1+0xb90], R241 ;  /* 0x000b90f101007387 */ /* 0x000fe80000100800 */
[----:B------:R2:W-:Y:S04]  /*bad0*/  STL [R1+0xb8c], R243 ;  /* 0x000b8cf301007387 */ /* 0x0005e80000100800 */
[----:B------:R3:W-:Y:S04]  /*bae0*/  STL [R1+0xb88], R244 ;  /* 0x000b88f401007387 */ /* 0x0007e80000100800 */
[----:B------:R-:W4:Y:S01]  /*baf0*/  LDL.LU R39, [R1+0x6c8] ;  /* 0x0006c80001277983 */ /* 0x000f220000300800 */
[--C-:B-1----:R-:W-:Y:S01]  /*bb00*/  IMAD.X R240, R28, 0x1, R3.reuse, P1 ;  /* 0x000000011cf07824 */ /* 0x102fe200008e0603 */
[----:B------:R-:W-:Y:S01]  /*bb10*/  SHF.R.S32.HI R19, RZ, 0x1f, R246 ;  /* 0x0000001fff137819 */ /* 0x000fe200000114f6 */
[----:B--2---:R-:W-:Y:S01]  /*bb20*/  IMAD.X R243, R26, 0x1, R3, P4 ;  /* 0x000000011af37824 */ /* 0x004fe200020e0603 */
[----:B------:R-:W-:-:S02]  /*bb30*/  IADD3 R245, P1, R16, R246, RZ ;  /* 0x000000f610f57210 */ /* 0x000fc40007f3e0ff */
[----:B------:R-:W-:Y:S01]  /*bb40*/  IADD3.X R241, R29, R3, RZ, P0, !PT ;  /* 0x000000031df17210 */ /* 0x000fe200007fe4ff */
[----:B---3--:R-:W-:Y:S01]  /*bb50*/  IMAD.X R244, R27, 0x1, R3, P3 ;  /* 0x000000011bf47824 */ /* 0x008fe200018e0603 */
[-C--:B------:R-:W-:Y:S02]  /*bb60*/  IADD3 R246, P0, R4, R249.reuse, RZ ;  /* 0x000000f904f67210 */ /* 0x080fe40007f1e0ff */
[-C--:B------:R-:W-:Y:S02]  /*bb70*/  IADD3 R247, P4, R5, R249.reuse, RZ ;  /* 0x000000f905f77210 */ /* 0x080fe40007f9e0ff */
[-C--:B------:R-:W-:Y:S01]  /*bb80*/  IADD3 R248, P3, R6, R249.reuse, RZ ;  /* 0x000000f906f87210 */ /* 0x080fe20007f7e0ff */
[----:B------:R1:W-:Y:S04]  /*bb90*/  STL [R1+0xb84], R245 ;  /* 0x000b84f501007387 */ /* 0x0003e80000100800 */
[----:B------:R2:W-:Y:S04]  /*bba0*/  STL [R1+0xb80], R246 ;  /* 0x000b80f601007387 */ /* 0x0005e80000100800 */
[----:B------:R3:W-:Y:S04]  /*bbb0*/  STL [R1+0xb7c], R247 ;  /* 0x000b7cf701007387 */ /* 0x0007e80000100800 */
[----:B------:R3:W-:Y:S04]  /*bbc0*/  STL [R1+0xb78], R248 ;  /* 0x000b78f801007387 */ /* 0x0007e80000100800 */
[----:B------:R-:W4:Y:S01]  /*bbd0*/  LDL.LU R36, [R1+0x6cc] ;  /* 0x0006cc0001247983 */ /* 0x000f220000300800 */
[----:B------:R-:W-:Y:S01]  /*bbe0*/  SHF.R.S32.HI R2, RZ, 0x1f, R249 ;  /* 0x0000001fff027819 */ /* 0x000fe200000114f9 */
[--C-:B-1----:R-:W-:Y:S01]  /*bbf0*/  IMAD.X R245, R28, 0x1, R19.reuse, P2 ;  /* 0x000000011cf57824 */ /* 0x102fe200010e0613 */
[----:B------:R-:W-:Y:S01]  /*bc00*/  IADD3 R249, P2, R16, R249, RZ ;  /* 0x000000f910f97210 */ /* 0x000fe20007f5e0ff */
[----:B--2---:R-:W-:-:S02]  /*bc10*/  IMAD.X R246, R29, 0x1, R19, P6 ;  /* 0x000000011df67824 */ /* 0x004fc400030e0613 */
[--C-:B---3--:R-:W-:Y:S02]  /*bc20*/  IMAD.X R247, R26, 0x1, R19.reuse, P5 ;  /* 0x000000011af77824 */ /* 0x108fe400028e0613 */
[----:B------:R-:W-:Y:S01]  /*bc30*/  IMAD.X R248, R27, 0x1, R19, P1 ;  /* 0x000000011bf87824 */ /* 0x000fe200008e0613 */
[----:B------:R1:W-:Y:S02]  /*bc40*/  STL [R1+0xb74], R249 ;  /* 0x000b74f901007387 */ /* 0x0003e40000100800 */
[----:B-1----:R-:W-:Y:S02]  /*bc50*/  IADD3.X R249, R28, R2, RZ, P0, !PT ;  /* 0x000000021cf97210 */ /* 0x002fe400007fe4ff */
[-C--:B----4-:R-:W-:Y:S02]  /*bc60*/  IADD3 R250, P6, R4, R37.reuse, RZ ;  /* 0x0000002504fa7210 */ /* 0x090fe40007fde0ff */
[-C--:B------:R-:W-:Y:S02]  /*bc70*/  IADD3 R251, P5, R5, R37.reuse, RZ ;  /* 0x0000002505fb7210 */ /* 0x080fe40007fbe0ff */
[----:B------:R-:W-:Y:S01]  /*bc80*/  IADD3 R252, P1, R6, R37, RZ ;  /* 0x0000002506fc7210 */ /* 0x000fe20007f3e0ff */
[----:B------:R-:W-:Y:S01]  /*bc90*/  STL [R1+0xb68], R250 ;  /* 0x000b68fa01007387 */ /* 0x000fe20000100800 */
[----:B------:R-:W-:-:S02]  /*bca0*/  SHF.R.S32.HI R3, RZ, 0x1f, R37 ;  /* 0x0000001fff037819 */ /* 0x000fc40000011425 */
[----:B------:R-:W-:Y:S01]  /*bcb0*/  IADD3 R10, P0, R16, R37, RZ ;  /* 0x00000025100a7210 */ /* 0x000fe20007f1e0ff */
[----:B------:R-:W-:Y:S04]  /*bcc0*/  STL [R1+0xb6c], R251 ;  /* 0x000b6cfb01007387 */ /* 0x000fe80000100800 */
[----:B------:R1:W-:Y:S04]  /*bcd0*/  STL [R1+0xb70], R252 ;  /* 0x000b70fc01007387 */ /* 0x0003e80000100800 */
[----:B------:R-:W2:Y:S01]  /*bce0*/  LDL.LU R37, [R1+0x6d0] ;  /* 0x0006d00001257983 */ /* 0x000ea20000300800 */
[----:B-1----:R-:W-:Y:S01]  /*bcf0*/  IMAD.X R252, R29, 0x1, R2, P4 ;  /* 0x000000011dfc7824 */ /* 0x002fe200020e0602 */
[----:B------:R-:W-:-:S02]  /*bd00*/  IADD3 R11, P4, R4, R38, RZ ;  /* 0x00000026040b7210 */ /* 0x000fc40007f9e0ff */
[----:B------:R1:W-:Y:S01]  /*bd10*/  STL [R1+0x500], R10 ;  /* 0x0005000a01007387 */ /* 0x0003e20000100800 */
[--C-:B------:R-:W-:Y:S02]  /*bd20*/  IMAD.X R251, R26, 0x1, R2.reuse, P3 ;  /* 0x000000011afb7824 */ /* 0x100fe400018e0602 */
[----:B------:R-:W-:Y:S01]  /*bd30*/  IMAD.X R250, R27, 0x1, R2, P2 ;  /* 0x000000011bfa7824 */ /* 0x000fe200010e0602 */
[----:B------:R3:W-:Y:S01]  /*bd40*/  STL [R1+0x504], R11 ;  /* 0x0005040b01007387 */ /* 0x0007e20000100800 */
[----:B------:R-:W-:Y:S01]  /*bd50*/  IMAD.X R2, R28, 0x1, R3, P6 ;  /* 0x000000011c027824 */ /* 0x000fe200030e0603 */
[-C--:B-1----:R-:W-:Y:S02]  /*bd60*/  IADD3 R10, P3, R5, R38.reuse, RZ ;  /* 0x00000026050a7210 */ /* 0x082fe40007f7e0ff */
[----:B---3--:R-:W-:-:S03]  /*bd70*/  IADD3 R11, P2, R6, R38, RZ ;  /* 0x00000026060b7210 */ /* 0x008fc60007f5e0ff */
[----:B------:R1:W-:Y:S01]  /*bd80*/  STL [R1+0x508], R10 ;  /* 0x0005080a01007387 */ /* 0x0003e20000100800 */
[----:B------:R-:W-:-:S03]  /*bd90*/  SHF.R.S32.HI R19, RZ, 0x1f, R38 ;  /* 0x0000001fff137819 */ /* 0x000fc60000011426 */
[----:B------:R3:W-:Y:S01]  /*bda0*/  STL [R1+0x50c], R11 ;  /* 0x00050c0b01007387 */ /* 0x0007e20000100800 */
[----:B-1----:R-:W-:-:S03]  /*bdb0*/  IADD3 R10, P6, R16, R38, RZ ;  /* 0x00000026100a7210 */ /* 0x002fc60007fde0ff */
[----:B------:R-:W4:Y:S01]  /*bdc0*/  LDL.LU R38, [R1+0x6d4] ;  /* 0x0006d40001267983 */ /* 0x000f220000300800 */
[----:B------:R-:W-:-:S03]  /*bdd0*/  IMAD.X R12, R29, 0x1, R3, P5 ;  /* 0x000000011d0c7824 */ /* 0x000fc600028e0603 */
[----:B------:R-:W-:Y:S01]  /*bde0*/  STL [R1+0xa0c], R2 ;  /* 0x000a0c0201007387 */ /* 0x000fe20000100800 */
[----:B---3--:R-:W-:-:S03]  /*bdf0*/  IMAD.X R11, R26, 0x1, R3, P1 ;  /* 0x000000011a0b7824 */ /* 0x008fc600008e0603 */
[----:B------:R1:W-:Y:S04]  /*be00*/  STL [R1+0x510], R10 ;  /* 0x0005100a01007387 */ /* 0x0003e80000100800 */
[----:B------:R3:W-:Y:S01]  /*be10*/  STL [R1+0xa10], R12 ;  /* 0x000a100c01007387 */ /* 0x0007e20000100800 */
[-C--:B-1----:R-:W-:Y:S02]  /*be20*/  IADD3 R10, P5, R4, R39.reuse, RZ ;  /* 0x00000027040a7210 */ /* 0x082fe40007fbe0ff */
[----:B---3--:R-:W-:-:S03]  /*be30*/  IADD3 R12, P1, R5, R39, RZ ;  /* 0x00000027050c7210 */ /* 0x008fc60007f3e0ff */
[----:B------:R1:W-:Y:S04]  /*be40*/  STL [R1+0x514], R10 ;  /* 0x0005140a01007387 */ /* 0x0003e80000100800 */
[----:B------:R3:W-:Y:S01]  /*be50*/  STL [R1+0xa14], R11 ;  /* 0x000a140b01007387 */ /* 0x0007e20000100800 */
[----:B-1----:R-:W-:-:S03]  /*be60*/  IADD3.X R10, R27, R3, RZ, P0, !PT ;  /* 0x000000031b0a7210 */ /* 0x002fc600007fe4ff */
[----:B------:R-:W-:Y:S01]  /*be70*/  STL [R1+0x518], R12 ;  /* 0x0005180c01007387 */ /* 0x000fe20000100800 */
[----:B---3--:R-:W-:Y:S01]  /*be80*/  IADD3 R11, P0, R6, R39, RZ ;  /* 0x00000027060b7210 */ /* 0x008fe20007f1e0ff */
[----:B------:R-:W-:Y:S02]  /*be90*/  IMAD.X R3, R28, 0x1, R19, P4 ;  /* 0x000000011c037824 */ /* 0x000fe400020e0613 */
[----:B------:R1:W-:Y:S01]  /*bea0*/  STL [R1+0xa18], R10 ;  /* 0x000a180a01007387 */ /* 0x0003e20000100800 */
[----:B------:R-:W-:-:S03]  /*beb0*/  SHF.R.S32.HI R2, RZ, 0x1f, R39 ;  /* 0x0000001fff027819 */ /* 0x000fc60000011427 */
[----:B------:R3:W-:Y:S01]  /*bec0*/  STL [R1+0x51c], R11 ;  /* 0x00051c0b01007387 */ /* 0x0007e20000100800 */
[----:B-1----:R-:W-:-:S03]  /*bed0*/  IADD3 R10, P4, R16, R39, RZ ;  /* 0x00000027100a7210 */ /* 0x002fc60007f9e0ff */
[----:B------:R-:W4:Y:S01]  /*bee0*/  LDL.LU R39, [R1+0x6d8] ;  /* 0x0006d80001277983 */ /* 0x000f220000300800 */
[----:B---3--:R-:W-:-:S03]  /*bef0*/  IMAD.X R11, R29, 0x1, R19, P3 ;  /* 0x000000011d0b7824 */ /* 0x008fc600018e0613 */
[----:B------:R-:W-:Y:S01]  /*bf00*/  STL [R1+0xa1c], R3 ;  /* 0x000a1c0301007387 */ /* 0x000fe20000100800 */
[----:B------:R-:W-:-:S03]  /*bf10*/  IMAD.X R12, R26, 0x1, R19, P2 ;  /* 0x000000011a0c7824 */ /* 0x000fc600010e0613 */
[----:B------:R1:W-:Y:S04]  /*bf20*/  STL [R1+0x520], R10 ;  /* 0x0005200a01007387 */ /* 0x0003e80000100800 */
[----:B------:R3:W-:Y:S01]  /*bf30*/  STL [R1+0xa20], R11 ;  /* 0x000a200b01007387 */ /* 0x0007e20000100800 */
[-C--:B-1----:R-:W-:Y:S02]  /*bf40*/  IADD3 R10, P3, R4, R36.reuse, RZ ;  /* 0x00000024040a7210 */ /* 0x082fe40007f7e0ff */
[----:B---3--:R-:W-:-:S03]  /*bf50*/  IADD3 R11, P2, R5, R36, RZ ;  /* 0x00000024050b7210 */ /* 0x008fc60007f5e0ff */
[----:B------:R1:W-:Y:S04]  /*bf60*/  STL [R1+0x524], R10 ;  /* 0x0005240a01007387 */ /* 0x0003e80000100800 */
[----:B------:R3:W-:Y:S01]  /*bf70*/  STL [R1+0xa24], R12 ;  /* 0x000a240c01007387 */ /* 0x0007e20000100800 */
[----:B-1----:R-:W-:-:S03]  /*bf80*/  IMAD.X R10, R27, 0x1, R19, P6 ;  /* 0x000000011b0a7824 */ /* 0x002fc600030e0613 */
[----:B------:R1:W-:Y:S01]  /*bf90*/  STL [R1+0x528], R11 ;  /* 0x0005280b01007387 */ /* 0x0003e20000100800 */
[----:B---3--:R-:W-:-:S03]  /*bfa0*/  IADD3 R12, P6, R6, R36, RZ ;  /* 0x00000024060c7210 */ /* 0x008fc60007fde0ff */
[----:B------:R3:W-:Y:S01]  /*bfb0*/  STL [R1+0xa28], R10 ;  /* 0x000a280a01007387 */ /* 0x0007e20000100800 */
[----:B------:R-:W-:-:S03]  /*bfc0*/  SHF.R.S32.HI R3, RZ, 0x1f, R36 ;  /* 0x0000001fff037819 */ /* 0x000fc60000011424 */
[----:B------:R3:W-:Y:S01]  /*bfd0*/  STL [R1+0x52c], R12 ;  /* 0x00052c0c01007387 */ /* 0x0007e20000100800 */
[--C-:B-1----:R-:W-:Y:S01]  /*bfe0*/  IMAD.X R11, R28, 0x1, R2.reuse, P5 ;  /* 0x000000011c0b7824 */ /* 0x102fe200028e0602 */
[----:B---3--:R-:W-:Y:S02]  /*bff0*/  IADD3 R10, P5, R16, R36, RZ ;  /* 0x00000024100a7210 */ /* 0x008fe40007fbe0ff */
[----:B------:R-:W3:Y:S01]  /*c000*/  LDL.LU R36, [R1+0x6dc] ;  /* 0x0006dc0001247983 */ /* 0x000ee20000300800 */
[----:B------:R-:W-:-:S03]  /*c010*/  IMAD.X R12, R29, 0x1, R2, P1 ;  /* 0x000000011d0c7824 */ /* 0x000fc600008e0602 */
[----:B------:R1:W-:Y:S04]  /*c020*/  STL [R1+0xa2c], R11 ;  /* 0x000a2c0b01007387 */ /* 0x0003e80000100800 */
[----:B------:R2:W-:Y:S01]  /*c030*/  STL [R1+0x530], R10 ;  /* 0x0005300a01007387 */ /* 0x0005e20000100800 */
[----:B-1----:R-:W-:-:S03]  /*c040*/  IADD3.X R11, R26, R2, RZ, P0, !PT ;  /* 0x000000021a0b7210 */ /* 0x002fc600007fe4ff */
[----:B------:R1:W-:Y:S01]  /*c050*/  STL [R1+0xa30], R12 ;  /* 0x000a300c01007387 */ /* 0x0003e20000100800 */
[-C--:B--2---:R-:W-:Y:S02]  /*c060*/  IADD3 R10, P1, R4, R37.reuse, RZ ;  /* 0x00000025040a7210 */ /* 0x084fe40007f3e0ff */
[----:B-1----:R-:W-:-:S03]  /*c070*/  IADD3 R12, P0, R5, R37, RZ ;  /* 0x00000025050c7210 */ /* 0x002fc60007f1e0ff */
[----:B------:R1:W-:Y:S04]  /*c080*/  STL [R1+0x534], R10 ;  /* 0x0005340a01007387 */ /* 0x0003e80000100800 */
[----:B------:R2:W-:Y:S01]  /*c090*/  STL [R1+0xa34], R11 ;  /* 0x000a340b01007387 */ /* 0x0005e20000100800 */
[----:B-1----:R-:W-:-:S03]  /*c0a0*/  IMAD.X R10, R27, 0x1, R2, P4 ;  /* 0x000000011b0a7824 */ /* 0x002fc600020e0602 */
[----:B------:R-:W-:Y:S01]  /*c0b0*/  STL [R1+0x538], R12 ;  /* 0x0005380c01007387 */ /* 0x000fe20000100800 */
[----:B--2---:R-:W-:Y:S01]  /*c0c0*/  IADD3 R11, P4, R6, R37, RZ ;  /* 0x00000025060b7210 */ /* 0x004fe20007f9e0ff */
[----:B------:R-:W-:Y:S02]  /*c0d0*/  IMAD.X R2, R28, 0x1, R3, P3 ;  /* 0x000000011c027824 */ /* 0x000fe400018e0603 */
[----:B------:R1:W-:Y:S01]  /*c0e0*/  STL [R1+0xa38], R10 ;  /* 0x000a380a01007387 */ /* 0x0003e20000100800 */
[----:B------:R-:W-:-:S03]  /*c0f0*/  SHF.R.S32.HI R19, RZ, 0x1f, R37 ;  /* 0x0000001fff137819 */ /* 0x000fc60000011425 */
[----:B------:R2:W-:Y:S01]  /*c100*/  STL [R1+0x53c], R11 ;  /* 0x00053c0b01007387 */ /* 0x0005e20000100800 */
[----:B-1----:R-:W-:-:S03]  /*c110*/  IADD3 R10, P3, R16, R37, RZ ;  /* 0x00000025100a7210 */ /* 0x002fc60007f7e0ff */
[----:B------:R-:W3:Y:S01]  /*c120*/  LDL.LU R37, [R1+0x6e0] ;  /* 0x0006e00001257983 */ /* 0x000ee20000300800 */
[----:B------:R-:W-:-:S03]  /*c130*/  IMAD.X R12, R29, 0x1, R3, P2 ;  /* 0x000000011d0c7824 */ /* 0x000fc600010e0603 */
[----:B------:R-:W-:Y:S01]  /*c140*/  STL [R1+0xa3c], R2 ;  /* 0x000a3c0201007387 */ /* 0x000fe20000100800 */
[----:B--2---:R-:W-:-:S03]  /*c150*/  IMAD.X R11, R26, 0x1, R3, P6 ;  /* 0x000000011a0b7824 */ /* 0x004fc600030e0603 */
[----:B------:R4:W-:Y:S04]  /*c160*/  STL [R1+0x540], R10 ;  /* 0x0005400a01007387 */ /* 0x0009e80000100800 */
[----:B------:R1:W-:Y:S01]  /*c170*/  STL [R1+0xa40], R12 ;  /* 0x000a400c01007387 */ /* 0x0003e20000100800 */
[-C--:B----4-:R-:W-:Y:S02]  /*c180*/  IADD3 R10, P2, R4, R38.reuse, RZ ;  /* 0x00000026040a7210 */ /* 0x090fe40007f5e0ff */
        /* <DEDUP_REMOVED lines=11> */
[----:B------:R-:W4:Y:S01]  /*c240*/  LDL.LU R38, [R1+0x6e4] ;  /* 0x0006e40001267983 */ /* 0x000f220000300800 */
[----:B--2---:R-:W-:-:S03]  /*c250*/  IADD3.X R11, R29, R19, RZ, P0, !PT ;  /* 0x000000131d0b7210 */ /* 0x004fc600007fe4ff */
[----:B------:R-:W-:Y:S01]  /*c260*/  STL [R1+0xa4c], R3 ;  /* 0x000a4c0301007387 */ /* 0x000fe20000100800 */
[----:B------:R-:W-:-:S03]  /*c270*/  IMAD.X R12, R26, 0x1, R19, P4 ;  /* 0x000000011a0c7824 */ /* 0x000fc600020e0613 */
[----:B------:R1:W-:Y:S04]  /*c280*/  STL [R1+0x550], R10 ;  /* 0x0005500a01007387 */ /* 0x0003e80000100800 */
[----:B------:R2:W-:Y:S01]  /*c290*/  STL [R1+0xa50], R11 ;  /* 0x000a500b01007387 */ /* 0x0005e20000100800 */
[-C--:B-1----:R-:W-:Y:S02]  /*c2a0*/  IADD3 R10, P0, R4, R39.reuse, RZ ;  /* 0x00000027040a7210 */ /* 0x082fe40007f1e0ff */
[----:B--2---:R-:W-:-:S03]  /*c2b0*/  IADD3 R11, P4, R5, R39, RZ ;  /* 0x00000027050b7210 */ /* 0x004fc60007f9e0ff */
[----:B------:R1:W-:Y:S04]  /*c2c0*/  STL [R1+0x554], R10 ;  /* 0x0005540a01007387 */ /* 0x0003e80000100800 */
[----:B------:R2:W-:Y:S01]  /*c2d0*/  STL [R1+0xa54], R12 ;  /* 0x000a540c01007387 */ /* 0x0005e20000100800 */
[----:B-1----:R-:W-:-:S03]  /*c2e0*/  IMAD.X R10, R27, 0x1, R19, P3 ;  /* 0x000000011b0a7824 */ /* 0x002fc600018e0613 */
[----:B------:R1:W-:Y:S01]  /*c2f0*/  STL [R1+0x558], R11 ;  /* 0x0005580b01007387 */ /* 0x0003e20000100800 */
[----:B--2---:R-:W-:-:S03]  /*c300*/  IADD3 R12, P3, R6, R39, RZ ;  /* 0x00000027060c7210 */ /* 0x004fc60007f7e0ff */
[----:B------:R2:W-:Y:S01]  /*c310*/  STL [R1+0xa58], R10 ;  /* 0x000a580a01007387 */ /* 0x0005e20000100800 */
[----:B------:R-:W-:-:S03]  /*c320*/  SHF.R.S32.HI R3, RZ, 0x1f, R39 ;  /* 0x0000001fff037819 */ /* 0x000fc60000011427 */
[----:B------:R2:W-:Y:S01]  /*c330*/  STL [R1+0x55c], R12 ;  /* 0x00055c0c01007387 */ /* 0x0005e20000100800 */
[--C-:B-1----:R-:W-:Y:S01]  /*c340*/  IMAD.X R11, R28, 0x1, R2.reuse, P2 ;  /* 0x000000011c0b7824 */ /* 0x102fe200010e0602 */
[----:B--2---:R-:W-:Y:S02]  /*c350*/  IADD3 R10, P2, R16, R39, RZ ;  /* 0x00000027100a7210 */ /* 0x004fe40007f5e0ff */
[----:B------:R-:W2:Y:S01]  /*c360*/  LDL.LU R39, [R1+0x6e8] ;  /* 0x0006e80001277983 */ /* 0x000ea20000300800 */
[----:B------:R-:W-:-:S03]  /*c370*/  IMAD.X R12, R29, 0x1, R2, P6 ;  /* 0x000000011d0c7824 */ /* 0x000fc600030e0602 */
[----:B------:R1:W-:Y:S04]  /*c380*/  STL [R1+0xa5c], R11 ;  /* 0x000a5c0b01007387 */ /* 0x0003e80000100800 */
[----:B------:R3:W-:Y:S01]  /*c390*/  STL [R1+0x560], R10 ;  /* 0x0005600a01007387 */ /* 0x0007e20000100800 */
[--C-:B-1----:R-:W-:Y:S01]  /*c3a0*/  IMAD.X R11, R26, 0x1, R2.reuse, P5 ;  /* 0x000000011a0b7824 */ /* 0x102fe200028e0602 */
[-C--:B---3--:R-:W-:Y:S02]  /*c3b0*/  IADD3 R10, P6, R4, R36.reuse, RZ ;  /* 0x00000024040a7210 */ /* 0x088fe40007fde0ff */
[----:B------:R1:W-:Y:S04]  /*c3c0*/  STL [R1+0xa60], R12 ;  /* 0x000a600c01007387 */ /* 0x0003e80000100800 */
[----:B------:R3:W-:Y:S04]  /*c3d0*/  STL [R1+0x564], R10 ;  /* 0x0005640a01007387 */ /* 0x0007e80000100800 */
[----:B------:R3:W-:Y:S01]  /*c3e0*/  STL [R1+0xa64], R11 ;  /* 0x000a640b01007387 */ /* 0x0007e20000100800 */
[----:B-1----:R-:W-:Y:S01]  /*c3f0*/  IADD3 R12, P5, R5, R36, RZ ;  /* 0x00000024050c7210 */ /* 0x002fe20007fbe0ff */
[----:B---3--:R-:W-:-:S04]  /*c400*/  IMAD.X R10, R27, 0x1, R2, P1 ;  /* 0x000000011b0a7824 */ /* 0x008fc800008e0602 */
[----:B------:R-:W-:Y:S01]  /*c410*/  STL [R1+0x568], R12 ;  /* 0x0005680c01007387 */ /* 0x000fe20000100800 */
[----:B------:R-:W-:-:S03]  /*c420*/  IADD3 R11, P1, R6, R36, RZ ;  /* 0x00000024060b7210 */ /* 0x000fc60007f3e0ff */
[----:B------:R1:W-:Y:S04]  /*c430*/  STL [R1+0xa68], R10 ;  /* 0x000a680a01007387 */ /* 0x0003e80000100800 */
[----:B------:R3:W-:Y:S04]  /*c440*/  STL [R1+0x56c], R11 ;  /* 0x00056c0b01007387 */ /* 0x0007e80000100800 */
[----:B------:R-:W2:Y:S01]  /*c450*/  LDL.LU R35, [R1+0x6ec] ;  /* 0x0006ec0001237983 */ /* 0x000ea20000300800 */
[----:B------:R-:W-:Y:S02]  /*c460*/  IADD3.X R2, R28, R3, RZ, P0, !PT ;  /* 0x000000031c027210 */ /* 0x000fe400007fe4ff */
[----:B-1----:R-:W-:Y:S01]  /*c470*/  IADD3 R10, P0, R16, R36, RZ ;  /* 0x00000024100a7210 */ /* 0x002fe20007f1e0ff */
[----:B------:R-:W-:-:S02]  /*c480*/  IMAD.X R12, R29, 0x1, R3, P4 ;  /* 0x000000011d0c7824 */ /* 0x000fc400020e0603 */
[----:B------:R-:W-:Y:S01]  /*c490*/  STL [R1+0xa6c], R2 ;  /* 0x000a6c0201007387 */ /* 0x000fe20000100800 */
[----:B---3--:R-:W-:-:S03]  /*c4a0*/  IMAD.X R11, R26, 0x1, R3, P3 ;  /* 0x000000011a0b7824 */ /* 0x008fc600018e0603 */
[----:B------:R1:W-:Y:S04]  /*c4b0*/  STL [R1+0x570], R10 ;  /* 0x0005700a01007387 */ /* 0x0003e80000100800 */
[----:B------:R3:W-:Y:S01]  /*c4c0*/  STL [R1+0xa70], R12 ;  /* 0x000a700c01007387 */ /* 0x0007e20000100800 */
[----:B------:R-:W-:Y:S02]  /*c4d0*/  SHF.R.S32.HI R19, RZ, 0x1f, R36 ;  /* 0x0000001fff137819 */ /* 0x000fe40000011424 */
[-C--:B-1----:R-:W-:Y:S02]  /*c4e0*/  IADD3 R10, P4, R4, R37.reuse, RZ ;  /* 0x00000025040a7210 */ /* 0x082fe40007f9e0ff */
[----:B---3--:R-:W-:-:S03]  /*c4f0*/  IADD3 R12, P3, R5, R37, RZ ;  /* 0x00000025050c7210 */ /* 0x008fc60007f7e0ff */
[----:B------:R1:W-:Y:S04]  /*c500*/  STL [R1+0x574], R10 ;  /* 0x0005740a01007387 */ /* 0x0003e80000100800 */
[----:B------:R3:W-:Y:S01]  /*c510*/  STL [R1+0xa74], R11 ;  /* 0x000a740b01007387 */ /* 0x0007e20000100800 */
[----:B-1----:R-:W-:-:S03]  /*c520*/  IMAD.X R10, R27, 0x1, R3, P2 ;  /* 0x000000011b0a7824 */ /* 0x002fc600010e0603 */
[----:B------:R-:W-:Y:S01]  /*c530*/  STL [R1+0x940], R12 ;  /* 0x0009400c01007387 */ /* 0x000fe20000100800 */
[----:B---3--:R-:W-:-:S03]  /*c540*/  IADD3 R11, P2, R6, R37, RZ ;  /* 0x00000025060b7210 */ /* 0x008fc60007f5e0ff */
[----:B------:R1:W-:Y:S04]  /*c550*/  STL [R1+0xa78], R10 ;  /* 0x000a780a01007387 */ /* 0x0003e80000100800 */
[----:B------:R3:W-:Y:S01]  /*c560*/  STL [R1+0x944], R11 ;  /* 0x0009440b01007387 */ /* 0x0007e20000100800 */
[----:B------:R-:W-:-:S03]  /*c570*/  IMAD.X R3, R28, 0x1, R19, P6 ;  /* 0x000000011c037824 */ /* 0x000fc600030e0613 */
[----:B------:R-:W2:Y:S01]  /*c580*/  LDL.LU R36, [R1+0x6f0] ;  /* 0x0006f00001247983 */ /* 0x000ea20000300800 */
[----:B-1----:R-:W-:Y:S01]  /*c590*/  IADD3 R10, P6, R16, R37, RZ ;  /* 0x00000025100a7210 */ /* 0x002fe20007fde0ff */
[----:B---3--:R-:W-:Y:S02]  /*c5a0*/  IMAD.X R11, R29, 0x1, R19, P5 ;  /* 0x000000011d0b7824 */ /* 0x008fe400028e0613 */
[----:B------:R-:W-:Y:S04]  /*c5b0*/  STL [R1+0xa7c], R3 ;  /* 0x000a7c0301007387 */ /* 0x000fe80000100800 */
[----:B------:R1:W-:Y:S01]  /*c5c0*/  STL [R1+0x970], R10 ;  /* 0x0009700a01007387 */ /* 0x0003e20000100800 */
[----:B------:R-:W-:-:S03]  /*c5d0*/  SHF.R.S32.HI R2, RZ, 0x1f, R37 ;  /* 0x0000001fff027819 */ /* 0x000fc60000011425 */
[----:B------:R3:W-:Y:S01]  /*c5e0*/  STL [R1+0xa80], R11 ;  /* 0x000a800b01007387 */ /* 0x0007e20000100800 */
[-C--:B----4-:R-:W-:Y:S01]  /*c5f0*/  IADD3 R12, P5, R4, R38.reuse, RZ ;  /* 0x00000026040c7210 */ /* 0x090fe20007fbe0ff */
[----:B-1----:R-:W-:Y:S01]  /*c600*/  IMAD.X R10, R26, 0x1, R19, P1 ;  /* 0x000000011a0a7824 */ /* 0x002fe200008e0613 */
[----:B---3--:R-:W-:-:S03]  /*c610*/  IADD3 R11, P1, R5, R38, RZ ;  /* 0x00000026050b7210 */ /* 0x008fc60007f3e0ff */
[----:B------:R1:W-:Y:S04]  /*c620*/  STL [R1+0x974], R12 ;  /* 0x0009740c01007387 */ /* 0x0003e80000100800 */
[----:B------:R3:W-:Y:S01]  /*c630*/  STL [R1+0xa84], R10 ;  /* 0x000a840a01007387 */ /* 0x0007e20000100800 */
[----:B-1----:R-:W-:-:S03]  /*c640*/  IADD3.X R12, R27, R19, RZ, P0, !PT ;  /* 0x000000131b0c7210 */ /* 0x002fc600007fe4ff */
[----:B------:R1:W-:Y:S01]  /*c650*/  STL [R1+0x978], R11 ;  /* 0x0009780b01007387 */ /* 0x0003e20000100800 */
[----:B---3--:R-:W-:-:S03]  /*c660*/  IADD3 R10, P0, R6, R38, RZ ;  /* 0x00000026060a7210 */ /* 0x008fc60007f1e0ff */
[----:B------:R-:W-:Y:S04]  /*c670*/  STL [R1+0xa88], R12 ;  /* 0x000a880c01007387 */ /* 0x000fe80000100800 */
[----:B------:R-:W3:Y:S01]  /*c680*/  LDL.LU R37, [R1+0x6f4] ;  /* 0x0006f40001257983 */ /* 0x000ee20000300800 */
[----:B-1----:R-:W-:-:S03]  /*c690*/  IMAD.X R11, R28, 0x1, R2, P4 ;  /* 0x000000011c0b7824 */ /* 0x002fc600020e0602 */
[----:B------:R1:W-:Y:S04]  /*c6a0*/  STL [R1+0x97c], R10 ;  /* 0x00097c0a01007387 */ /* 0x0003e80000100800 */
[----:B------:R4:W-:Y:S01]  /*c6b0*/  STL [R1+0xa8c], R11 ;  /* 0x000a8c0b01007387 */ /* 0x0009e20000100800 */
[----:B-1----:R-:W-:Y:S01]  /*c6c0*/  IADD3 R10, P4, R16, R38, RZ ;  /* 0x00000026100a7210 */ /* 0x002fe20007f9e0ff */
[----:B----4-:R-:W-:-:S04]  /*c6d0*/  IMAD.X R11, R29, 0x1, R2, P3 ;  /* 0x000000011d0b7824 */ /* 0x010fc800018e0602 */
[----:B------:R2:W-:Y:S01]  /*c6e0*/  STL [R1+0x980], R10 ;  /* 0x0009800a01007387 */ /* 0x0005e20000100800 */
[----:B------:R-:W-:-:S03]  /*c6f0*/  IMAD.X R12, R26, 0x1, R2, P2 ;  /* 0x000000011a0c7824 */ /* 0x000fc600010e0602 */
[----:B------:R1:W-:Y:S01]  /*c700*/  STL [R1+0xa90], R11 ;  /* 0x000a900b01007387 */ /* 0x0003e20000100800 */
[-C--:B--2---:R-:W-:Y:S02]  /*c710*/  IADD3 R10, P3, R4, R39.reuse, RZ ;  /* 0x00000027040a7210 */ /* 0x084fe40007f7e0ff */
[----:B-1----:R-:W-:-:S03]  /*c720*/  IADD3 R11, P2, R5, R39, RZ ;  /* 0x00000027050b7210 */ /* 0x002fc60007f5e0ff */
[----:B------:R1:W-:Y:S01]  /*c730*/  STL [R1+0x984], R10 ;  /* 0x0009840a01007387 */ /* 0x0003e20000100800 */
[----:B------:R-:W-:-:S03]  /*c740*/  SHF.R.S32.HI R3, RZ, 0x1f, R38 ;  /* 0x0000001fff037819 */ /* 0x000fc60000011426 */
[----:B------:R-:W-:Y:S04]  /*c750*/  STL [R1+0xa98], R12 ;  /* 0x000a980c01007387 */ /* 0x000fe80000100800 */
[----:B------:R2:W-:Y:S01]  /*c760*/  STL [R1+0x988], R11 ;  /* 0x0009880b01007387 */ /* 0x0005e20000100800 */
[----:B-1----:R-:W-:-:S03]  /*c770*/  IMAD.X R10, R27, 0x1, R2, P6 ;  /* 0x000000011b0a7824 */ /* 0x002fc600030e0602 */
[----:B------:R-:W4:Y:S01]  /*c780*/  LDL.LU R38, [R1+0x6f8] ;  /* 0x0006f80001267983 */ /* 0x000f220000300800 */
[----:B------:R-:W-:-:S03]  /*c790*/  IADD3 R2, P6, R6, R39, RZ ;  /* 0x0000002706027210 */ /* 0x000fc60007fde0ff */
[----:B------:R1:W-:Y:S01]  /*c7a0*/  STL [R1+0xa9c], R10 ;  /* 0x000a9c0a01007387 */ /* 0x0003e20000100800 */
[----:B--2---:R-:W-:-:S03]  /*c7b0*/  IMAD.X R11, R28, 0x1, R3, P5 ;  /* 0x000000011c0b7824 */ /* 0x004fc600028e0603 */
[----:B------:R-:W-:Y:S01]  /*c7c0*/  STL [R1+0x98c], R2 ;  /* 0x00098c0201007387 */ /* 0x000fe20000100800 */
[----:B-1----:R-:W-:-:S03]  /*c7d0*/  IADD3 R10, P5, R16, R39, RZ ;  /* 0x00000027100a7210 */ /* 0x002fc60007fbe0ff */
[----:B------:R1:W-:Y:S01]  /*c7e0*/  STL [R1+0xaa0], R11 ;  /* 0x000aa00b01007387 */ /* 0x0003e20000100800 */
[----:B------:R-:W-:-:S03]  /*c7f0*/  IADD3.X R12, R26, R3, RZ, P0, !PT ;  /* 0x000000031a0c7210 */ /* 0x000fc600007fe4ff */
[----:B------:R2:W-:Y:S01]  /*c800*/  STL [R1+0x990], R10 ;  /* 0x0009900a01007387 */ /* 0x0005e20000100800 */
[----:B-1----:R-:W-:Y:S01]  /*c810*/  IMAD.X R11, R29, 0x1, R3, P1 ;  /* 0x000000011d0b7824 */ /* 0x002fe200008e0603 */
[----:B--2---:R-:W-:-:S04]  /*c820*/  IADD3 R10, P1, R4, R35, RZ ;  /* 0x00000023040a7210 */ /* 0x004fc80007f3e0ff */
[----:B------:R1:W-:Y:S01]  /*c830*/  STL [R1+0xaa4], R11 ;  /* 0x000aa40b01007387 */ /* 0x0003e20000100800 */
[----:B------:R-:W-:-:S03]  /*c840*/  SHF.R.S32.HI R19, RZ, 0x1f, R39 ;  /* 0x0000001fff137819 */ /* 0x000fc60000011427 */
[----:B------:R2:W-:Y:S04]  /*c850*/  STL [R1+0x994], R10 ;  /* 0x0009940a01007387 */ /* 0x0005e80000100800 */
[----:B------:R-:W-:Y:S04]  /*c860*/  STL [R1+0xaa8], R12 ;  /* 0x000aa80c01007387 */ /* 0x000fe80000100800 */
[----:B------:R-:W4:Y:S01]  /*c870*/  LDL.LU R39, [R1+0x6fc] ;  /* 0x0006fc0001277983 */ /* 0x000f220000300800 */
[-C--:B-1----:R-:W-:Y:S01]  /*c880*/  IADD3 R11, P0, R5, R35.reuse, RZ ;  /* 0x00000023050b7210 */ /* 0x082fe20007f1e0ff */
[----:B--2---:R-:W-:Y:S01]  /*c890*/  IMAD.X R10, R27, 0x1, R3, P4 ;  /* 0x000000011b0a7824 */ /* 0x004fe200020e0603 */
[----:B------:R-:W-:-:S03]  /*c8a0*/  IADD3 R3, P4, R6, R35, RZ ;  /* 0x0000002306037210 */ /* 0x000fc60007f9e0ff */
[----:B------:R-:W-:Y:S04]  /*c8b0*/  STL [R1+0x998], R11 ;  /* 0x0009980b01007387 */ /* 0x000fe80000100800 */
[----:B------:R1:W-:Y:S04]  /*c8c0*/  STL [R1+0xaac], R10 ;  /* 0x000aac0a01007387 */ /* 0x0003e80000100800 */
[----:B------:R-:W-:Y:S01]  /*c8d0*/  STL [R1+0x99c], R3 ;  /* 0x00099c0301007387 */ /* 0x000fe20000100800 */
[----:B-1----:R-:W-:Y:S01]  /*c8e0*/  IMAD.X R10, R28, 0x1, R19, P3 ;  /* 0x000000011c0a7824 */ /* 0x002fe200018e0613 */
[----:B------:R-:W-:-:S04]  /*c8f0*/  IADD3 R11, P3, R16, R35, RZ ;  /* 0x00000023100b7210 */ /* 0x000fc80007f7e0ff */
[----:B------:R1:W-:Y:S04]  /*c900*/  STL [R1+0xab0], R10 ;  /* 0x000ab00a01007387 */ /* 0x0003e80000100800 */
[----:B------:R2:W-:Y:S01]  /*c910*/  STL [R1+0x9a0], R11 ;  /* 0x0009a00b01007387 */ /* 0x0005e20000100800 */
[--C-:B------:R-:W-:Y:S02]  /*c920*/  IMAD.X R12, R26, 0x1, R19.reuse, P6 ;  /* 0x000000011a0c7824 */ /* 0x100fe400030e0613 */
[----:B-1----:R-:W-:Y:S01]  /*c930*/  IMAD.X R10, R29, 0x1, R19, P2 ;  /* 0x000000011d0a7824 */ /* 0x002fe200010e0613 */
[----:B------:R-:W-:-:S04]  /*c940*/  SHF.R.S32.HI R2, RZ, 0x1f, R35 ;  /* 0x0000001fff027819 */ /* 0x000fc80000011423 */
[----:B------:R1:W-:Y:S01]  /*c950*/  STL [R1+0xab4], R10 ;  /* 0x000ab40a01007387 */ /* 0x0003e20000100800 */
[-C--:B--2---:R-:W-:Y:S02]  /*c960*/  IADD3 R11, P2, R4, R36.reuse, RZ ;  /* 0x00000024040b7210 */ /* 0x084fe40007f5e0ff */
[----:B-1----:R-:W-:-:S03]  /*c970*/  IADD3 R10, P6, R5, R36, RZ ;  /* 0x00000024050a7210 */ /* 0x002fc60007fde0ff */
[----:B------:R1:W-:Y:S04]  /*c980*/  STL [R1+0x9a4], R11 ;  /* 0x0009a40b01007387 */ /* 0x0003e80000100800 */
[----:B------:R2:W-:Y:S01]  /*c990*/  STL [R1+0xab8], R12 ;  /* 0x000ab80c01007387 */ /* 0x0005e20000100800 */
[----:B-1----:R-:W-:-:S03]  /*c9a0*/  IMAD.X R11, R27, 0x1, R19, P5 ;  /* 0x000000011b0b7824 */ /* 0x002fc600028e0613 */
[----:B------:R1:W-:Y:S01]  /*c9b0*/  STL [R1+0x9a8], R10 ;  /* 0x0009a80a01007387 */ /* 0x0003e20000100800 */
[----:B--2---:R-:W-:-:S03]  /*c9c0*/  IADD3 R12, P5, R6, R36, RZ ;  /* 0x00000024060c7210 */ /* 0x004fc60007fbe0ff */
[----:B------:R2:W-:Y:S01]  /*c9d0*/  STL [R1+0xabc], R11 ;  /* 0x000abc0b01007387 */ /* 0x0005e20000100800 */
[----:B-1----:R-:W-:-:S03]  /*c9e0*/  IMAD.X R10, R28, 0x1, R2, P1 ;  /* 0x000000011c0a7824 */ /* 0x002fc600008e0602 */
[----:B------:R-:W-:Y:S01]  /*c9f0*/  STL [R1+0x9ac], R12 ;  /* 0x0009ac0c01007387 */ /* 0x000fe20000100800 */
[----:B--2---:R-:W-:-:S03]  /*ca00*/  IADD3 R11, P1, R16, R36, RZ ;  /* 0x00000024100b7210 */ /* 0x004fc60007f3e0ff */
[----:B------:R1:W-:Y:S04]  /*ca10*/  STL [R1+0xac0], R10 ;  /* 0x000ac00a01007387 */ /* 0x0003e80000100800 */
[----:B------:R3:W-:Y:S01]  /*ca20*/  STL [R1+0x9b0], R11 ;  /* 0x0009b00b01007387 */ /* 0x0007e20000100800 */
[----:B-1----:R-:W-:Y:S01]  /*ca30*/  IADD3.X R10, R29, R2, RZ, P0, !PT ;  /* 0x000000021d0a7210 */ /* 0x002fe200007fe4ff */
[----:B------:R-:W-:Y:S01]  /*ca40*/  IMAD.X R12, R26, 0x1, R2, P4 ;  /* 0x000000011a0c7824 */ /* 0x000fe200020e0602 */
[----:B---3--:R-:W-:-:S03]  /*ca50*/  IADD3 R11, P0, R4, R37, RZ ;  /* 0x00000025040b7210 */ /* 0x008fc60007f1e0ff */
[----:B------:R1:W-:Y:S01]  /*ca60*/  STL [R1+0xac4], R10 ;  /* 0x000ac40a01007387 */ /* 0x0003e20000100800 */
[----:B------:R-:W-:-:S03]  /*ca70*/  SHF.R.S32.HI R3, RZ, 0x1f, R36 ;  /* 0x0000001fff037819 */ /* 0x000fc60000011424 */
[----:B------:R2:W-:Y:S01]  /*ca80*/  STL [R1+0x9b4], R11 ;  /* 0x0009b40b01007387 */ /* 0x0005e20000100800 */
[----:B-1----:R-:W-:-:S03]  /*ca90*/  IADD3 R10, P4, R5, R37, RZ ;  /* 0x00000025050a7210 */ /* 0x002fc60007f9e0ff */
[----:B------:R-:W-:Y:S01]  /*caa0*/  STL [R1+0xac8], R12 ;  /* 0x000ac80c01007387 */ /* 0x000fe20000100800 */
[----:B--2---:R-:W-:Y:S01]  /*cab0*/  IMAD.X R11, R27, 0x1, R2, P3 ;  /* 0x000000011b0b7824 */ /* 0x004fe200018e0602 */
[----:B------:R-:W-:Y:S02]  /*cac0*/  IADD3 R2, P3, R6, R37, RZ ;  /* 0x0000002506027210 */ /* 0x000fe40007f7e0ff */
[----:B------:R1:W-:Y:S04]  /*cad0*/  STL [R1+0x9b8], R10 ;  /* 0x0009b80a01007387 */ /* 0x0003e80000100800 */
[----:B------:R2:W-:Y:S01]  /*cae0*/  STL [R1+0xacc], R11 ;  /* 0x000acc0b01007387 */ /* 0x0005e20000100800 */
[----:B-1----:R-:W-:-:S03]  /*caf0*/  IMAD.X R10, R28, 0x1, R3, P2 ;  /* 0x000000011c0a7824 */ /* 0x002fc600010e0603 */
[----:B------:R-:W-:Y:S01]  /*cb00*/  STL [R1+0x9bc], R2 ;  /* 0x0009bc0201007387 */ /* 0x000fe20000100800 */
[----:B--2---:R-:W-:-:S03]  /*cb10*/  IADD3 R11, P2, R16, R37, RZ ;  /* 0x00000025100b7210 */ /* 0x004fc60007f5e0ff */
[----:B------:R1:W-:Y:S04]  /*cb20*/  STL [R1+0xad0], R10 ;  /* 0x000ad00a01007387 */ /* 0x0003e80000100800 */
[----:B------:R4:W-:Y:S01]  /*cb30*/  STL [R1+0x9c0], R11 ;  /* 0x0009c00b01007387 */ /* 0x0009e20000100800 */
[--C-:B------:R-:W-:Y:S02]  /*cb40*/  IMAD.X R12, R26, 0x1, R3.reuse, P5 ;  /* 0x000000011a0c7824 */ /* 0x100fe400028e0603 */
[----:B-1----:R-:W-:Y:S01]  /*cb50*/  IMAD.X R10, R29, 0x1, R3, P6 ;  /* 0x000000011d0a7824 */ /* 0x002fe200030e0603 */
[----:B----4-:R-:W-:-:S04]  /*cb60*/  IADD3 R11, P6, R4, R38, RZ ;  /* 0x00000026040b7210 */ /* 0x010fc80007fde0ff */
        /* <DEDUP_REMOVED lines=9> */
[----:B-1----:R-:W-:-:S03]  /*cc00*/  IADD3.X R10, R28, R19, RZ, P0, !PT ;  /* 0x000000131c0a7210 */ /* 0x002fc600007fe4ff */
[----:B------:R-:W-:Y:S01]  /*cc10*/  STL [R1+0x9cc], R3 ;  /* 0x0009cc0301007387 */ /* 0x000fe20000100800 */
[----:B--2---:R-:W-:-:S03]  /*cc20*/  IADD3 R11, P0, R16, R38, RZ ;  /* 0x00000026100b7210 */ /* 0x004fc60007f1e0ff */
[----:B------:R1:W-:Y:S04]  /*cc30*/  STL [R1+0xae0], R10 ;  /* 0x000ae00a01007387 */ /* 0x0003e80000100800 */
[----:B------:R2:W-:Y:S01]  /*cc40*/  STL [R1+0x9d0], R11 ;  /* 0x0009d00b01007387 */ /* 0x0005e20000100800 */
[--C-:B-1----:R-:W-:Y:S01]  /*cc50*/  IMAD.X R10, R29, 0x1, R19.reuse, P4 ;  /* 0x000000011d0a7824 */ /* 0x102fe200020e0613 */
[----:B------:R-:W-:Y:S01]  /*cc60*/  IADD3 R12, P4, R4, R39, RZ ;  /* 0x00000027040c7210 */ /* 0x000fe20007f9e0ff */
[----:B--2---:R-:W-:-:S03]  /*cc70*/  IMAD.X R11, R26, 0x1, R19, P3 ;  /* 0x000000011a0b7824 */ /* 0x004fc600018e0613 */
[----:B------:R1:W-:Y:S01]  /*cc80*/  STL [R1+0xae4], R10 ;  /* 0x000ae40a01007387 */ /* 0x0003e20000100800 */
[----:B------:R-:W-:-:S03]  /*cc90*/  SHF.R.S32.HI R2, RZ, 0x1f, R38 ;  /* 0x0000001fff027819 */ /* 0x000fc60000011426 */
[----:B------:R-:W-:Y:S04]  /*cca0*/  STL [R1+0x9d4], R12 ;  /* 0x0009d40c01007387 */ /* 0x000fe80000100800 */
[----:B------:R2:W-:Y:S01]  /*ccb0*/  STL [R1+0xae8], R11 ;  /* 0x000ae80b01007387 */ /* 0x0005e20000100800 */
[----:B-1----:R-:W-:Y:S01]  /*ccc0*/  IADD3 R10, P3, R5, R39, RZ ;  /* 0x00000027050a7210 */ /* 0x002fe20007f7e0ff */
[----:B--2---:R-:W-:-:S04]  /*ccd0*/  IMAD.X R11, R27, 0x1, R19, P2 ;  /* 0x000000011b0b7824 */ /* 0x004fc800010e0613 */
[----:B------:R1:W-:Y:S01]  /*cce0*/  STL [R1+0x9d8], R10 ;  /* 0x0009d80a01007387 */ /* 0x0003e20000100800 */
[----:B------:R-:W-:-:S03]  /*ccf0*/  IADD3 R12, P2, R6, R39, RZ ;  /* 0x00000027060c7210 */ /* 0x000fc60007f5e0ff */
[----:B------:R2:W-:Y:S01]  /*cd00*/  STL [R1+0xaec], R11 ;  /* 0x000aec0b01007387 */ /* 0x0005e20000100800 */
[----:B-1----:R-:W-:-:S03]  /*cd10*/  IMAD.X R10, R28, 0x1, R2, P6 ;  /* 0x000000011c0a7824 */ /* 0x002fc600030e0602 */
[----:B------:R-:W-:Y:S01]  /*cd20*/  STL [R1+0x9dc], R12 ;  /* 0x0009dc0c01007387 */ /* 0x000fe20000100800 */
[----:B--2---:R-:W-:-:S03]  /*cd30*/  IADD3 R11, P6, R16, R39, RZ ;  /* 0x00000027100b7210 */ /* 0x004fc60007fde0ff */
[----:B------:R-:W-:Y:S01]  /*cd40*/  STL [R1+0xaf0], R10 ;  /* 0x000af00a01007387 */ /* 0x000fe20000100800 */
[--C-:B------:R-:W-:Y:S01]  /*cd50*/  IMAD.X R13, R29, 0x1, R2.reuse, P5 ;  /* 0x000000011d0d7824 */ /* 0x100fe200028e0602 */
[----:B------:R-:W-:Y:S02]  /*cd60*/  SHF.R.S32.HI R3, RZ, 0x1f, R39 ;  /* 0x0000001fff037819 */ /* 0x000fe40000011427 */
[----:B------:R1:W-:Y:S01]  /*cd70*/  STL [R1+0x9e0], R11 ;  /* 0x0009e00b01007387 */ /* 0x0003e20000100800 */
[----:B------:R-:W-:Y:S01]  /*cd80*/  SHF.L.U64.HI R9, R8, 0x2, R9 ;  /* 0x0000000208097819 */ /* 0x000fe20000010209 */
[----:B------:R-:W2:Y:S02]  /*cd90*/  LDC R39, c[0x0][0x230] ;  /* 0x00008c00ff277b82 */ /* 0x000ea40000000800 */
[----:B------:R3:W-:Y:S01]  /*cda0*/  STL [R1+0xaf4], R13 ;  /* 0x000af40d01007387 */ /* 0x0007e20000100800 */
[----:B-1----:R-:W-:Y:S01]  /*cdb0*/  IMAD.X R11, R26, 0x1, R2, P1 ;  /* 0x000000011a0b7824 */ /* 0x002fe200008e0602 */
[----:B------:R-:W-:Y:S01]  /*cdc0*/  IADD3.X R2, R27, R2, RZ, P0, !PT ;  /* 0x000000021b027210 */ /* 0x000fe200007fe4ff */
[----:B---3--:R-:W-:-:S03]  /*cdd0*/  IMAD.X R13, R28, 0x1, R3, P4 ;  /* 0x000000011c0d7824 */ /* 0x008fc600020e0603 */
[----:B------:R1:W-:Y:S04]  /*cde0*/  STL [R1+0xaf8], R11 ;  /* 0x000af80b01007387 */ /* 0x0003e80000100800 */
[----:B------:R3:W-:Y:S01]  /*cdf0*/  STL [R1+0xafc], R2 ;  /* 0x000afc0201007387 */ /* 0x0007e20000100800 */
[----:B-1----:R-:W-:-:S03]  /*ce00*/  IMAD.X R11, R29, 0x1, R3, P3 ;  /* 0x000000011d0b7824 */ /* 0x002fc600018e0603 */
[----:B------:R-:W-:Y:S01]  /*ce10*/  STL [R1+0xb00], R13 ;  /* 0x000b000d01007387 */ /* 0x000fe20000100800 */
[----:B---3--:R-:W-:-:S03]  /*ce20*/  IMAD.X R2, R26, 0x1, R3, P2 ;  /* 0x000000011a027824 */ /* 0x008fc600010e0603 */
[----:B------:R-:W-:Y:S01]  /*ce30*/  STL [R1+0xb04], R11 ;  /* 0x000b040b01007387 */ /* 0x000fe20000100800 */
[----:B------:R-:W-:-:S03]  /*ce40*/  IMAD.X R3, R27, 0x1, R3, P6 ;  /* 0x000000011b037824 */ /* 0x000fc600030e0603 */
[----:B------:R1:W-:Y:S04]  /*ce50*/  STL [R1+0xb08], R2 ;  /* 0x000b080201007387 */ /* 0x0003e80000100800 */
[----:B------:R3:W-:Y:S01]  /*ce60*/  STL [R1+0xb0c], R3 ;  /* 0x000b0c0301007387 */ /* 0x0007e20000100800 */
[----:B-1----:R-:W-:Y:S02]  /*ce70*/  SHF.L.U64.HI R2, R4, 0x2, R28 ;  /* 0x0000000204027819 */ /* 0x002fe4000001021c */
[----:B---3--:R-:W-:-:S03]  /*ce80*/  SHF.L.U64.HI R3, R5, 0x2, R29 ;  /* 0x0000000205037819 */ /* 0x008fc6000001021d */
[----:B------:R1:W-:Y:S04]  /*ce90*/  STL [R1+0x950], R2 ;  /* 0x0009500201007387 */ /* 0x0003e80000100800 */
[----:B------:R-:W-:Y:S01]  /*cea0*/  STL [R1+0x94c], R3 ;  /* 0x00094c0301007387 */ /* 0x000fe20000100800 */
[----:B-1----:R-:W-:-:S05]  /*ceb0*/  SHF.L.U64.HI R2, R6, 0x2, R26 ;  /* 0x0000000206027819 */ /* 0x002fca000001021a */
[----:B------:R-:W-:Y:S04]  /*cec0*/  STL [R1+0x948], R2 ;  /* 0x0009480201007387 */ /* 0x000fe80000100800 */
[----:B------:R-:W-:Y:S04]  /*ced0*/  STL [R1+0x400], RZ ;  /* 0x000400ff01007387 */ /* 0x000fe80000100800 */
        /* <DEDUP_REMOVED lines=255> */
[----:B------:R-:W-:Y:S04]  /*ded0*/  STL [R1], RZ ;  /* 0x000000ff01007387 */ /* 0x000fe80000100800 */
        /* <DEDUP_REMOVED lines=63> */
[----:B------:R1:W-:Y:S04]  /*e2d0*/  STL [R1+0x93c], R9 ;  /* 0x00093c0901007387 */ /* 0x0003e80000100800 */
[----:B-1----:R-:W3:Y:S01]  /*e2e0*/  LDL.LU R9, [R1+0xcb4] ;  /* 0x000cb40001097983 */ /* 0x002ee20000300800 */
[----:B------:R-:W-:-:S05]  /*e2f0*/  IMAD.SHL.U32 R8, R8, 0x4, RZ ;  /* 0x0000000408087824 */ /* 0x000fca00078e00ff */
[----:B------:R3:W-:Y:S02]  /*e300*/  STL [R1+0x938], R8 ;  /* 0x0009380801007387 */ /* 0x0007e40000100800 */
[C---:B---3--:R-:W-:Y:S02]  /*e310*/  SHF.L.U64.HI R8, R9.reuse, 0x2, R21 ;  /* 0x0000000209087819 */ /* 0x048fe40000010215 */
[----:B------:R-:W3:Y:S04]  /*e320*/  LDL.LU R21, [R1+0xcb0] ;  /* 0x000cb00001157983 */ /* 0x000ee80000300800 */
[----:B------:R1:W-:Y:S02]  /*e330*/  STL [R1+0x934], R8 ;  /* 0x0009340801007387 */ /* 0x0003e40000100800 */
[----:B-1----:R-:W-:Y:S01]  /*e340*/  IMAD.SHL.U32 R8, R9, 0x4, RZ ;  /* 0x0000000409087824 */ /* 0x002fe200078e00ff */
[----:B------:R-:W-:-:S02]  /*e350*/  SHF.L.U64.HI R9, R18, 0x2, R22 ;  /* 0x0000000212097819 */ /* 0x000fc40000010216 */
[----:B------:R-:W4:Y:S04]  /*e360*/  LDL.LU R22, [R1+0xcac] ;  /* 0x000cac0001167983 */ /* 0x000f280000300800 */
[----:B------:R1:W-:Y:S04]  /*e370*/  STL [R1+0x930], R8 ;  /* 0x0009300801007387 */ /* 0x0003e80000100800 */
[----:B------:R-:W-:Y:S01]  /*e380*/  STL [R1+0x92c], R9 ;  /* 0x00092c0901007387 */ /* 0x000fe20000100800 */
[----:B-1----:R-:W-:Y:S01]  /*e390*/  IMAD.SHL.U32 R8, R18, 0x4, RZ ;  /* 0x0000000412087824 */ /* 0x002fe200078e00ff */
[----:B------:R-:W-:-:S02]  /*e3a0*/  SHF.L.U64.HI R18, R20, 0x2, R23 ;  /* 0x0000000214127819 */ /* 0x000fc40000010217 */
[----:B------:R-:W2:Y:S04]  /*e3b0*/  LDL.LU R23, [R1+0xca8] ;  /* 0x000ca80001177983 */ /* 0x000ea80000300800 */
[----:B------:R1:W-:Y:S04]  /*e3c0*/  STL [R1+0x928], R8 ;  /* 0x0009280801007387 */ /* 0x0003e80000100800 */
[----:B------:R4:W-:Y:S01]  /*e3d0*/  STL [R1+0x924], R18 ;  /* 0x0009241201007387 */ /* 0x0009e20000100800 */
[----:B-1----:R-:W-:Y:S01]  /*e3e0*/  IMAD.SHL.U32 R8, R20, 0x4, RZ ;  /* 0x0000000414087824 */ /* 0x002fe200078e00ff */
[----:B---3--:R-:W-:-:S02]  /*e3f0*/  SHF.L.U64.HI R9, R21, 0x2, R40 ;  /* 0x0000000215097819 */ /* 0x008fc40000010228 */
[----:B------:R-:W3:Y:S04]  /*e400*/  LDL.LU R40, [R1+0xca4] ;  /* 0x000ca40001287983 */ /* 0x000ee80000300800 */
[----:B------:R1:W-:Y:S04]  /*e410*/  STL [R1+0x920], R8 ;  /* 0x0009200801007387 */ /* 0x0003e80000100800 */
[----:B------:R2:W-:Y:S01]  /*e420*/  STL [R1+0x91c], R9 ;  /* 0x00091c0901007387 */ /* 0x0005e20000100800 */
[----:B----4-:R-:W-:-:S03]  /*e430*/  SHF.L.U64.HI R18, R22, 0x2, R41 ;  /* 0x0000000216127819 */ /* 0x010fc60000010229 */
[----:B------:R-:W4:Y:S01]  /*e440*/  LDL.LU R41, [R1+0xca0] ;  /* 0x000ca00001297983 */ /* 0x000f220000300800 */
[----:B-1----:R-:W-:-:S05]  /*e450*/  IMAD.SHL.U32 R8, R21, 0x4, RZ ;  /* 0x0000000415087824 */ /* 0x002fca00078e00ff */
[----:B------:R1:W-:Y:S04]  /*e460*/  STL [R1+0x918], R8 ;  /* 0x0009180801007387 */ /* 0x0003e80000100800 */
[----:B------:R-:W-:Y:S01]  /*e470*/  STL [R1+0x914], R18 ;  /* 0x0009141201007387 */ /* 0x000fe20000100800 */
[----:B--2---:R-:W-:-:S03]  /*e480*/  SHF.L.U64.HI R9, R23, 0x2, R42 ;  /* 0x0000000217097819 */ /* 0x004fc6000001022a */
[----:B------:R-:W2:Y:S01]  /*e490*/  LDL.LU R42, [R1+0xc9c] ;  /* 0x000c9c00012a7983 */ /* 0x000ea20000300800 */
[----:B-1----:R-:W-:-:S05]  /*e4a0*/  IMAD.SHL.U32 R8, R22, 0x4, RZ ;  /* 0x0000000416087824 */ /* 0x002fca00078e00ff */
[----:B------:R1:W-:Y:S04]  /*e4b0*/  STL [R1+0x910], R8 ;  /* 0x0009100801007387 */ /* 0x0003e80000100800 */
[----:B------:R4:W-:Y:S01]  /*e4c0*/  STL [R1+0x90c], R9 ;  /* 0x00090c0901007387 */ /* 0x0009e20000100800 */
[----:B-1----:R-:W-:Y:S02]  /*e4d0*/  SHF.L.U32 R8, R23, 0x2, RZ ;  /* 0x0000000217087819 */ /* 0x002fe400000006ff */
[----:B---3--:R-:W-:Y:S02]  /*e4e0*/  SHF.L.U64.HI R18, R40, 0x2, R43 ;  /* 0x0000000228127819 */ /* 0x008fe4000001022b */
        /* <DEDUP_REMOVED lines=13> */
[----:B-1----:R-:W-:Y:S01]  /*e5c0*/  IMAD.SHL.U32 R8, R42, 0x4, RZ ;  /* 0x000000042a087824 */ /* 0x002fe200078e00ff */
        /* <DEDUP_REMOVED lines=15> */
[C---:B---3--:R-:W-:Y:S02]  /*e6c0*/  SHF.L.U64.HI R18, R46.reuse, 0x2, R50 ;  /* 0x000000022e127819 */ /* 0x048fe40000010232 */
[----:B------:R-:W3:Y:S01]  /*e6d0*/  LDL.LU R50, [R1+0xc80] ;  /* 0x000c800001327983 */ /* 0x000ee20000300800 */
[----:B------:R-:W-:-:S03]  /*e6e0*/  SHF.L.U32 R9, R46, 0x2, RZ ;  /* 0x000000022e097819 */ /* 0x000fc600000006ff */
[----:B------:R4:W-:Y:S04]  /*e6f0*/  STL [R1+0x8d8], R8 ;  /* 0x0008d80801007387 */ /* 0x0009e80000100800 */
[----:B------:R-:W-:Y:S01]  /*e700*/  STL [R1+0x8d4], R18 ;  /* 0x0008d41201007387 */ /* 0x000fe20000100800 */
[----:B----4-:R-:W-:-:S03]  /*e710*/  SHF.L.U64.HI R8, R47, 0x2, R49 ;  /* 0x000000022f087819 */ /* 0x010fc60000010231 */
[----:B------:R-:W4:Y:S04]  /*e720*/  LDL.LU R49, [R1+0xc7c] ;  /* 0x000c7c0001317983 */ /* 0x000f280000300800 */
[----:B------:R1:W-:Y:S04]  /*e730*/  STL [R1+0x8d0], R9 ;  /* 0x0008d00901007387 */ /* 0x0003e80000100800 */
[----:B------:R-:W4:Y:S01]  /*e740*/  LDL.LU R20, [R1+0x5e8] ;  /* 0x0005e80001147983 */ /* 0x000f220000300800 */
[----:B-1----:R-:W-:-:S03]  /*e750*/  IMAD.SHL.U32 R9, R47, 0x4, RZ ;  /* 0x000000042f097824 */ /* 0x002fc600078e00ff */
[----:B------:R2:W-:Y:S04]  /*e760*/  STL [R1+0x8cc], R8 ;  /* 0x0008cc0801007387 */ /* 0x0005e80000100800 */
[----:B------:R-:W4:Y:S04]  /*e770*/  LDL.LU R18, [R1+0x5ec] ;  /* 0x0005ec0001127983 */ /* 0x000f280000300800 */
[----:B------:R1:W-:Y:S01]  /*e780*/  STL [R1+0x8c8], R9 ;  /* 0x0008c80901007387 */ /* 0x0003e20000100800 */
[----:B--2---:R-:W-:-:S03]  /*e790*/  SHF.L.U64.HI R8, R48, 0x2, R51 ;  /* 0x0000000230087819 */ /* 0x004fc60000010233 */
[----:B------:R-:W2:Y:S01]  /*e7a0*/  LDL.LU R51, [R1+0xc78] ;  /* 0x000c780001337983 */ /* 0x000ea20000300800 */
[----:B------:R-:W-:-:S03]  /*e7b0*/  IMAD.SHL.U32 R21, R48, 0x4, RZ ;  /* 0x0000000430157824 */ /* 0x000fc600078e00ff */
[----:B-1----:R-:W2:Y:S04]  /*e7c0*/  LDL.LU R9, [R1+0x5f0] ;  /* 0x0005f00001097983 */ /* 0x002ea80000300800 */
[----:B------:R1:W-:Y:S04]  /*e7d0*/  STL [R1+0x8c4], R8 ;  /* 0x0008c40801007387 */ /* 0x0003e80000100800 */
[----:B-1----:R-:W2:Y:S04]  /*e7e0*/  LDL.LU R8, [R1+0x5f4] ;  /* 0x0005f40001087983 */ /* 0x002ea80000300800 */
[----:B------:R1:W-:Y:S01]  /*e7f0*/  STL [R1+0x8c0], R21 ;  /* 0x0008c01501007387 */ /* 0x0003e20000100800 */
[----:B---3--:R-:W-:-:S02]  /*e800*/  SHF.L.U64.HI R23, R50, 0x2, R53 ;  /* 0x0000000232177819 */ /* 0x008fc40000010235 */
[C---:B----4-:R-:W-:Y:S02]  /*e810*/  SHF.L.U64.HI R22, R49.reuse, 0x2, R52 ;  /* 0x0000000231167819 */ /* 0x050fe40000010234 */
[----:B------:R-:W3:Y:S01]  /*e820*/  LDL.LU R52, [R1+0xc74] ;  /* 0x000c740001347983 */ /* 0x000ee20000300800 */
[----:B-1----:R-:W-:-:S03]  /*e830*/  IMAD.SHL.U32 R21, R49, 0x4, RZ ;  /* 0x0000000431157824 */ /* 0x002fc600078e00ff */
[----:B------:R2:W-:Y:S04]  /*e840*/  STL [R1+0x8bc], R22 ;  /* 0x0008bc1601007387 */ /* 0x0005e80000100800 */
[----:B------:R-:W4:Y:S04]  /*e850*/  LDL.LU R53, [R1+0xc70] ;  /* 0x000c700001357983 */ /* 0x000f280000300800 */
        /* <DEDUP_REMOVED lines=10> */
[----:B------:R1:W-:Y:S01]  /*e900*/  STL [R1+0x8a8], R21 ;  /* 0x0008a81501007387 */ /* 0x0003e20000100800 */
[----:B----4-:R-:W-:-:S03]  /*e910*/  SHF.L.U64.HI R22, R53, 0x2, R56 ;  /* 0x0000000235167819 */ /* 0x010fc60000010238 */
[----:B------:R2:W-:Y:S04]  /*e920*/  STL [R1+0x8a4], R23 ;  /* 0x0008a41701007387 */ /* 0x0005e80000100800 */
[----:B------:R-:W4:Y:S01]  /*e930*/  LDL.LU R56, [R1+0xc64] ;  /* 0x000c640001387983 */ /* 0x000f220000300800 */
[----:B-1----:R-:W-:-:S05]  /*e940*/  IMAD.SHL.U32 R21, R52, 0x4, RZ ;  /* 0x0000000434157824 */ /* 0x002fca00078e00ff */
[----:B------:R1:W-:Y:S04]  /*e950*/  STL [R1+0x8a0], R21 ;  /* 0x0008a01501007387 */ /* 0x0003e80000100800 */
[----:B------:R-:W-:Y:S01]  /*e960*/  STL [R1+0x89c], R22 ;  /* 0x00089c1601007387 */ /* 0x000fe20000100800 */
[----:B--2---:R-:W-:-:S03]  /*e970*/  SHF.L.U64.HI R23, R54, 0x2, R57 ;  /* 0x0000000236177819 */ /* 0x004fc60000010239 */
[----:B------:R-:W2:Y:S01]  /*e980*/  LDL.LU R57, [R1+0xc60] ;  /* 0x000c600001397983 */ /* 0x000ea20000300800 */
[----:B-1----:R-:W-:-:S05]  /*e990*/  SHF.L.U32 R21, R53, 0x2, RZ ;  /* 0x0000000235157819 */ /* 0x002fca00000006ff */
        /* <DEDUP_REMOVED lines=31> */
[----:B------:R-:W-:Y:S01]  /*eb90*/  STL [R1+0x864], R23 ;  /* 0x0008641701007387 */ /* 0x000fe20000100800 */
[----:B-1----:R-:W-:-:S05]  /*eba0*/  SHF.L.U32 R21, R60, 0x2, RZ ;  /* 0x000000023c157819 */ /* 0x002fca00000006ff */
[----:B------:R4:W-:Y:S01]  /*ebb0*/  STL [R1+0x860], R21 ;  /* 0x0008601501007387 */ /* 0x0009e20000100800 */
[C---:B---3--:R-:W-:Y:S01]  /*ebc0*/  SHF.L.U64.HI R22, R61.reuse, 0x2, R20 ;  /* 0x000000023d167819 */ /* 0x048fe20000010214 */
[----:B------:R-:W-:-:S04]  /*ebd0*/  IMAD.SHL.U32 R20, R61, 0x4, RZ ;  /* 0x000000043d147824 */ /* 0x000fc800078e00ff */
[----:B------:R-:W-:Y:S01]  /*ebe0*/  STL [R1+0x85c], R22 ;  /* 0x00085c1601007387 */ /* 0x000fe20000100800 */
[C---:B----4-:R-:W-:Y:S01]  /*ebf0*/  SHF.L.U64.HI R21, R62.reuse, 0x2, R18 ;  /* 0x000000023e157819 */ /* 0x050fe20000010212 */
[----:B------:R-:W-:Y:S02]  /*ec00*/  IMAD.SHL.U32 R18, R62, 0x4, RZ ;  /* 0x000000043e127824 */ /* 0x000fe400078e00ff */
[----:B------:R1:W-:Y:S04]  /*ec10*/  STL [R1+0x858], R20 ;  /* 0x0008581401007387 */ /* 0x0003e80000100800 */
[----:B------:R-:W-:Y:S04]  /*ec20*/  STL [R1+0x854], R21 ;  /* 0x0008541501007387 */ /* 0x000fe80000100800 */
[----:B------:R2:W-:Y:S01]  /*ec30*/  STL [R1+0x850], R18 ;  /* 0x0008501201007387 */ /* 0x0005e20000100800 */
[C---:B-1----:R-:W-:Y:S01]  /*ec40*/  SHF.L.U64.HI R20, R63.reuse, 0x2, R9 ;  /* 0x000000023f147819 */ /* 0x042fe20000010209 */
[----:B------:R-:W-:-:S04]  /*ec50*/  IMAD.SHL.U32 R9, R63, 0x4, RZ ;  /* 0x000000043f097824 */ /* 0x000fc800078e00ff */
[----:B------:R-:W-:Y:S01]  /*ec60*/  STL [R1+0x84c], R20 ;  /* 0x00084c1401007387 */ /* 0x000fe20000100800 */
[C---:B--2---:R-:W-:Y:S01]  /*ec70*/  SHF.L.U64.HI R18, R64.reuse, 0x2, R8 ;  /* 0x0000000240127819 */ /* 0x044fe20000010208 */
[----:B------:R-:W-:Y:S02]  /*ec80*/  IMAD.SHL.U32 R8, R64, 0x4, RZ ;  /* 0x0000000440087824 */ /* 0x000fe400078e00ff */
[----:B------:R1:W-:Y:S04]  /*ec90*/  STL [R1+0x848], R9 ;  /* 0x0008480901007387 */ /* 0x0003e80000100800 */
[----:B------:R2:W-:Y:S01]  /*eca0*/  STL [R1+0x844], R18 ;  /* 0x0008441201007387 */ /* 0x0005e20000100800 */
[----:B-1----:R-:W-:-:S03]  /*ecb0*/  SHF.L.U64.HI R9, R65, 0x2, R68 ;  /* 0x0000000241097819 */ /* 0x002fc60000010244 */
[----:B------:R-:W3:Y:S01]  /*ecc0*/  LDL.LU R68, [R1+0xc44] ;  /* 0x000c440001447983 */ /* 0x000ee20000300800 */
[----:B--2---:R-:W-:-:S03]  /*ecd0*/  SHF.L.U64.HI R18, R66, 0x2, R69 ;  /* 0x0000000242127819 */ /* 0x004fc60000010245 */
[----:B------:R1:W-:Y:S04]  /*ece0*/  STL [R1+0x840], R8 ;  /* 0x0008400801007387 */ /* 0x0003e80000100800 */
[----:B------:R2:W-:Y:S04]  /*ecf0*/  STL [R1+0x83c], R9 ;  /* 0x00083c0901007387 */ /* 0x0005e80000100800 */
[----:B------:R-:W4:Y:S01]  /*ed00*/  LDL.LU R69, [R1+0xc40] ;  /* 0x000c400001457983 */ /* 0x000f220000300800 */
[----:B-1----:R-:W-:-:S05]  /*ed10*/  IMAD.SHL.U32 R8, R65, 0x4, RZ ;  /* 0x0000000441087824 */ /* 0x002fca00078e00ff */
[----:B------:R1:W-:Y:S01]  /*ed20*/  STL [R1+0x838], R8 ;  /* 0x0008380801007387 */ /* 0x0003e20000100800 */
[----:B--2---:R-:W-:-:S03]  /*ed30*/  SHF.L.U64.HI R9, R67, 0x2, R70 ;  /* 0x0000000243097819 */ /* 0x004fc60000010246 */
[----:B------:R-:W-:Y:S04]  /*ed40*/  STL [R1+0x834], R18 ;  /* 0x0008341201007387 */ /* 0x000fe80000100800 */
        /* <DEDUP_REMOVED lines=41> */
[----:B-1----:R-:W-:-:S05]  /*efe0*/  SHF.L.U32 R8, R74, 0x2, RZ ;  /* 0x000000024a087819 */ /* 0x002fca00000006ff */
        /* <DEDUP_REMOVED lines=211> */
[----:B------:R1:W-:Y:S01]  /*fd20*/  STL [R1+0x69c], R9 ;  /* 0x00069c0901007387 */ /* 0x0003e20000100800 */
[----:B--2---:R-:W-:-:S03]  /*fd30*/  SHF.L.U64.HI R18, R247, 0x2, R252 ;  /* 0x00000002f7127819 */ /* 0x004fc600000102fc */
[----:B------:R-:W2:Y:S01]  /*fd40*/  LDL.LU R252, [R1+0xb70] ;  /* 0x000b700001fc7983 */ /* 0x000ea20000300800 */
[----:B-1----:R-:W-:Y:S02]  /*fd50*/  IMAD.SHL.U32 R8, R246, 0x4, RZ ;  /* 0x00000004f6087824 */ /* 0x002fe400078e00ff */
[----:B------:R-:W-:-:S03]  /*fd60*/  IMAD.SHL.U32 R9, R247, 0x4, RZ ;  /* 0x00000004f7097824 */ /* 0x000fc600078e00ff */
[----:B------:R1:W-:Y:S04]  /*fd70*/  STL [R1+0x698], R8 ;  /* 0x0006980801007387 */ /* 0x0003e80000100800 */
[----:B-1----:R-:W2:Y:S04]  /*fd80*/  LDL.LU R8, [R1+0xa0c] ;  /* 0x000a0c0001087983 */ /* 0x002ea80000300800 */
[----:B------:R4:W-:Y:S04]  /*fd90*/  STL [R1+0x694], R18 ;  /* 0x0006941201007387 */ /* 0x0009e80000100800 */
[----:B------:R1:W-:Y:S01]  /*fda0*/  STL [R1+0x690], R9 ;  /* 0x0006900901007387 */ /* 0x0003e20000100800 */
[----:B---3--:R-:W-:-:S03]  /*fdb0*/  SHF.L.U64.HI R20, R248, 0x2, R251 ;  /* 0x00000002f8147819 */ /* 0x008fc600000102fb */
[----:B------:R-:W3:Y:S04]  /*fdc0*/  LDL.LU R251, [R1+0xb6c] ;  /* 0x000b6c0001fb7983 */ /* 0x000ee80000300800 */
[----:B------:R-:W-:Y:S01]  /*fdd0*/  STL [R1+0x68c], R20 ;  /* 0x00068c1401007387 */ /* 0x000fe20000100800 */
[----:B----4-:R-:W-:-:S03]  /*fde0*/  SHF.L.U64.HI R18, R249, 0x2, R250 ;  /* 0x00000002f9127819 */ /* 0x010fc600000102fa */
[----:B------:R-:W2:Y:S01]  /*fdf0*/  LDL.LU R250, [R1+0xb68] ;  /* 0x000b680001fa7983 */ /* 0x000ea20000300800 */
[----:B-1----:R-:W-:-:S05]  /*fe00*/  IMAD.SHL.U32 R9, R248, 0x4, RZ ;  /* 0x00000004f8097824 */ /* 0x002fca00078e00ff */
[----:B------:R1:W-:Y:S04]  /*fe10*/  STL [R1+0x688], R9 ;  /* 0x0006880901007387 */ /* 0x0003e80000100800 */
[----:B------:R-:W3:Y:S04]  /*fe20*/  LDL.LU R60, [R1+0xa10] ;  /* 0x000a1000013c7983 */ /* 0x000ee80000300800 */
[----:B------:R4:W-:Y:S01]  /*fe30*/  STL [R1+0x684], R18 ;  /* 0x0006841201007387 */ /* 0x0009e20000100800 */
[----:B-1----:R-:W-:-:S03]  /*fe40*/  IMAD.SHL.U32 R9, R249, 0x4, RZ ;  /* 0x00000004f9097824 */ /* 0x002fc600078e00ff */
[----:B------:R-:W3:Y:S04]  /*fe50*/  LDL.LU R59, [R1+0xa14] ;  /* 0x000a1400013b7983 */ /* 0x000ee80000300800 */
[----:B------:R-:W3:Y:S04]  /*fe60*/  LDL.LU R58, [R1+0xa18] ;  /* 0x000a1800013a7983 */ /* 0x000ee80000300800 */
[----:B------:R1:W-:Y:S04]  /*fe70*/  STL [R1+0x680], R9 ;  /* 0x0006800901007387 */ /* 0x0003e80000100800 */
[----:B------:R-:W3:Y:S04]  /*fe80*/  LDL.LU R57, [R1+0x500] ;  /* 0x0005000001397983 */ /* 0x000ee80000300800 */
        /* <DEDUP_REMOVED lines=21> */
[----:B----4-:R-:W4:Y:S04]  /*ffe0*/  LDL.LU R18, [R1+0x52c] ;  /* 0x00052c0001127983 */ /* 0x010f280000300800 */
[----:B-1----:R-:W4:Y:S01]  /*fff0*/  LDL.LU R9, [R1+0xa48] ;  /* 0x000a480001097983 */ /* 0x002f220000300800 */
[----:B--2---:R-:W-:-:S05]  /*10000*/  SHF.L.U64.HI R8, R250, 0x2, R8 ;  /* 0x00000002fa087819 */ /* 0x004fca0000010208 */
[----:B------:R1:W-:Y:S04]  /*10010*/  STL [R1+0x67c], R8 ;  /* 0x00067c0801007387 */ /* 0x0003e80000100800 */
[----:B-1----:R-:W2:Y:S01]  /*10020*/  LDL.LU R8, [R1+0x530] ;  /* 0x0005300001087983 */ /* 0x002ea20000300800 */
[----:B------:R-:W-:Y:S01]  /*10030*/  IMAD.SHL.U32 R61, R250, 0x4, RZ ;  /* 0x00000004fa3d7824 */ /* 0x000fe200078e00ff */
[----:B---3--:R-:W-:-:S04]  /*10040*/  SHF.L.U64.HI R59, R252, 0x2, R59 ;  /* 0x00000002fc3b7819 */ /* 0x008fc8000001023b */
[----:B------:R1:W-:Y:S02]  /*10050*/  STL [R1+0x678], R61 ;  /* 0x0006783d01007387 */ /* 0x0003e40000100800 */
[C---:B-1----:R-:W-:Y:S01]  /*10060*/  SHF.L.U64.HI R61, R251.reuse, 0x2, R60 ;  /* 0x00000002fb3d7819 */ /* 0x042fe2000001023c */
[----:B------:R-:W-:-:S04]  /*10070*/  IMAD.SHL.U32 R60, R251, 0x4, RZ ;  /* 0x00000004fb3c7824 */ /* 0x000fc800078e00ff */
[----:B------:R1:W-:Y:S04]  /*10080*/  STL [R1+0x674], R61 ;  /* 0x0006743d01007387 */ /* 0x0003e80000100800 */
[----:B------:R3:W-:Y:S04]  /*10090*/  STL [R1+0x670], R60 ;  /* 0x0006703c01007387 */ /* 0x0007e80000100800 */
[----:B------:R3:W-:Y:S01]  /*100a0*/  STL [R1+0x66c], R59 ;  /* 0x00066c3b01007387 */ /* 0x0007e20000100800 */
[----:B-1----:R-:W-:Y:S02]  /*100b0*/  SHF.L.U32 R61, R252, 0x2, RZ ;  /* 0x00000002fc3d7819 */ /* 0x002fe400000006ff */
[----:B---3--:R-:W-:-:S02]  /*100c0*/  SHF.L.U64.HI R60, R57, 0x2, R58 ;  /* 0x00000002393c7819 */ /* 0x008fc4000001023a */
[----:B------:R-:W-:Y:S01]  /*100d0*/  SHF.L.U64.HI R58, R55, 0x2, R56 ;  /* 0x00000002373a7819 */ /* 0x000fe20000010238 */
[----:B------:R-:W-:Y:S01]  /*100e0*/  IMAD.SHL.U32 R59, R57, 0x4, RZ ;  /* 0x00000004393b7824 */ /* 0x000fe200078e00ff */
[----:B------:R1:W-:Y:S01]  /*100f0*/  STL [R1+0x668], R61 ;  /* 0x0006683d01007387 */ /* 0x0003e20000100800 */
[----:B------:R-:W-:Y:S01]  /*10100*/  IMAD.SHL.U32 R57, R55, 0x4, RZ ;  /* 0x0000000437397824 */ /* 0x000fe200078e00ff */
[C---:B------:R-:W-:Y:S01]  /*10110*/  SHF.L.U64.HI R56, R53.reuse, 0x2, R54 ;  /* 0x0000000235387819 */ /* 0x040fe20000010236 */
[----:B------:R-:W-:Y:S01]  /*10120*/  IMAD.SHL.U32 R55, R53, 0x4, RZ ;  /* 0x0000000435377824 */ /* 0x000fe200078e00ff */
[----:B------:R3:W-:Y:S01]  /*10130*/  STL [R1+0x664], R60 ;  /* 0x0006643c01007387 */ /* 0x0007e20000100800 */
[C---:B------:R-:W-:Y:S01]  /*10140*/  SHF.L.U64.HI R54, R51.reuse, 0x2, R52 ;  /* 0x0000000233367819 */ /* 0x040fe20000010234 */
[----:B------:R-:W-:Y:S02]  /*10150*/  IMAD.SHL.U32 R53, R51, 0x4, RZ ;  /* 0x0000000433357824 */ /* 0x000fe400078e00ff */
[----:B------:R3:W-:Y:S01]  /*10160*/  STL [R1+0x660], R59 ;  /* 0x0006603b01007387 */ /* 0x0007e20000100800 */
[C---:B------:R-:W-:Y:S01]  /*10170*/  SHF.L.U64.HI R52, R49.reuse, 0x2, R50 ;  /* 0x0000000231347819 */ /* 0x040fe20000010232 */
[----:B------:R-:W-:-:S02]  /*10180*/  IMAD.SHL.U32 R51, R49, 0x4, RZ ;  /* 0x0000000431337824 */ /* 0x000fc400078e00ff */
[----:B------:R3:W-:Y:S04]  /*10190*/  STL [R1+0x65c], R58 ;  /* 0x00065c3a01007387 */ /* 0x0007e80000100800 */
[----:B------:R3:W-:Y:S01]  /*101a0*/  STL [R1+0x658], R57 ;  /* 0x0006583901007387 */ /* 0x0007e20000100800 */
[C---:B------:R-:W-:Y:S01]  /*101b0*/  SHF.L.U64.HI R50, R47.reuse, 0x2, R48 ;  /* 0x000000022f327819 */ /* 0x040fe20000010230 */
[----:B------:R-:W-:Y:S02]  /*101c0*/  IMAD.SHL.U32 R49, R47, 0x4, RZ ;  /* 0x000000042f317824 */ /* 0x000fe400078e00ff */
[----:B------:R3:W-:Y:S04]  /*101d0*/  STL [R1+0x654], R56 ;  /* 0x0006543801007387 */ /* 0x0007e80000100800 */
[----:B------:R3:W-:Y:S01]  /*101e0*/  STL [R1+0x650], R55 ;  /* 0x0006503701007387 */ /* 0x0007e20000100800 */
[----:B------:R-:W-:-:S03]  /*101f0*/  SHF.L.U64.HI R48, R45, 0x2, R46 ;  /* 0x000000022d307819 */ /* 0x000fc6000001022e */
[----:B------:R3:W-:Y:S01]  /*10200*/  STL [R1+0x64c], R54 ;  /* 0x00064c3601007387 */ /* 0x0007e20000100800 */
[----:B------:R-:W-:-:S03]  /*10210*/  SHF.L.U32 R47, R45, 0x2, RZ ;  /* 0x000000022d2f7819 */ /* 0x000fc600000006ff */
[----:B------:R3:W-:Y:S01]  /*10220*/  STL [R1+0x648], R53 ;  /* 0x0006483501007387 */ /* 0x0007e20000100800 */
[C---:B------:R-:W-:Y:S01]  /*10230*/  SHF.L.U64.HI R46, R43.reuse, 0x2, R44 ;  /* 0x000000022b2e7819 */ /* 0x040fe2000001022c */
[----:B------:R-:W-:Y:S02]  /*10240*/  IMAD.SHL.U32 R45, R43, 0x4, RZ ;  /* 0x000000042b2d7824 */ /* 0x000fe400078e00ff */
[----:B------:R3:W-:Y:S04]  /*10250*/  STL [R1+0x644], R52 ;  /* 0x0006443401007387 */ /* 0x0007e80000100800 */
        /* <DEDUP_REMOVED lines=13> */
[----:B----4-:R-:W-:-:S03]  /*10330*/  SHF.L.U64.HI R22, R18, 0x2, R20 ;  /* 0x0000000212167819 */ /* 0x010fc60000010214 */
[----:B------:R4:W-:Y:S04]  /*10340*/  STL [R1+0x624], R44 ;  /* 0x0006242c01007387 */ /* 0x0009e80000100800 */
[----:B------:R4:W-:Y:S04]  /*10350*/  STL [R1+0x620], R43 ;  /* 0x0006202b01007387 */ /* 0x0009e80000100800 */
[----:B------:R4:W-:Y:S04]  /*10360*/  STL [R1+0x61c], R42 ;  /* 0x00061c2a01007387 */ /* 0x0009e80000100800 */
[----:B------:R4:W-:Y:S01]  /*10370*/  STL [R1+0x618], R41 ;  /* 0x0006182901007387 */ /* 0x0009e20000100800 */
[----:B------:R-:W-:-:S03]  /*10380*/  IMAD.SHL.U32 R21, R18, 0x4, RZ ;  /* 0x0000000412157824 */ /* 0x000fc600078e00ff */
[----:B------:R4:W-:Y:S04]  /*10390*/  STL [R1+0x614], R40 ;  /* 0x0006142801007387 */ /* 0x0009e80000100800 */
[----:B------:R4:W-:Y:S04]  /*103a0*/  STL [R1+0x610], R23 ;  /* 0x0006101701007387 */ /* 0x0009e80000100800 */
[----:B------:R-:W4:Y:S04]  /*103b0*/  LDL.LU R20, [R1+0xa4c] ;  /* 0x000a4c0001147983 */ /* 0x000f280000300800 */
[----:B------:R4:W-:Y:S04]  /*103c0*/  STL [R1+0x60c], R22 ;  /* 0x00060c1601007387 */ /* 0x0009e80000100800 */
[----:B------:R-:W4:Y:S04]  /*103d0*/  LDL.LU R18, [R1+0x534] ;  /* 0x0005340001127983 */ /* 0x000f280000300800 */
[----:B------:R4:W-:Y:S04]  /*103e0*/  STL [R1+0x608], R21 ;  /* 0x0006081501007387 */ /* 0x0009e80000100800 */
[----:B------:R-:W4:Y:S01]  /*103f0*/  LDL.LU R62, [R1+0xa50] ;  /* 0x000a5000013e7983 */ /* 0x000f220000300800 */
[C---:B--2---:R-:W-:Y:S01]  /*10400*/  SHF.L.U64.HI R9, R8.reuse, 0x2, R9 ;  /* 0x0000000208097819 */ /* 0x044fe20000010209 */
[----:B------:R-:W-:-:S04]  /*10410*/  IMAD.SHL.U32 R8, R8, 0x4, RZ ;  /* 0x0000000408087824 */ /* 0x000fc800078e00ff */
[----:B------:R2:W-:Y:S04]  /*10420*/  STL [R1+0x604], R9 ;  /* 0x0006040901007387 */ /* 0x0005e80000100800 */
[----:B-1----:R-:W2:Y:S04]  /*10430*/  LDL.LU R61, [R1+0x538] ;  /* 0x00053800013d7983 */ /* 0x002ea80000300800 */
[----:B------:R1:W-:Y:S04]  /*10440*/  STL [R1+0x600], R8 ;  /* 0x0006000801007387 */ /* 0x0003e80000100800 */
[----:B---3--:R-:W3:Y:S04]  /*10450*/  LDL.LU R60, [R1+0xa54] ;  /* 0x000a5400013c7983 */ /* 0x008ee80000300800 */
        /* <DEDUP_REMOVED lines=16> */
[----:B------:R-:W4:Y:S04]  /*10560*/  LDL.LU R43, [R1+0x55c] ;  /* 0x00055c00012b7983 */ /* 0x000f280000300800 */
[----:B------:R-:W4:Y:S04]  /*10570*/  LDL.LU R42, [R1+0xa78] ;  /* 0x000a7800012a7983 */ /* 0x000f280000300800 */
[----:B------:R-:W4:Y:S04]  /*10580*/  LDL.LU R41, [R1+0x560] ;  /* 0x0005600001297983 */ /* 0x000f280000300800 */
[----:B------:R-:W4:Y:S04]  /*10590*/  LDL.LU R40, [R1+0xa7c] ;  /* 0x000a7c0001287983 */ /* 0x000f280000300800 */
[----:B------:R-:W4:Y:S04]  /*105a0*/  LDL.LU R23, [R1+0x564] ;  /* 0x0005640001177983 */ /* 0x000f280000300800 */
[----:B------:R-:W4:Y:S04]  /*105b0*/  LDL.LU R22, [R1+0xa80] ;  /* 0x000a800001167983 */ /* 0x000f280000300800 */
[----:B------:R-:W4:Y:S04]  /*105c0*/  LDL.LU R21, [R1+0x568] ;  /* 0x0005680001157983 */ /* 0x000f280000300800 */
[----:B--2---:R-:W2:Y:S04]  /*105d0*/  LDL.LU R9, [R1+0xa84] ;  /* 0x000a840001097983 */ /* 0x004ea80000300800 */
[----:B-1----:R-:W2:Y:S01]  /*105e0*/  LDL.LU R8, [R1+0x56c] ;  /* 0x00056c0001087983 */ /* 0x002ea20000300800 */
[----:B------:R-:W-:-:S03]  /*105f0*/  SHF.L.U64.HI R64, R18, 0x2, R20 ;  /* 0x0000000212407819 */ /* 0x000fc60000010214 */
[----:B------:R-:W2:Y:S01]  /*10600*/  LDL.LU R20, [R1+0xa88] ;  /* 0x000a880001147983 */ /* 0x000ea20000300800 */
[----:B------:R-:W-:-:S03]  /*10610*/  SHF.L.U32 R63, R18, 0x2, RZ ;  /* 0x00000002123f7819 */ /* 0x000fc600000006ff */
[----:B------:R1:W-:Y:S04]  /*10620*/  STL [R1+0x5fc], R64 ;  /* 0x0005fc4001007387 */ /* 0x0003e80000100800 */
[----:B------:R-:W2:Y:S04]  /*10630*/  LDL.LU R18, [R1+0x570] ;  /* 0x0005700001127983 */ /* 0x000ea80000300800 */
[----:B------:R1:W-:Y:S02]  /*10640*/  STL [R1+0x5f8], R63 ;  /* 0x0005f83f01007387 */ /* 0x0003e40000100800 */
[C---:B-1----:R-:W-:Y:S01]  /*10650*/  SHF.L.U64.HI R64, R61.reuse, 0x2, R62 ;  /* 0x000000023d407819 */ /* 0x042fe2000001023e */
[----:B------:R-:W-:-:S04]  /*10660*/  IMAD.SHL.U32 R63, R61, 0x4, RZ ;  /* 0x000000043d3f7824 */ /* 0x000fc800078e00ff */
[----:B------:R-:W-:Y:S01]  /*10670*/  STL [R1+0x5f4], R64 ;  /* 0x0005f44001007387 */ /* 0x000fe20000100800 */
[C---:B---3--:R-:W-:Y:S01]  /*10680*/  SHF.L.U64.HI R62, R59.reuse, 0x2, R60 ;  /* 0x000000023b3e7819 */ /* 0x048fe2000001023c */
[----:B------:R-:W-:Y:S02]  /*10690*/  IMAD.SHL.U32 R61, R59, 0x4, RZ ;  /* 0x000000043b3d7824 */ /* 0x000fe400078e00ff */
[----:B------:R-:W-:Y:S01]  /*106a0*/  STL [R1+0x5f0], R63 ;  /* 0x0005f03f01007387 */ /* 0x000fe20000100800 */
        /* <DEDUP_REMOVED lines=16> */
[C---:B------:R-:W-:Y:S02]  /*107b0*/  SHF.L.U64.HI R52, R49.reuse, 0x2, R50 ;  /* 0x0000000231347819 */ /* 0x040fe40000010232 */
[----:B------:R-:W-:Y:S01]  /*107c0*/  SHF.L.U32 R51, R49, 0x2, RZ ;  /* 0x0000000231337819 */ /* 0x000fe200000006ff */
        /* <DEDUP_REMOVED lines=9> */
[C---:B----4-:R-:W-:Y:S01]  /*10860*/  SHF.L.U64.HI R46, R43.reuse, 0x2, R44 ;  /* 0x000000022b2e7819 */ /* 0x050fe2000001022c */
        /* <DEDUP_REMOVED lines=15> */
[----:B--2---:R-:W-:-:S03]  /*10960*/  SHF.L.U64.HI R22, R8, 0x2, R9 ;  /* 0x0000000208167819 */ /* 0x004fc60000010209 */
[----:B------:R2:W-:Y:S01]  /*10970*/  STL [R1+0x598], R41 ;  /* 0x0005982901007387 */ /* 0x0005e20000100800 */
[----:B------:R-:W-:-:S03]  /*10980*/  SHF.L.U32 R21, R8, 0x2, RZ ;  /* 0x0000000208157819 */ /* 0x000fc600000006ff */
[----:B------:R2:W-:Y:S04]  /*10990*/  STL [R1+0x594], R40 ;  /* 0x0005942801007387 */ /* 0x0005e80000100800 */
[----:B------:R2:W-:Y:S04]  /*109a0*/  STL [R1+0x590], R23 ;  /* 0x0005901701007387 */ /* 0x0005e80000100800 */
[----:B------:R-:W2:Y:S04]  /*109b0*/  LDL.LU R9, [R1+0xa8c] ;  /* 0x000a8c0001097983 */ /* 0x000ea80000300800 */
[----:B------:R2:W-:Y:S04]  /*109c0*/  STL [R1+0x58c], R22 ;  /* 0x00058c1601007387 */ /* 0x0005e80000100800 */
[----:B------:R-:W2:Y:S04]  /*109d0*/  LDL.LU R8, [R1+0x574] ;  /* 0x0005740001087983 */ /* 0x000ea80000300800 */
[----:B------:R2:W-:Y:S04]  /*109e0*/  STL [R1+0x588], R21 ;  /* 0x0005881501007387 */ /* 0x0005e80000100800 */
[----:B-1----:R-:W2:Y:S01]  /*109f0*/  LDL.LU R62, [R1+0xa90] ;  /* 0x000a9000013e7983 */ /* 0x002ea20000300800 */
[C---:B------:R-:W-:Y:S01]  /*10a00*/  SHF.L.U64.HI R20, R18.reuse, 0x2, R20 ;  /* 0x0000000212147819 */ /* 0x040fe20000010214 */
[----:B------:R-:W-:-:S04]  /*10a10*/  IMAD.SHL.U32 R18, R18, 0x4, RZ ;  /* 0x0000000412127824 */ /* 0x000fc800078e00ff */
[----:B------:R1:W-:Y:S04]  /*10a20*/  STL [R1+0x584], R20 ;  /* 0x0005841401007387 */ /* 0x0003e80000100800 */
[----:B---3--:R-:W3:Y:S04]  /*10a30*/  LDL R61, [R1+0x940] ;  /* 0x00094000013d7983 */ /* 0x008ee80000100800 */
[----:B------:R1:W-:Y:S04]  /*10a40*/  STL [R1+0x580], R18 ;  /* 0x0005801201007387 */ /* 0x0003e80000100800 */
[----:B------:R-:W3:Y:S04]  /*10a50*/  LDL.LU R60, [R1+0xa98] ;  /* 0x000a9800013c7983 */ /* 0x000ee80000300800 */
[----:B------:R-:W3:Y:S04]  /*10a60*/  LDL R59, [R1+0x944] ;  /* 0x00094400013b7983 */ /* 0x000ee80000100800 */
[----:B------:R-:W3:Y:S04]  /*10a70*/  LDL.LU R58, [R1+0xa9c] ;  /* 0x000a9c00013a7983 */ /* 0x000ee80000300800 */
[----:B------:R-:W3:Y:S04]  /*10a80*/  LDL R57, [R1+0x970] ;  /* 0x0009700001397983 */ /* 0x000ee80000100800 */
        /* <DEDUP_REMOVED lines=16> */
[----:B------:R-:W2:Y:S04]  /*10b90*/  LDL.LU R40, [R1+0xac0] ;  /* 0x000ac00001287983 */ /* 0x000ea80000300800 */
[----:B------:R-:W2:Y:S04]  /*10ba0*/  LDL.LU R23, [R1+0x994] ;  /* 0x0009940001177983 */ /* 0x000ea80000300800 */
[----:B------:R-:W2:Y:S04]  /*10bb0*/  LDL.LU R22, [R1+0xac4] ;  /* 0x000ac40001167983 */ /* 0x000ea80000300800 */
[----:B------:R-:W2:Y:S04]  /*10bc0*/  LDL.LU R21, [R1+0x998] ;  /* 0x0009980001157983 */ /* 0x000ea80000300800 */
[----:B-1----:R-:W2:Y:S04]  /*10bd0*/  LDL.LU R20, [R1+0xac8] ;  /* 0x000ac80001147983 */ /* 0x002ea80000300800 */
[----:B------:R-:W2:Y:S01]  /*10be0*/  LDL.LU R18, [R1+0x99c] ;  /* 0x00099c0001127983 */ /* 0x000ea20000300800 */
[C---:B------:R-:W-:Y:S01]  /*10bf0*/  SHF.L.U64.HI R64, R8.reuse, 0x2, R9 ;  /* 0x0000000208407819 */ /* 0x040fe20000010209 */
[----:B------:R-:W-:-:S02]  /*10c00*/  IMAD.SHL.U32 R63, R8, 0x4, RZ ;  /* 0x00000004083f7824 */ /* 0x000fc400078e00ff */
[----:B------:R-:W2:Y:S04]  /*10c10*/  LDL.LU R9, [R1+0xacc] ;  /* 0x000acc0001097983 */ /* 0x000ea80000300800 */
[----:B------:R3:W-:Y:S04]  /*10c20*/  STL [R1+0x57c], R64 ;  /* 0x00057c4001007387 */ /* 0x0007e80000100800 */
[----:B------:R-:W2:Y:S04]  /*10c30*/  LDL.LU R8, [R1+0x9a0] ;  /* 0x0009a00001087983 */ /* 0x000ea80000300800 */
[----:B------:R1:W-:Y:S01]  /*10c40*/  STL [R1+0x578], R63 ;  /* 0x0005783f01007387 */ /* 0x0003e20000100800 */
[C---:B---3--:R-:W-:Y:S01]  /*10c50*/  SHF.L.U64.HI R64, R61.reuse, 0x2, R62 ;  /* 0x000000023d407819 */ /* 0x048fe2000001023e */
[----:B-1----:R-:W-:-:S04]  /*10c60*/  IMAD.SHL.U32 R63, R61, 0x4, RZ ;  /* 0x000000043d3f7824 */ /* 0x002fc800078e00ff */
[----:B------:R-:W-:Y:S01]  /*10c70*/  STL [R1+0x574], R64 ;  /* 0x0005744001007387 */ /* 0x000fe20000100800 */
[C---:B------:R-:W-:Y:S01]  /*10c80*/  SHF.L.U64.HI R62, R59.reuse, 0x2, R60 ;  /* 0x000000023b3e7819 */ /* 0x040fe2000001023c */
        /* <DEDUP_REMOVED lines=17> */
[C---:B----4-:R-:W-:Y:S01]  /*10da0*/  SHF.L.U64.HI R52, R49.reuse, 0x2, R50 ;  /* 0x0000000231347819 */ /* 0x050fe20000010232 */
        /* <DEDUP_REMOVED lines=15> */
[C---:B--2---:R-:W-:Y:S01]  /*10ea0*/  SHF.L.U64.HI R44, R41.reuse, 0x2, R42 ;  /* 0x00000002292c7819 */ /* 0x044fe2000001022a */
[----:B------:R-:W-:Y:S02]  /*10eb0*/  IMAD.SHL.U32 R43, R41, 0x4, RZ ;  /* 0x00000004292b7824 */ /* 0x000fe400078e00ff */
[----:B------:R2:W-:Y:S04]  /*10ec0*/  STL [R1+0x530], R47 ;  /* 0x0005302f01007387 */ /* 0x0005e80000100800 */
[----:B------:R2:W-:Y:S01]  /*10ed0*/  STL [R1+0x52c], R46 ;  /* 0x00052c2e01007387 */ /* 0x0005e20000100800 */
[----:B------:R-:W-:-:S02]  /*10ee0*/  SHF.L.U64.HI R42, R23, 0x2, R40 ;  /* 0x00000002172a7819 */ /* 0x000fc40000010228 */
[----:B------:R-:W-:Y:S01]  /*10ef0*/  SHF.L.U32 R41, R23, 0x2, RZ ;  /* 0x0000000217297819 */ /* 0x000fe200000006ff */
        /* <DEDUP_REMOVED lines=8> */
[----:B------:R-:W-:-:S03]  /*10f80*/  IMAD.SHL.U32 R21, R18, 0x4, RZ ;  /* 0x0000000412157824 */ /* 0x000fc600078e00ff */
        /* <DEDUP_REMOVED lines=10> */
[----:B---3--:R-:W3:Y:S04]  /*11030*/  LDL.LU R61, [R1+0x9a8] ;  /* 0x0009a800013d7983 */ /* 0x008ee80000300800 */
[----:B------:R1:W-:Y:S04]  /*11040*/  STL [R1+0x500], R8 ;  /* 0x0005000801007387 */ /* 0x0003e80000100800 */
        /* <DEDUP_REMOVED lines=18> */
[----:B------:R-:W2:Y:S04]  /*11170*/  LDL.LU R42, [R1+0xafc] ;  /* 0x000afc00012a7983 */ /* 0x000ea80000300800 */
[----:B------:R-:W2:Y:S04]  /*11180*/  LDL.LU R41, [R1+0x9d0] ;  /* 0x0009d00001297983 */ /* 0x000ea80000300800 */
[----:B------:R-:W3:Y:S04]  /*11190*/  LDL.LU R40, [R1+0xb00] ;  /* 0x000b000001287983 */ /* 0x000ee80000300800 */
[----:B------:R-:W3:Y:S04]  /*111a0*/  LDL.LU R23, [R1+0x9d4] ;  /* 0x0009d40001177983 */ /* 0x000ee80000300800 */
[----:B------:R-:W4:Y:S04]  /*111b0*/  LDL.LU R22, [R1+0xb04] ;  /* 0x000b040001167983 */ /* 0x000f280000300800 */
[----:B------:R-:W4:Y:S01]  /*111c0*/  LDL.LU R21, [R1+0x9d8] ;  /* 0x0009d80001157983 */ /* 0x000f220000300800 */
[----:B------:R-:W-:-:S03]  /*111d0*/  IADD3 R17, P0, R4, UR4, RZ ;  /* 0x0000000404117c10 */ /* 0x000fc6000ff1e0ff */
[----:B-1----:R-:W2:Y:S02]  /*111e0*/  LDL.LU R9, [R1+0xb08] ;  /* 0x000b080001097983 */ /* 0x002ea40000300800 */
[----:B------:R-:W-:Y:S02]  /*111f0*/  IMAD.X R242, R28, 0x1, R0, P0 ;  /* 0x000000011cf27824 */ /* 0x000fe400000e0600 */
[----:B------:R-:W2:Y:S03]  /*11200*/  LDL.LU R8, [R1+0x9dc] ;  /* 0x0009dc0001087983 */ /* 0x000ea60000300800 */
[----:B------:R-:W-:Y:S02]  /*11210*/  SHF.L.U64.HI R219, R17, 0x2, R242 ;  /* 0x0000000211db7819 */ /* 0x000fe400000102f2 */
[C---:B------:R-:W-:Y:S01]  /*11220*/  SHF.L.U64.HI R252, R18.reuse, 0x2, R20 ;  /* 0x0000000212fc7819 */ /* 0x040fe20000010214 */
[----:B------:R-:W-:Y:S01]  /*11230*/  IMAD.SHL.U32 R251, R18, 0x4, RZ ;  /* 0x0000000412fb7824 */ /* 0x000fe200078e00ff */
[----:B------:R-:W2:Y:S04]  /*11240*/  LDL.LU R20, [R1+0xb0c] ;  /* 0x000b0c0001147983 */ /* 0x000ea80000300800 */
[----:B------:R-:W2:Y:S04]  /*11250*/  LDL.LU R18, [R1+0x9e0] ;  /* 0x0009e00001127983 */ /* 0x000ea80000300800 */
[----:B------:R-:W2:Y:S01]  /*11260*/  LDL.LU R242, [R1+0xb64] ;  /* 0x000b640001f27983 */ /* 0x000ea20000300800 */
[----:B------:R-:W-:-:S02]  /*11270*/  IADD3 R13, P1, R5, UR5, RZ ;  /* 0x00000005050d7c10 */ /* 0x000fc4000ff3e0ff */
[----:B------:R-:W-:Y:S02]  /*11280*/  SHF.R.S32.HI R12, RZ, 0x1f, R15 ;  /* 0x0000001fff0c7819 */ /* 0x000fe4000001140f */
[----:B------:R-:W-:Y:S02]  /*11290*/  SHF.R.S32.HI R10, RZ, 0x1f, R7 ;  /* 0x0000001fff0a7819 */ /* 0x000fe40000011407 */
[----:B------:R-:W-:Y:S01]  /*112a0*/  IADD3 R11, P2, R6, UR6, RZ ;  /* 0x00000006060b7c10 */ /* 0x000fe2000ff5e0ff */
[--C-:B------:R-:W-:Y:S01]  /*112b0*/  IMAD.X R14, R29, 0x1, R0.reuse, P1 ;  /* 0x000000011d0e7824 */ /* 0x100fe200008e0600 */
[----:B------:R-:W-:Y:S01]  /*112c0*/  IADD3 R6, P3, R16, UR7, RZ ;  /* 0x0000000710067c10 */ /* 0x000fe2000ff7e0ff */
[----:B------:R-:W-:Y:S01]  /*112d0*/  IMAD R4, R12, 0xc, RZ ;  /* 0x0000000c0c047824 */ /* 0x000fe200078e02ff */
[----:B------:R-:W-:Y:S01]  /*112e0*/  SHF.L.U64.HI R19, R16, 0x2, R27 ;  /* 0x0000000210137819 */ /* 0x000fe2000001021b */
[----:B------:R-:W-:Y:S01]  /*112f0*/  IMAD R16, R10, 0xc, RZ ;  /* 0x0000000c0a107824 */ /* 0x000fe200078e02ff */
[----:B------:R-:W-:Y:S01]  /*11300*/  IADD3.X R12, R26, R0, RZ, P2, !PT ;  /* 0x000000001a0c7210 */ /* 0x000fe200017fe4ff */
[----:B------:R-:W-:Y:S01]  /*11310*/  IMAD.X R10, R27, 0x1, R0, P3 ;  /* 0x000000011b0a7824 */ /* 0x000fe200018e0600 */
[----:B------:R-:W-:Y:S01]  /*11320*/  SHF.L.U64.HI R217, R13, 0x2, R14 ;  /* 0x000000020dd97819 */ /* 0x000fe2000001020e */
[----:B------:R-:W-:Y:S01]  /*11330*/  IMAD.SHL.U32 R218, R17, 0x4, RZ ;  /* 0x0000000411da7824 */ /* 0x000fe200078e00ff */
[----:B------:R-:W-:Y:S01]  /*11340*/  SHF.L.U32 R216, R13, 0x2, RZ ;  /* 0x000000020dd87819 */ /* 0x000fe200000006ff */
[----:B------:R1:W5:Y:S04]  /*11350*/  LDL.LU R17, [R1+0xb60] ;  /* 0x000b600001117983 */ /* 0x0003680000300800 */
[----:B------:R1:W5:Y:S04]  /*11360*/  LDL.LU R14, [R1+0xb5c] ;  /* 0x000b5c00010e7983 */ /* 0x0003680000300800 */
[----:B------:R1:W5:Y:S01]  /*11370*/  LDL.LU R13, [R1+0xb58] ;  /* 0x000b5800010d7983 */ /* 0x0003620000300800 */
[C---:B---3--:R-:W-:Y:S01]  /*11380*/  SHF.L.U64.HI R227, R23.reuse, 0x2, R40 ;  /* 0x0000000217e37819 */ /* 0x048fe20000010228 */
[----:B------:R-:W-:Y:S01]  /*11390*/  IMAD.SHL.U32 R226, R23, 0x4, RZ ;  /* 0x0000000417e27824 */ /* 0x000fe200078e00ff */
[----:B------:R-:W-:-:S02]  /*113a0*/  SHF.L.U64.HI R23, R11, 0x2, R12 ;  /* 0x000000020b177819 */ /* 0x000fc4000001020c */
[----:B------:R1:W5:Y:S01]  /*113b0*/  LDL.LU R12, [R1+0xb54] ;  /* 0x000b5400010c7983 */ /* 0x0003620000300800 */
[C---:B----4-:R-:W-:Y:S01]  /*113c0*/  SHF.L.U64.HI R225, R21.reuse, 0x2, R22 ;  /* 0x0000000215e17819 */ /* 0x050fe20000010216 */
[----:B------:R-:W-:Y:S01]  /*113d0*/  IMAD.SHL.U32 R224, R21, 0x4, RZ ;  /* 0x0000000415e07824 */ /* 0x000fe200078e00ff */
[----:B------:R-:W-:Y:S01]  /*113e0*/  SHF.L.U64.HI R21, R6, 0x2, R10 ;  /* 0x0000000206157819 */ /* 0x000fe2000001020a */
[----:B------:R-:W-:Y:S02]  /*113f0*/  IMAD.SHL.U32 R22, R11, 0x4, RZ ;  /* 0x000000040b167824 */ /* 0x000fe400078e00ff */
[----:B------:R1:W5:Y:S04]  /*11400*/  LDL.LU R11, [R1+0xb50] ;  /* 0x000b5000010b7983 */ /* 0x0003680000300800 */
[----:B------:R1:W5:Y:S01]  /*11410*/  LDL.LU R10, [R1+0xb4c] ;  /* 0x000b4c00010a7983 */ /* 0x0003620000300800 */
[----:B------:R-:W-:Y:S01]  /*11420*/  IMAD.WIDE.U32 R2, R7, 0xc, R30 ;  /* 0x0000000c07027825 */ /* 0x000fe200078e001e */
[----:B--2---:R-:W-:-:S03]  /*11430*/  SHF.L.U64.HI R221, R18, 0x2, R20 ;  /* 0x0000000212dd7819 */ /* 0x004fc60000010214 */
[----:B------:R-:W-:Y:S01]  /*11440*/  IMAD.SHL.U32 R220, R18, 0x4, RZ ;  /* 0x0000000412dc7824 */ /* 0x000fe200078e00ff */
[----:B------:R-:W-:Y:S02]  /*11450*/  SHF.R.S32.HI R18, RZ, 0x5, R242 ;  /* 0x00000005ff127819 */ /* 0x000fe400000114f2 */
[----:B------:R-:W2:Y:S01]  /*11460*/  S2R R242, SR_TID.X ;  /* 0x0000000000f27919 */ /* 0x000ea20000002100 */
[----:B------:R-:W-:Y:S01]  /*11470*/  IMAD.WIDE.U32 R24, R15, 0xc, R24 ;  /* 0x0000000c0f187825 */ /* 0x000fe200078e0018 */
[C---:B------:R-:W-:Y:S02]  /*11480*/  SHF.L.U64.HI R223, R8.reuse, 0x2, R9 ;  /* 0x0000000208df7819 */ /* 0x040fe40000010209 */
[----:B------:R-:W-:Y:S01]  /*11490*/  SHF.R.S32.HI R9, RZ, 0x1f, R15 ;  /* 0x0000001fff097819 */ /* 0x000fe2000001140f */
[----:B------:R-:W-:Y:S02]  /*114a0*/  VIADD R39, R39, 0xffffffa0 ;  /* 0xffffffa027277836 */ /* 0x000fe40000000000 */
[----:B------:R-:W-:Y:S01]  /*114b0*/  IMAD.SHL.U32 R222, R8, 0x4, RZ ;  /* 0x0000000408de7824 */ /* 0x000fe200078e00ff */
[----:B------:R-:W-:Y:S01]  /*114c0*/  SHF.R.S32.HI R8, RZ, 0x1f, R7 ;  /* 0x0000001fff087819 */ /* 0x000fe20000011407 */
[----:B------:R-:W-:Y:S01]  /*114d0*/  IMAD.IADD R0, R3, 0x1, R16 ;  /* 0x0000000103007824 */ /* 0x000fe200078e0210 */
[----:B------:R-:W-:Y:S01]  /*114e0*/  SHF.L.U64.HI R250, R61, 0x2, R62 ;  /* 0x000000023dfa7819 */ /* 0x000fe2000001023e */
[----:B------:R-:W-:Y:S01]  /*114f0*/  IMAD.IADD R4, R25, 0x1, R4 ;  /* 0x0000000119047824 */ /* 0x000fe200078e0204 */
[----:B------:R-:W-:Y:S01]  /*11500*/  SHF.L.U64.HI R248, R59, 0x2, R60 ;  /* 0x000000023bf87819 */ /* 0x000fe2000001023c */
[----:B------:R-:W-:Y:S01]  /*11510*/  IMAD.MOV.U32 R5, RZ, RZ, R24 ;  /* 0x000000ffff057224 */ /* 0x000fe200078e0018 */
[C---:B------:R-:W-:Y:S01]  /*11520*/  SHF.L.U64.HI R246, R57.reuse, 0x2, R58 ;  /* 0x0000000239f67819 */ /* 0x040fe2000001023a */
[----:B------:R-:W-:Y:S01]  /*11530*/  IMAD.MOV.U32 R3, RZ, RZ, R39 ;  /* 0x000000ffff037224 */ /* 0x000fe200078e0027 */
[----:B------:R-:W-:Y:S01]  /*11540*/  SHF.L.U32 R245, R57, 0x2, RZ ;  /* 0x0000000239f57819 */ /* 0x000fe200000006ff */
[----:B------:R-:W-:Y:S01]  /*11550*/  IMAD.SHL.U32 R249, R61, 0x4, RZ ;  /* 0x000000043df97824 */ /* 0x000fe200078e00ff */
[----:B------:R-:W-:Y:S01]  /*11560*/  SHF.L.U64.HI R244, R55, 0x2, R56 ;  /* 0x0000000237f47819 */ /* 0x000fe20000010238 */
        /* <DEDUP_REMOVED lines=13> */
[----:B------:R-:W-:Y:S01]  /*11640*/  SHF.L.U32 R230, R43, 0x2, RZ ;  /* 0x000000022be67819 */ /* 0x000fe200000006ff */
[C---:B------:R-:W-:Y:S01]  /*11650*/  IMAD.SHL.U32 R228, R41.reuse, 0x4, RZ ;  /* 0x0000000429e47824 */ /* 0x040fe200078e00ff */
[----:B------:R-:W-:Y:S01]  /*11660*/  SHF.L.U64.HI R229, R41, 0x2, R42 ;  /* 0x0000000229e57819 */ /* 0x000fe2000001022a */
[----:B------:R-:W-:Y:S01]  /*11670*/  IMAD.SHL.U32 R20, R6, 0x4, RZ ;  /* 0x0000000406147824 */ /* 0x000fe200078e00ff */
[----:B------:R-:W-:-:S02]  /*11680*/  MOV R16, RZ ;  /* 0x000000ff00107202 */ /* 0x000fc40000000f00 */
        /* <DEDUP_REMOVED lines=72> */
[----:B------:R-:W-:Y:S02]  /*11b10*/  SHF.L.U64.HI R9, R15, 0x2, R9 ;  /* 0x000000020f097819 */ /* 0x000fe40000010209 */
[----:B------:R-:W-:Y:S02]  /*11b20*/  CS2R R40, SRZ ;  /* 0x0000000000287805 */ /* 0x000fe4000001ff00 */
[----:B------:R-:W-:Y:S02]  /*11b30*/  SHF.L.U64.HI R8, R7, 0x2, R8 ;  /* 0x0000000207087819 */ /* 0x000fe40000010208 */
[----:B------:R-:W-:Y:S02]  /*11b40*/  CS2R R42, SRZ ;  /* 0x00000000002a7805 */ /* 0x000fe4000001ff00 */
[----:B--2---:R-:W-:Y:S02]  /*11b50*/  LOP3.LUT R242, R242, 0x7f, RZ, 0xc0, !PT ;  /* 0x0000007ff2f27812 */ /* 0x004fe400078ec0ff */
        /* <DEDUP_REMOVED lines=21> */
[----:B------:R-:W-:Y:S01]  /*11cb0*/  CS2R R86, SRZ ;  /* 0x0000000000567805 */ /* 0x000fe2000001ff00 */
[----:B------:R-:W-:Y:S01]  /*11cc0*/  VIADD R6, R18, 0xfffffffd ;  /* 0xfffffffd12067836 */ /* 0x000fe20000000000 */
[----:B------:R-:W-:Y:S01]  /*11cd0*/  UMOV UR14, 0x2 ;  /* 0x00000002000e7882 */ /* 0x000fe20000000000 */
[----:B-1----:R-:W-:-:S05]  /*11ce0*/  UMOV UR13, 0xffffffff ;  /* 0xffffffff000d7882 */ /* 0x002fca0000000000 */
.L_x_1:
[----:B------:R-:W-:Y:S01]  /*11cf0*/  STL.64 [R1+0xe48], R250 ;  /* 0x000e48fa01007387 */ /* 0x000fe20000100a00 */
[----:B------:R-:W-:Y:S01]  /*11d00*/  UIADD3 UR13, UR13, 0x1, URZ ;  /* 0x000000010d0d7890 */ /* 0x000fe2000fffe03f */
[----:B------:R-:W-:-:S04]  /*11d10*/  DEPBAR.LE SB0, 0x4 ;  /* 0x000081000000791a */ /* 0x000fc80000000000 */
[----:B------:R-:W-:Y:S04]  /*11d20*/  STL.64 [R1+0xe40], R248 ;  /* 0x000e40f801007387 */ /* 0x000fe80000100a00 */
        /* <DEDUP_REMOVED lines=29> */
[----:B------:R1:W-:Y:S04]  /*11f00*/  STL.64 [R1+0xd50], R188 ;  /* 0x000d50bc01007387 */ /* 0x0003e80000100a00 */
[----:B-1----:R-:W2:Y:S04]  /*11f10*/  LDL.LU.64 R188, [R1+0x300] ;  /* 0x0003000001bc7983 */ /* 0x002ea80000300a00 */
[----:B------:R-:W2:Y:S04]  /*11f20*/  LDL.LU.64 R190, [R1+0x308] ;  /* 0x0003080001be7983 */ /* 0x000ea80000300a00 */
        /* <DEDUP_REMOVED lines=62> */
[----:B-1----:R-:W3:Y:S04]  /*12310*/  LDL.LU.64 R88, [R1+0x400] ;  /* 0x0004000001587983 */ /* 0x002ee80000300a00 */
[----:B------:R-:W3:Y:S04]  /*12320*/  LDL.LU.64 R90, [R1+0x408] ;  /* 0x00040800015a7983 */ /* 0x000ee80000300a00 */
        /* <DEDUP_REMOVED lines=29> */
[----:B------:R-:W3:Y:S01]  /*12500*/  LDL.LU.64 R150, [R1+0x4f8] ;  /* 0x0004f80001967983 */ /* 0x000ee20000300a00 */
[----:B------:R-:W-:Y:S01]  /*12510*/  UISETP.GT.AND UP0, UPT, UR13, 0x3, UPT ;  /* 0x000000030d00788c */ /* 0x000fe2000bf04270 */
[----:B------:R-:W-:Y:S01]  /*12520*/  UMOV UR7, 0x40000040 ;  /* 0x4000004000077882 */ /* 0x000fe20000000000 */
[----:B------:R-:W-:Y:S02]  /*12530*/  BAR.SYNC.DEFER_BLOCKING 0x0 ;  /* 0x0000000000007b1d */ /* 0x000fe40000010000 */
[----:B------:R-:W-:-:S04]  /*12540*/  USEL UR13, UR13, URZ, !UP0 ;  /* 0x0000003f0d0d7287 */ /* 0x000fc8000c000000 */
[----:B------:R-:W-:Y:S02]  /*12550*/  ULEA UR5, UR13, UR12, 0xe ;  /* 0x0000000c0d057291 */ /* 0x000fe4000f8e703f */
[----:B------:R-:W-:Y:S01]  /*12560*/  ULEA UR4, UR13, UR12, 0x10 ;  /* 0x0000000c0d047291 */ /* 0x000fe2000f8e803f */
[----:B------:R-:W-:Y:S01]  /*12570*/  STL.64 [R1+0xc48], R86 ;  /* 0x000c485601007387 */ /* 0x000fe20000100a00 */
[----:B------:R-:W-:Y:S02]  /*12580*/  UIADD3 UR5, UR5, 0x40000, URZ ;  /* 0x0004000005057890 */ /* 0x000fe4000fffe03f */
[----:B------:R-:W-:Y:S01]  /*12590*/  USHF.R.U32.HI UR4, URZ, 0x4, UR4 ;  /* 0x000000043f047899 */ /* 0x000fe20008011604 */
[----:B------:R-:W-:Y:S01]  /*125a0*/  STL.64 [R1+0xc40], R84 ;  /* 0x000c405401007387 */ /* 0x000fe20000100a00 */
[----:B------:R-:W-:Y:S02]  /*125b0*/  USHF.R.U32.HI UR5, URZ, 0x4, UR5 ;  /* 0x000000043f057899 */ /* 0x000fe40008011605 */
[----:B------:R-:W-:Y:S01]  /*125c0*/  USGXT.U32 UR4, UR4, 0xe ;  /* 0x0000000e0404789a */ /* 0x000fe20008000000 */
[----:B------:R-:W-:Y:S01]  /*125d0*/  STL.64 [R1+0xc38], R82 ;  /* 0x000c385201007387 */ /* 0x000fe20000100a00 */
[----:B------:R-:W-:-:S02]  /*125e0*/  USGXT.U32 UR6, UR5, 0xe ;  /* 0x0000000e0506789a */ /* 0x000fc40008000000 */
[----:B------:R-:W-:Y:S01]  /*125f0*/  UIADD3 UR8, UP0, UR4, 0x2, URZ ;  /* 0x0000000204087890 */ /* 0x000fe2000ff1e03f */
[----:B------:R-:W-:Y:S01]  /*12600*/  STL.64 [R1+0xc30], R80 ;  /* 0x000c305001007387 */ /* 0x000fe20000100a00 */
[----:B------:R-:W-:Y:S01]  /*12610*/  UMOV UR5, 0x40000040 ;  /* 0x4000004000057882 */ /* 0x000fe20000000000 */
[----:B------:R-:W-:Y:S02]  /*12620*/  UIADD3 UR10, UP1, UR6, 0x2, URZ ;  /* 0x00000002060a7890 */ /* 0x000fe4000ff3e03f */
[----:B------:R-:W-:Y:S04]  /*12630*/  STL.64 [R1+0xc28], R78 ;  /* 0x000c284e01007387 */ /* 0x000fe80000100a00 */
[----:B------:R-:W-:Y:S01]  /*12640*/  STL.64 [R1+0xc20], R76 ;  /* 0x000c204c01007387 */ /* 0x000fe20000100a00 */
[----:B------:R-:W-:-:S03]  /*12650*/  UMOV UR30, UR10 ;  /* 0x0000000a001e7c82 */ /* 0x000fc60008000000 */
        /* <DEDUP_REMOVED lines=25> */
[----:B------:R-:W-:Y:S01]  /*127f0*/  STL.64 [R1+0xb50], R24 ;  /* 0x000b501801007387 */ /* 0x000fe20000100a00 */
[----:B---3--:R-:W-:-:S06]  /*12800*/  WARPGROUP.ARRIVE ;  /* 0x00000000000079c5 */ /* 0x008fcc0000000000 */
[----:B------:R-:W-:Y:S01]  /*12810*/  HGMMA.64x128x8.F32.TF32 R88, gdesc[UR4], R88, gsb0 ;  /* 0x05e00000045879f0 */ /* 0x000fe20008002858 */
[----:B------:R-:W-:Y:S01]  /*12820*/  UMOV UR4, URZ ;  /* 0x0000003f00047c82 */ /* 0x000fe20008000000 */
[----:B------:R-:W-:Y:S01]  /*12830*/  UMOV UR5, URZ ;  /* 0x0000003f00057c82 */ /* 0x000fe20008000000 */
[----:B------:R-:W-:Y:S02]  /*12840*/  UIADD3.X UR9, UR4, 0x40000040, URZ, UP0, !UPT ;  /* 0x4000004004097890 */ /* 0x000fe400087fe43f */
[----:B------:R-:W-:Y:S02]  /*12850*/  UIADD3.X UR11, UR5, 0x40000040, URZ, UP1, !UPT ;  /* 0x40000040050b7890 */ /* 0x000fe40008ffe43f */
[----:B------:R-:W-:Y:S02]  /*12860*/  UIADD3.64 UR24, UR8, 0x2, URZ ;  /* 0x0000000208187897 */ /* 0x000fe4000fffe03f */
[----:B------:R-:W-:Y:S02]  /*12870*/  UIADD3.64 UR26, UR10, 0x2, URZ ;  /* 0x000000020a1a7897 */ /* 0x000fe4000fffe03f */
[----:B------:R-:W-:-:S02]  /*12880*/  UIADD3.64 UR20, UR8, 0x4, URZ ;  /* 0x0000000408147897 */ /* 0x000fc4000fffe03f */
[----:B------:R-:W-:Y:S02]  /*12890*/  UIADD3.64 UR22, UR10, 0x4, URZ ;  /* 0x000000040a167897 */ /* 0x000fe4000fffe03f */
[----:B------:R-:W-:Y:S02]  /*128a0*/  UIADD3.64 UR4, UR8, 0x1fe, URZ ;  /* 0x000001fe08047897 */ /* 0x000fe4000fffe03f */
[----:B------:R-:W-:Y:S01]  /*128b0*/  UIADD3.64 UR28, UR8, 0x200, URZ ;  /* 0x00000200081c7897 */ /* 0x000fe2000fffe03f */
[----:B------:R-:W-:Y:S01]  /*128c0*/  UMOV UR31, UR11 ;  /* 0x0000000b001f7c82 */ /* 0x000fe20008000000 */
[----:B------:R-:W-:Y:S02]  /*128d0*/  WARPGROUP.DEPBAR.LE gsb0, 0x0 ;  /* 0x00008000000079c5 */ /* 0x000fe40000010000 */
[----:B------:R-:W-:-:S06]  /*128e0*/  WARPGROUP.ARRIVE ;  /* 0x00000000000079c5 */ /* 0x000fcc0000000000 */
[----:B------:R-:W-:Y:S03]  /*128f0*/  HGMMA.64x128x8.F32.TF32 R88, gdesc[UR8], R88, gsb0 ;  /* 0x05e00000085879f0 */ /* 0x000fe60008002858 */
[----:B------:R-:W-:Y:S02]  /*12900*/  WARPGROUP.DEPBAR.LE gsb0, 0x0 ;  /* 0x00008000000079c5 */ /* 0x000fe40000010000 */
[----:B------:R-:W-:-:S07]  /*12910*/  WARPGROUP.ARRIVE ;  /* 0x00000000000079c5 */ /* 0x000fce0000000000 */
[----:B------:R-:W-:Y:S01]  /*12920*/  HGMMA.64x128x8.F32.TF32 R88, gdesc[UR24], R88, gsb0 ;  /* 0x05e00000185879f0 */ /* 0x000fe20008002858 */
[----:B------:R-:W-:Y:S02]  /*12930*/  UIADD3.64 UR24, UR8, 0x202, URZ ;  /* 0x0000020208187897 */ /* 0x000fe4000fffe03f */
[----:B------:R-:W-:Y:S02]  /*12940*/  WARPGROUP.DEPBAR.LE gsb0, 0x0 ;  /* 0x00008000000079c5 */ /* 0x000fe40000010000 */
[----:B------:R-:W-:-:S07]  /*12950*/  WARPGROUP.ARRIVE ;  /* 0x00000000000079c5 */ /* 0x000fce0000000000 */
[----:B------:R-:W-:Y:S01]  /*12960*/  HGMMA.64x128x8.F32.TF32 R88, gdesc[UR20], R88, gsb0 ;  /* 0x05e00000145879f0 */ /* 0x000fe20008002858 */
[----:B------:R-:W-:Y:S02]  /*12970*/  UIADD3.64 UR20, UR8, 0x204, URZ ;  /* 0x0000020408147897 */ /* 0x000fe4000fffe03f */
[----:B------:R-:W-:Y:S02]  /*12980*/  WARPGROUP.DEPBAR.LE gsb0, 0x0 ;  /* 0x00008000000079c5 */ /* 0x000fe40000010000 */
[----:B--2---:R-:W-:Y:S01]  /*12990*/  WARPGROUP.ARRIVE ;  /* 0x00000000000079c5 */ /* 0x004fe20000000000 */
[----:B------:R-:W-:Y:S04]  /*129a0*/  STL.64 [R1+0x400], R88 ;  /* 0x0004005801007387 */ /* 0x000fe80000100a00 */
[----:B------:R-:W-:Y:S02]  /*129b0*/  STL.64 [R1+0x408], R90 ;  /* 0x0004085a01007387 */ /* 0x000fe40000100a00 */
[----:B------:R-:W-:Y:S02]  /*129c0*/  HGMMA.64x128x8.F32.TF32 R188, gdesc[UR4], R188, gsb0 ;  /* 0x05e0000004bc79f0 */ /* 0x000fe400080028bc */
        /* <DEDUP_REMOVED lines=30> */
[----:B------:R-:W-:-:S02]  /*12bb0*/  WARPGROUP.DEPBAR.LE gsb0, 0x0 ;  /* 0x00008000000079c5 */ /* 0x000fc40000010000 */
[----:B------:R-:W-:-:S06]  /*12bc0*/  WARPGROUP.ARRIVE ;  /* 0x00000000000079c5 */ /* 0x000fcc0000000000 */
[----:B------:R-:W-:Y:S03]  /*12bd0*/  HGMMA.64x128x8.F32.TF32 R188, gdesc[UR28], R188, gsb0 ;  /* 0x05e000001cbc79f0 */ /* 0x000fe600080028bc */
[----:B------:R-:W-:Y:S02]  /*12be0*/  WARPGROUP.DEPBAR.LE gsb0, 0x0 ;  /* 0x00008000000079c5 */ /* 0x000fe40000010000 */
[----:B------:R-:W-:-:S07]  /*12bf0*/  WARPGROUP.ARRIVE ;  /* 0x00000000000079c5 */ /* 0x000fce0000000000 */
[----:B------:R-:W-:Y:S03]  /*12c00*/  HGMMA.64x128x8.F32.TF32 R188, gdesc[UR24], R188, gsb0 ;  /* 0x05e0000018bc79f0 */ /* 0x000fe600080028bc */
[----:B------:R-:W-:Y:S02]  /*12c10*/  WARPGROUP.DEPBAR.LE gsb0, 0x0 ;  /* 0x00008000000079c5 */ /* 0x000fe40000010000 */
[----:B------:R-:W-:-:S07]  /*12c20*/  WARPGROUP.ARRIVE ;  /* 0x00000000000079c5 */ /* 0x000fce0000000000 */
[----:B------:R-:W-:Y:S03]  /*12c30*/  HGMMA.64x128x8.F32.TF32 R188, gdesc[UR20], R188, gsb0 ;  /* 0x05e0000014bc79f0 */ /* 0x000fe600080028bc */
[----:B------:R-:W-:Y:S02]  /*12c40*/  WARPGROUP.DEPBAR.LE gsb0, 0x0 ;  /* 0x00008000000079c5 */ /* 0x000fe40000010000 */
[----:B------:R1:W-:Y:S04]  /*12c50*/  STL.64 [R1+0x300], R188 ;  /* 0x000300bc01007387 */ /* 0x0003e80000100a00 */
        /* <DEDUP_REMOVED lines=31> */
[----:B-1----:R-:W4:Y:S04]  /*12e50*/  LDL.LU.64 R188, [R1+0x200] ;  /* 0x0002000001bc7983 */ /* 0x002f280000300a00 */
[----:B--2---:R-:W2:Y:S04]  /*12e60*/  LDL.LU.64 R190, [R1+0x208] ;  /* 0x0002080001be7983 */ /* 0x004ea80000300a00 */
[----:B---3--:R-:W2:Y:S04]  /*12e70*/  LDL.LU.64 R192, [R1+0x210] ;  /* 0x0002100001c07983 */ /* 0x008ea80000300a00 */
[----:B----4-:R-:W2:Y:S04]  /*12e80*/  LDL.LU.64 R194, [R1+0x218] ;  /* 0x0002180001c27983 */ /* 0x010ea80000300a00 */
        /* <DEDUP_REMOVED lines=27> */
[----:B------:R-:W2:Y:S01]  /*13040*/  LDL.LU.64 R250, [R1+0x2f8] ;  /* 0x0002f80001fa7983 */ /* 0x000ea20000300a00 */
[----:B------:R-:W-:-:S02]  /*13050*/  UIADD3.64 UR4, UR8, 0x3fe, URZ ;  /* 0x000003fe08047897 */ /* 0x000fc4000fffe03f */
[----:B------:R-:W-:Y:S01]  /*13060*/  UIADD3.64 UR28, UR8, 0x400, URZ ;  /* 0x00000400081c7897 */ /* 0x000fe2000fffe03f */
[----:B------:R-:W3:Y:S01]  /*13070*/  LDL.LU.64 R88, [R1+0x100] ;  /* 0x0001000001587983 */ /* 0x000ee20000300a00 */
[----:B------:R-:W-:Y:S01]  /*13080*/  UMOV UR30, UR10 ;  /* 0x0000000a001e7c82 */ /* 0x000fe20008000000 */
[----:B------:R-:W-:Y:S02]  /*13090*/  UMOV UR31, UR11 ;  /* 0x0000000b001f7c82 */ /* 0x000fe40008000000 */
        /* <DEDUP_REMOVED lines=31> */
[----:B------:R-:W-:-:S02]  /*13290*/  UIADD3.64 UR24, UR8, 0x402, URZ ;  /* 0x0000040208187897 */ /* 0x000fc4000fffe03f */
[----:B------:R-:W-:Y:S01]  /*132a0*/  UIADD3.64 UR20, UR8, 0x404, URZ ;  /* 0x0000040408147897 */ /* 0x000fe2000fffe03f */
[----:B------:R-:W4:Y:S04]  /*132b0*/  LDL.LU.64 R24, [R1] ;  /* 0x0000000001187983 */ /* 0x000f280000300a00 */
[----:B------:R-:W4:Y:S04]  /*132c0*/  LDL.LU.64 R26, [R1+0x8] ;  /* 0x00000800011a7983 */ /* 0x000f280000300a00 */
        /* <DEDUP_REMOVED lines=29> */
[----:B------:R-:W4:Y:S01]  /*134a0*/  LDL.LU.64 R86, [R1+0xf8] ;  /* 0x0000f80001567983 */ /* 0x000f220000300a00 */
[----:B--2---:R-:W-:-:S06]  /*134b0*/  WARPGROUP.ARRIVE ;  /* 0x00000000000079c5 */ /* 0x004fcc0000000000 */
[----:B------:R-:W-:Y:S03]  /*134c0*/  HGMMA.64x128x8.F32.TF32 R188, gdesc[UR4], R188, gsb0 ;  /* 0x05e0000004bc79f0 */ /* 0x000fe600080028bc */
[----:B------:R-:W-:Y:S02]  /*134d0*/  WARPGROUP.DEPBAR.LE gsb0, 0x0 ;  /* 0x00008000000079c5 */ /* 0x000fe40000010000 */
[----:B------:R-:W-:-:S07]  /*134e0*/  WARPGROUP.ARRIVE ;  /* 0x00000000000079c5 */ /* 0x000fce0000000000 */
        /* <DEDUP_REMOVED lines=8> */
[----:B------:R-:W-:Y:S01]  /*13570*/  UIADD3.64 UR28, UR8, 0x600, URZ ;  /* 0x00000600081c7897 */ /* 0x000fe2000fffe03f */
[----:B------:R-:W-:Y:S01]  /*13580*/  UMOV UR30, UR10 ;  /* 0x0000000a001e7c82 */ /* 0x000fe20008000000 */
[----:B------:R-:W-:Y:S01]  /*13590*/  UMOV UR31, UR11 ;  /* 0x0000000b001f7c82 */ /* 0x000fe20008000000 */
[----:B------:R-:W-:Y:S02]  /*135a0*/  WARPGROUP.DEPBAR.LE gsb0, 0x0 ;  /* 0x00008000000079c5 */ /* 0x000fe40000010000 */
[----:B---3--:R-:W-:Y:S01]  /*135b0*/  WARPGROUP.ARRIVE ;  /* 0x00000000000079c5 */ /* 0x008fe20000000000 */
[----:B------:R-:W-:Y:S01]  /*135c0*/  UIADD3.64 UR24, UR8, 0x602, URZ ;  /* 0x0000060208187897 */ /* 0x000fe2000fffe03f */
[----:B------:R-:W-:Y:S04]  /*135d0*/  STL.64 [R1+0x200], R188 ;  /* 0x000200bc01007387 */ /* 0x000fe80000100a00 */
[----:B------:R-:W-:Y:S01]  /*135e0*/  HGMMA.64x128x8.F32.TF32 R88, gdesc[UR4], R88, gsb0 ;  /* 0x05e00000045879f0 */ /* 0x000fe20008002858 */
[----:B------:R-:W-:Y:S01]  /*135f0*/  UIADD3.64 UR20, UR8, 0x604, URZ ;  /* 0x0000060408147897 */ /* 0x000fe2000fffe03f */
[----:B------:R-:W-:Y:S01]  /*13600*/  STL.64 [R1+0x208], R190 ;  /* 0x000208be01007387 */ /* 0x000fe20000100a00 */
[----:B------:R-:W-:-:S03]  /*13610*/  UIADD3.64 UR4, UR8, 0x7fe, URZ ;  /* 0x000007fe08047897 */ /* 0x000fc6000fffe03f */
        /* <DEDUP_REMOVED lines=29> */
[----:B------:R1:W-:Y:S01]  /*137f0*/  STL.64 [R1+0x2f8], R250 ;  /* 0x0002f8fa01007387 */ /* 0x0003e20000100a00 */
[----:B------:R-:W-:-:S02]  /*13800*/  WARPGROUP.DEPBAR.LE gsb0, 0x0 ;  /* 0x00008000000079c5 */ /* 0x000fc40000010000 */
[----:B------:R-:W-:Y:S01]  /*13810*/  WARPGROUP.ARRIVE ;  /* 0x00000000000079c5 */ /* 0x000fe20000000000 */
[----:B-1----:R-:W2:Y:S04]  /*13820*/  LDL.LU.64 R250, [R1+0xe48] ;  /* 0x000e480001fa7983 */ /* 0x002ea80000300a00 */
[----:B------:R-:W3:Y:S01]  /*13830*/  LDL.LU.64 R248, [R1+0xe40] ;  /* 0x000e400001f87983 */ /* 0x000ee20000300a00 */
[----:B------:R-:W-:Y:S03]  /*13840*/  HGMMA.64x128x8.F32.TF32 R88, gdesc[UR28], R88, gsb0 ;  /* 0x05e000001c5879f0 */ /* 0x000fe60008002858 */
[----:B------:R-:W2:Y:S01]  /*13850*/  LDL.LU.64 R246, [R1+0xe38] ;  /* 0x000e380001f67983 */ /* 0x000ea20000300a00 */
[----:B------:R-:W-:Y:S01]  /*13860*/  UIADD3.64 UR28, UR8, 0x800, URZ ;  /* 0x00000800081c7897 */ /* 0x000fe2000fffe03f */
[----:B------:R-:W-:Y:S01]  /*13870*/  UMOV UR30, UR10 ;  /* 0x0000000a001e7c82 */ /* 0x000fe20008000000 */
[----:B------:R-:W-:Y:S01]  /*13880*/  UMOV UR31, UR11 ;  /* 0x0000000b001f7c82 */ /* 0x000fe20008000000 */
[----:B------:R-:W3:Y:S04]  /*13890*/  LDL.LU.64 R244, [R1+0xe30] ;  /* 0x000e300001f47983 */ /* 0x000ee80000300a00 */
[----:B------:R-:W2:Y:S04]  /*138a0*/  LDL.LU.64 R242, [R1+0xe28] ;  /* 0x000e280001f27983 */ /* 0x000ea80000300a00 */
        /* <DEDUP_REMOVED lines=27> */
[----:B------:R-:W-:-:S02]  /*13a60*/  WARPGROUP.DEPBAR.LE gsb0, 0x0 ;  /* 0x00008000000079c5 */ /* 0x000fc40000010000 */
[----:B------:R-:W-:-:S06]  /*13a70*/  WARPGROUP.ARRIVE ;  /* 0x00000000000079c5 */ /* 0x000fcc0000000000 */
[----:B------:R-:W-:Y:S03]  /*13a80*/  HGMMA.64x128x8.F32.TF32 R88, gdesc[UR24], R88, gsb0 ;  /* 0x05e00000185879f0 */ /* 0x000fe60008002858 */
[----:B------:R-:W-:Y:S02]  /*13a90*/  WARPGROUP.DEPBAR.LE gsb0, 0x0 ;  /* 0x00008000000079c5 */ /* 0x000fe40000010000 */
[----:B------:R-:W-:-:S07]  /*13aa0*/  WARPGROUP.ARRIVE ;  /* 0x00000000000079c5 */ /* 0x000fce0000000000 */
[----:B------:R-:W-:Y:S03]  /*13ab0*/  HGMMA.64x128x8.F32.TF32 R88, gdesc[UR20], R88, gsb0 ;  /* 0x05e00000145879f0 */ /* 0x000fe60008002858 */
[----:B------:R-:W-:Y:S02]  /*13ac0*/  WARPGROUP.DEPBAR.LE gsb0, 0x0 ;  /* 0x00008000000079c5 */ /* 0x000fe40000010000 */
[----:B----4-:R-:W-:Y:S01]  /*13ad0*/  WARPGROUP.ARRIVE ;  /* 0x00000000000079c5 */ /* 0x010fe20000000000 */
[----:B------:R-:W-:Y:S01]  /*13ae0*/  UIADD3.64 UR24, UR8, 0x802, URZ ;  /* 0x0000080208187897 */ /* 0x000fe2000fffe03f */
[----:B------:R-:W-:Y:S05]  /*13af0*/  STL.64 [R1+0x100], R88 ;  /* 0x0001005801007387 */ /* 0x000fea0000100a00 */
        /* <DEDUP_REMOVED lines=36> */
[----:B-1----:R-:W4:Y:S04]  /*13d40*/  LDL.LU.64 R150, [R1+0xd48] ;  /* 0x000d480001967983 */ /* 0x002f280000300a00 */
[----:B------:R-:W4:Y:S01]  /*13d50*/  LDL.LU.64 R148, [R1+0xd40] ;  /* 0x000d400001947983 */ /* 0x000f220000300a00 */
[----:B------:R-:W-:Y:S03]  /*13d60*/  HGMMA.64x128x8.F32.TF32 R24, gdesc[UR28], R24, gsb0 ;  /* 0x05e000001c1879f0 */ /* 0x000fe60008002818 */
[----:B------:R-:W4:Y:S01]  /*13d70*/  LDL.LU.64 R146, [R1+0xd38] ;  /* 0x000d380001927983 */ /* 0x000f220000300a00 */
[----:B------:R-:W-:Y:S01]  /*13d80*/  UIADD3.64 UR28, UR8, 0xa00, URZ ;  /* 0x00000a00081c7897 */ /* 0x000fe2000fffe03f */
[----:B------:R-:W-:Y:S01]  /*13d90*/  UMOV UR30, UR10 ;  /* 0x0000000a001e7c82 */ /* 0x000fe20008000000 */
[----:B------:R-:W-:Y:S01]  /*13da0*/  UMOV UR31, UR11 ;  /* 0x0000000b001f7c82 */ /* 0x000fe20008000000 */
        /* <DEDUP_REMOVED lines=29> */
[----:B------:R-:W-:-:S02]  /*13f80*/  WARPGROUP.DEPBAR.LE gsb0, 0x0 ;  /* 0x00008000000079c5 */ /* 0x000fc40000010000 */
[----:B------:R-:W-:-:S06]  /*13f90*/  WARPGROUP.ARRIVE ;  /* 0x00000000000079c5 */ /* 0x000fcc0000000000 */
[----:B------:R-:W-:Y:S03]  /*13fa0*/  HGMMA.64x128x8.F32.TF32 R24, gdesc[UR24], R24, gsb0 ;  /* 0x05e00000181879f0 */ /* 0x000fe60008002818 */
[----:B------:R-:W-:Y:S02]  /*13fb0*/  WARPGROUP.DEPBAR.LE gsb0, 0x0 ;  /* 0x00008000000079c5 */ /* 0x000fe40000010000 */
[----:B------:R-:W-:-:S07]  /*13fc0*/  WARPGROUP.ARRIVE ;  /* 0x00000000000079c5 */ /* 0x000fce0000000000 */
[----:B------:R-:W-:Y:S03]  /*13fd0*/  HGMMA.64x128x8.F32.TF32 R24, gdesc[UR20], R24, gsb0 ;  /* 0x05e00000141879f0 */ /* 0x000fe60008002818 */
[----:B------:R-:W-:Y:S02]  /*13fe0*/  WARPGROUP.DEPBAR.LE gsb0, 0x0 ;  /* 0x00008000000079c5 */ /* 0x000fe40000010000 */
[----:B--2---:R-:W-:Y:S01]  /*13ff0*/  WARPGROUP.ARRIVE ;  /* 0x00000000000079c5 */ /* 0x004fe20000000000 */
[----:B------:R-:W-:Y:S01]  /*14000*/  UIADD3.64 UR24, UR8, 0xa02, URZ ;  /* 0x00000a0208187897 */ /* 0x000fe2000fffe03f */
[----:B------:R-:W-:Y:S05]  /*14010*/  STL.64 [R1], R24 ;  /* 0x0000001801007387 */ /* 0x000fea0000100a00 */
        /* <DEDUP_REMOVED lines=37> */
[----:B------:R-:W2:Y:S01]  /*14270*/  LDL.LU.64 R84, [R1+0xc40] ;  /* 0x000c400001547983 */ /* 0x000ea20000300a00 */
[----:B------:R-:W-:Y:S03]  /*14280*/  HGMMA.64x128x8.F32.TF32 R152, gdesc[UR28], R152, gsb0 ;  /* 0x05e000001c9879f0 */ /* 0x000fe60008002898 */
[----:B------:R-:W2:Y:S01]  /*14290*/  LDL.LU.64 R82, [R1+0xc38] ;  /* 0x000c380001527983 */ /* 0x000ea20000300a00 */
[----:B------:R-:W-:Y:S01]  /*142a0*/  UIADD3.64 UR28, UR8, 0xc00, URZ ;  /* 0x00000c00081c7897 */ /* 0x000fe2000fffe03f */
[----:B------:R-:W-:Y:S01]  /*142b0*/  UMOV UR30, UR10 ;  /* 0x0000000a001e7c82 */ /* 0x000fe20008000000 */
[----:B------:R-:W-:Y:S01]  /*142c0*/  UMOV UR31, UR11 ;  /* 0x0000000b001f7c82 */ /* 0x000fe20008000000 */
        /* <DEDUP_REMOVED lines=29> */
[----:B------:R-:W3:Y:S01]  /*144a0*/  LDL R8, [R1+0x964] ;  /* 0x0009640001087983 */ /* 0x000ee20000100800 */
[----:B------:R-:W-:Y:S01]  /*144b0*/  VIADD R6, R18, 0xfffffffd ;  /* 0xfffffffd12067836 */ /* 0x000fe20000000000 */
[----:B------:R-:W-:Y:S01]  /*144c0*/  ISETP.GT.AND P1, PT, R3, RZ, PT ;  /* 0x000000ff0300720c */ /* 0x000fe20003f24270 */
[----:B------:R-:W-:-:S03]  /*144d0*/  UIADD3 UR14, UR14, 0x1, URZ ;  /* 0x000000010e0e7890 */ /* 0x000fc6000fffe03f */
[----:B------:R-:W-:Y:S01]  /*144e0*/  ISETP.GE.AND P0, PT, R16, R6, PT ;  /* 0x000000061000720c */ /* 0x000fe20003f06270 */
[----:B------:R-:W-:Y:S01]  /*144f0*/  UISETP.GT.AND UP0, UPT, UR14, 0x3, UPT ;  /* 0x000000030e00788c */ /* 0x000fe2000bf04270 */
[----:B------:R-:W-:Y:S01]  /*14500*/  SEL R6, RZ, 0x4, !P1 ;  /* 0x00000004ff067807 */ /* 0x000fe20004800000 */
[----:B------:R-:W-:Y:S02]  /*14510*/  WARPGROUP.DEPBAR.LE gsb0, 0x0 ;  /* 0x00008000000079c5 */ /* 0x000fe40000010000 */
[----:B------:R-:W-:Y:S01]  /*14520*/  WARPGROUP.ARRIVE ;  /* 0x00000000000079c5 */ /* 0x000fe20000000000 */
[----:B------:R-:W-:Y:S01]  /*14530*/  SEL R6, R6, RZ, !P0 ;  /* 0x000000ff06067207 */ /* 0x000fe20004000000 */
[----:B------:R-:W-:-:S03]  /*14540*/  USEL UR14, UR14, URZ, !UP0 ;  /* 0x0000003f0e0e7287 */ /* 0x000fc6000c000000 */
[----:B------:R-:W-:Y:S01]  /*14550*/  ISETP.NE.U32.AND P1, PT, R6, RZ, PT ;  /* 0x000000ff0600720c */ /* 0x000fe20003f25070 */
[----:B------:R-:W-:Y:S01]  /*14560*/  HGMMA.64x128x8.F32.TF32 R152, gdesc[UR24], R152, gsb0 ;  /* 0x05e00000189879f0 */ /* 0x000fe20008002898 */
[----:B------:R-:W-:Y:S02]  /*14570*/  UIADD3.64 UR24, UR8, 0xc02, URZ ;  /* 0x00000c0208187897 */ /* 0x000fe4000fffe03f */
[----:B------:R-:W-:Y:S02]  /*14580*/  WARPGROUP.DEPBAR.LE gsb0, 0x0 ;  /* 0x00008000000079c5 */ /* 0x000fe40000010000 */
[----:B------:R-:W-:-:S07]  /*14590*/  WARPGROUP.ARRIVE ;  /* 0x00000000000079c5 */ /* 0x000fce0000000000 */
[----:B------:R-:W-:Y:S01]  /*145a0*/  HGMMA.64x128x8.F32.TF32 R152, gdesc[UR20], R152, gsb0 ;  /* 0x05e00000149879f0 */ /* 0x000fe20008002898 */
[----:B------:R-:W-:Y:S02]  /*145b0*/  UIADD3.64 UR20, UR8, 0xc04, URZ ;  /* 0x00000c0408147897 */ /* 0x000fe4000fffe03f */
[----:B------:R-:W-:Y:S02]  /*145c0*/  WARPGROUP.DEPBAR.LE gsb0, 0x0 ;  /* 0x00008000000079c5 */ /* 0x000fe40000010000 */
[----:B----4-:R-:W-:Y:S01]  /*145d0*/  WARPGROUP.ARRIVE ;  /* 0x00000000000079c5 */ /* 0x010fe20000000000 */
[----:B---3--:R-:W-:-:S06]  /*145e0*/  IADD3 R8, P2, R2, R8, RZ ;  /* 0x0000000802087210 */ /* 0x008fcc0007f5e0ff */
[----:B------:R-:W-:Y:S01]  /*145f0*/  HGMMA.64x128x8.F32.TF32 R88, gdesc[UR4], R88, gsb0 ;  /* 0x05e00000045879f0 */ /* 0x000fe20008002858 */
[----:B------:R-:W-:Y:S01]  /*14600*/  UIADD3.64 UR4, UR8, 0xdfe, URZ ;  /* 0x00000dfe08047897 */ /* 0x000fe2000fffe03f */
[----:B------:R-:W-:Y:S01]  /*14610*/  IMAD.X R9, R0, 0x1, R19, P2 ;  /* 0x0000000100097824 */ /* 0x000fe200010e0613 */
        /* <DEDUP_REMOVED lines=9> */
[----:B------:R-:W-:Y:S03]  /*146b0*/  HGMMA.64x128x8.F32.TF32 R88, gdesc[UR20], R88, gsb0 ;  /* 0x05e00000145879f0 */ /* 0x000fe60008002858 */
[----:B------:R-:W-:Y:S02]  /*146c0*/  WARPGROUP.DEPBAR.LE gsb0, 0x0 ;  /* 0x00008000000079c5 */ /* 0x000fe40000010000 */
[----:B--2---:R-:W-:-:S07]  /*146d0*/  WARPGROUP.ARRIVE ;  /* 0x00000000000079c5 */ /* 0x004fce0000000000 */
[----:B------:R-:W-:Y:S01]  /*146e0*/  HGMMA.64x128x8.F32.TF32 R24, gdesc[UR4], R24, gsb0 ;  /* 0x05e00000041879f0 */ /* 0x000fe20008002818 */
[----:B------:R-:W-:Y:S01]  /*146f0*/  UIADD3.64 UR4, UR8, 0xe00, URZ ;  /* 0x00000e0008047897 */ /* 0x000fe2000fffe03f */
[----:B------:R-:W-:Y:S01]  /*14700*/  UMOV UR6, UR10 ;  /* 0x0000000a00067c82 */ /* 0x000fe20008000000 */
[----:B------:R-:W-:Y:S01]  /*14710*/  UMOV UR7, UR11 ;  /* 0x0000000b00077c82 */ /* 0x000fe20008000000 */
[----:B------:R-:W-:Y:S01]  /*14720*/  UIADD3.64 UR8, UR8, 0xe04, URZ ;  /* 0x00000e0408087897 */ /* 0x000fe2000fffe03f */
[----:B------:R-:W-:Y:S01]  /*14730*/  UMOV UR10, UR22 ;  /* 0x00000016000a7c82 */ /* 0x000fe20008000000 */
[----:B------:R-:W-:Y:S01]  /*14740*/  UMOV UR11, UR23 ;  /* 0x00000017000b7c82 */ /* 0x000fe20008000000 */
[----:B------:R-:W-:Y:S02]  /*14750*/  WARPGROUP.DEPBAR.LE gsb0, 0x0 ;  /* 0x00008000000079c5 */ /* 0x000fe40000010000 */
[----:B------:R-:W-:-:S06]  /*14760*/  WARPGROUP.ARRIVE ;  /* 0x00000000000079c5 */ /* 0x000fcc0000000000 */
[----:B------:R-:W-:Y:S01]  /*14770*/  HGMMA.64x128x8.F32.TF32 R24, gdesc[UR4], R24, gsb0 ;  /* 0x05e00000041879f0 */ /* 0x000fe20008002818 */
[----:B------:R-:W-:-:S06]  /*14780*/  ULEA UR4, UR14, UR12, 0x10 ;  /* 0x0000000c0e047291 */ /* 0x000fcc000f8e803f */
[----:B-----5:R-:W-:Y:S01]  /*14790*/  VIADD R6, R17, UR4 ;  /* 0x0000000411067c36 */ /* 0x020fe20008000000 */
[----:B------:R-:W-:Y:S02]  /*147a0*/  WARPGROUP.DEPBAR.LE gsb0, 0x0 ;  /* 0x00008000000079c5 */ /* 0x000fe40000010000 */
[----:B------:R-:W-:-:S06]  /*147b0*/  WARPGROUP.ARRIVE ;  /* 0x00000000000079c5 */ /* 0x000fcc0000000000 */
[----:B------:R-:W-:Y:S03]  /*147c0*/  HGMMA.64x128x8.F32.TF32 R24, gdesc[UR24], R24, gsb0 ;  /* 0x05e00000181879f0 */ /* 0x000fe60008002818 */
[----:B------:R-:W-:Y:S02]  /*147d0*/  WARPGROUP.DEPBAR.LE gsb0, 0x0 ;  /* 0x00008000000079c5 */ /* 0x000fe40000010000 */
[----:B------:R-:W-:-:S07]  /*147e0*/  WARPGROUP.ARRIVE ;  /* 0x00000000000079c5 */ /* 0x000fce0000000000 */
[----:B------:R-:W-:Y:S03]  /*147f0*/  HGMMA.64x128x8.F32.TF32 R24, gdesc[UR8], R24, gsb0 ;  /* 0x05e00000081879f0 */ /* 0x000fe60008002818 */
[----:B------:R-:W-:Y:S02]  /*14800*/  WARPGROUP.DEPBAR.LE gsb0, 0x0 ;  /* 0x00008000000079c5 */ /* 0x000fe40000010000 */
[----:B------:R-:W-:Y:S06]  /*14810*/  BAR.SYNC.DEFER_BLOCKING 0x0 ;  /* 0x0000000000007b1d */ /* 0x000fec0000010000 */
[----:B------:R-:W-:Y:S01]  /*14820*/  @!PT LDS RZ, [RZ] ;  /* 0x00000000fffff984 */ /* 0x000fe20000000800 */
[----:B------:R-:W-:Y:S01]  /*14830*/  @!PT LDS RZ, [RZ] ;  /* 0x00000000fffff984 */ /* 0x000fe20000000800 */
[----:B------:R-:W-:Y:S01]  /*14840*/  @!PT LDS RZ, [RZ] ;  /* 0x00000000fffff984 */ /* 0x000fe20000000800 */
[----:B------:R1:W-:Y:S04]  /*14850*/  LDGSTS.E [R6], desc[UR16][R8.64], P1 ;  /* 0x0000000008067fae */ /* 0x0003e80008921850 */
[----:B------:R-:W1:Y:S02]  /*14860*/  LDL R9, [R1+0x960] ;  /* 0x0009600001097983 */ /* 0x000e640000100800 */
[----:B-1----:R-:W-:-:S02]  /*14870*/  IADD3 R8, P2, R2, R9, RZ ;  /* 0x0000000902087210 */ /* 0x002fc40007f5e0ff */
[----:B------:R-:W2:Y:S02]  /*14880*/  LDL R9, [R1+0x948] ;  /* 0x0009480001097983 */ /* 0x000ea40000100800 */
[----:B--2---:R-:W-:-:S05]  /*14890*/  IADD3.X R9, R0, R9, RZ, P2, !PT ;  /* 0x0000000900097210 */ /* 0x004fca00017fe4ff */
[----:B------:R1:W-:Y:S04]  /*148a0*/  LDGSTS.E [R6+0x4000], desc[UR16][R8.64], P1 ;  /* 0x0400000008067fae */ /* 0x0003e80008921850 */
[----:B------:R-:W1:Y:S02]  /*148b0*/  LDL R9, [R1+0x95c] ;  /* 0x00095c0001097983 */ /* 0x000e640000100800 */
[----:B-1----:R-:W-:Y:S02]  /*148c0*/  IADD3 R8, P2, R2, R9, RZ ;  /* 0x0000000902087210 */ /* 0x002fe40007f5e0ff */
[----:B------:R-:W2:Y:S03]  /*148d0*/  LDL R9, [R1+0x94c] ;  /* 0x00094c0001097983 */ /* 0x000ea60000100800 */
[----:B--2---:R-:W-:-:S05]  /*148e0*/  IMAD.X R9, R0, 0x1, R9, P2 ;  /* 0x0000000100097824 */ /* 0x004fca00010e0609 */
[----:B------:R1:W-:Y:S04]  /*148f0*/  LDGSTS.E [R6+0x8000], desc[UR16][R8.64], P1 ;  /* 0x0800000008067fae */ /* 0x0003e80008921850 */
[----:B------:R-:W2:Y:S01]  /*14900*/  LDL R9, [R1+0x958] ;  /* 0x0009580001097983 */ /* 0x000ea20000100800 */
[----:B------:R-:W-:-:S04]  /*14910*/  ISETP.GT.AND P2, PT, R3, 0x1, PT ;  /* 0x000000010300780c */ /* 0x000fc80003f44270 */
[----:B-1----:R-:W-:-:S04]  /*14920*/  SEL R8, RZ, 0x4, !P2 ;  /* 0x00000004ff087807 */ /* 0x002fc80005000000 */
[----:B------:R-:W-:-:S04]  /*14930*/  SEL R8, R8, RZ, !P0 ;  /* 0x000000ff08087207 */ /* 0x000fc80004000000 */
[----:B------:R-:W-:Y:S02]  /*14940*/  ISETP.NE.U32.AND P2, PT, R8, RZ, PT ;  /* 0x000000ff0800720c */ /* 0x000fe40003f45070 */
[----:B--2---:R-:W-:Y:S02]  /*14950*/  IADD3 R8, P3, R2, R9, RZ ;  /* 0x0000000902087210 */ /* 0x004fe40007f7e0ff */
[----:B------:R-:W2:Y:S03]  /*14960*/  LDL R9, [R1+0x950] ;  /* 0x0009500001097983 */ /* 0x000ea60000100800 */
[----:B--2---:R-:W-:-:S05]  /*14970*/  IMAD.X R9, R0, 0x1, R9, P3 ;  /* 0x0000000100097824 */ /* 0x004fca00018e0609 */
[----:B------:R1:W-:Y:S02]  /*14980*/  LDGSTS.E [R6+0xc000], desc[UR16][R8.64], P1 ;  /* 0x0c00000008067fae */ /* 0x0003e40008921850 */
[----:B-1----:R-:W-:-:S05]  /*14990*/  IADD3 R8, P1, R2, R20, RZ ;  /* 0x0000001402087210 */ /* 0x002fca0007f3e0ff */
[----:B------:R-:W-:-:S05]  /*149a0*/  IMAD.X R9, R0, 0x1, R21, P1 ;  /* 0x0000000100097824 */ /* 0x000fca00008e0615 */
[----:B------:R1:W-:Y:S02]  /*149b0*/  LDGSTS.E [R6+0x4], desc[UR16][R8.64], P2 ;  /* 0x0000400008067fae */ /* 0x0003e40009121850 */
[----:B-1----:R-:W-:-:S05]  /*149c0*/  IADD3 R8, P1, R2, R22, RZ ;  /* 0x0000001602087210 */ /* 0x002fca0007f3e0ff */
[----:B------:R-:W-:-:S05]  /*149d0*/  IMAD.X R9, R0, 0x1, R23, P1 ;  /* 0x0000000100097824 */ /* 0x000fca00008e0617 */
[----:B------:R1:W-:Y:S02]  /*149e0*/  LDGSTS.E [R6+0x4004], desc[UR16][R8.64], P2 ;  /* 0x0400400008067fae */ /* 0x0003e40009121850 */
[----:B-1----:R-:W-:-:S05]  /*149f0*/  IADD3 R8, P1, R2, R216, RZ ;  /* 0x000000d802087210 */ /* 0x002fca0007f3e0ff */
[----:B------:R-:W-:Y:S01]  /*14a00*/  IMAD.X R9, R0, 0x1, R217, P1 ;  /* 0x0000000100097824 */ /* 0x000fe200008e06d9 */
[----:B------:R-:W-:-:S04]  /*14a10*/  ISETP.GT.AND P1, PT, R3, 0x2, PT ;  /* 0x000000020300780c */ /* 0x000fc80003f24270 */
[----:B------:R1:W-:Y:S02]  /*14a20*/  LDGSTS.E [R6+0x8004], desc[UR16][R8.64], P2 ;  /* 0x0800400008067fae */ /* 0x0003e40009121850 */
[----:B-1----:R-:W-:-:S04]  /*14a30*/  SEL R8, RZ, 0x4, !P1 ;  /* 0x00000004ff087807 */ /* 0x002fc80004800000 */
[----:B------:R-:W-:-:S04]  /*14a40*/  SEL R8, R8, RZ, !P0 ;  /* 0x000000ff08087207 */ /* 0x000fc80004000000 */
[----:B------:R-:W-:Y:S02]  /*14a50*/  ISETP.NE.U32.AND P1, PT, R8, RZ, PT ;  /* 0x000000ff0800720c */ /* 0x000fe40003f25070 */
[----:B------:R-:W-:-:S05]  /*14a60*/  IADD3 R8, P3, R2, R218, RZ ;  /* 0x000000da02087210 */ /* 0x000fca0007f7e0ff */
[----:B------:R-:W-:-:S05]  /*14a70*/  IMAD.X R9, R0, 0x1, R219, P3 ;  /* 0x0000000100097824 */ /* 0x000fca00018e06db */
[----:B------:R1:W-:Y:S02]  /*14a80*/  LDGSTS.E [R6+0xc004], desc[UR16][R8.64], P2 ;  /* 0x0c00400008067fae */ /* 0x0003e40009121850 */
[----:B-1----:R-:W-:-:S04]  /*14a90*/  IADD3 R8, P2, R2, R220, RZ ;  /* 0x000000dc02087210 */ /* 0x002fc80007f5e0ff */
[----:B------:R-:W-:-:S05]  /*14aa0*/  IADD3.X R9, R0, R221, RZ, P2, !PT ;  /* 0x000000dd00097210 */ /* 0x000fca00017fe4ff */
        /* <DEDUP_REMOVED lines=23> */
[----:B-1----:R-:W-:-:S04]  /*14c20*/  IADD3 R8, P1, R2, R234, RZ ;  /* 0x000000ea02087210 */ /* 0x002fc80007f3e0ff */
[----:B------:R-:W-:Y:S02]  /*14c30*/  IADD3.X R9, R0, R235, RZ, P1, !PT ;  /* 0x000000eb00097210 */ /* 0x000fe40000ffe4ff */
[----:B------:R-:W-:-:S03]  /*14c40*/  ISETP.GT.AND P1, PT, R3, 0x4, PT ;  /* 0x000000040300780c */ /* 0x000fc60003f24270 */
[----:B------:R1:W-:Y:S02]  /*14c50*/  LDGSTS.E [R6+0xc00c], desc[UR16][R8.64], P2 ;  /* 0x0c00c00008067fae */ /* 0x0003e40009121850 */
[----:B-1----:R-:W-:Y:S02]  /*14c60*/  SEL R6, RZ, 0x4, !P1 ;  /* 0x00000004ff067807 */ /* 0x002fe40004800000 */
[----:B------:R-:W-:Y:S02]  /*14c70*/  IADD3 R8, P2, R2, R236, RZ ;  /* 0x000000ec02087210 */ /* 0x000fe40007f5e0ff */
[----:B------:R-:W-:-:S03]  /*14c80*/  SEL R6, R6, RZ, !P0 ;  /* 0x000000ff06067207 */ /* 0x000fc60004000000 */
[----:B------:R-:W-:Y:S01]  /*14c90*/  IMAD.X R9, R0, 0x1, R237, P2 ;  /* 0x0000000100097824 */ /* 0x000fe200010e06ed */
[----:B------:R-:W-:Y:S02]  /*14ca0*/  ISETP.NE.U32.AND P1, PT, R6, RZ, PT ;  /* 0x000000ff0600720c */ /* 0x000fe40003f25070 */
[----:B------:R-:W-:-:S05]  /*14cb0*/  LOP3.LUT R6, R17, 0x10, RZ, 0x3c, !PT ;  /* 0x0000001011067812 */ /* 0x000fca00078e3cff */
[----:B------:R-:W-:-:S06]  /*14cc0*/  VIADD R6, R6, UR4 ;  /* 0x0000000406067c36 */ /* 0x000fcc0008000000 */
[----:B------:R1:W-:Y:S02]  /*14cd0*/  LDGSTS.E [R6], desc[UR16][R8.64], P1 ;  /* 0x0000000008067fae */ /* 0x0003e40008921850 */
        /* <DEDUP_REMOVED lines=16> */
[----:B-1----:R-:W-:-:S04]  /*14de0*/  IADD3 R8, P1, R2, R247, RZ ;  /* 0x000000f702087210 */ /* 0x002fc80007f3e0ff */
[----:B------:R-:W-:-:S05]  /*14df0*/  IADD3.X R9, R0, R248, RZ, P1, !PT ;  /* 0x000000f800097210 */ /* 0x000fca0000ffe4ff */
        /* <DEDUP_REMOVED lines=10> */
[----:B------:R1:W-:Y:S04]  /*14ea0*/  LDGSTS.E [R6+0xc004], desc[UR16][R8.64], P2 ;  /* 0x0c00400008067fae */ /* 0x0003e80009121850 */
[----:B------:R-:W1:Y:S02]  /*14eb0*/  LDL R9, [R1+0x500] ;  /* 0x0005000001097983 */ /* 0x000e640000100800 */
[----:B-1----:R-:W-:Y:S02]  /*14ec0*/  IADD3 R8, P2, R2, R9, RZ ;  /* 0x0000000902087210 */ /* 0x002fe40007f5e0ff */
[----:B------:R-:W2:Y:S03]  /*14ed0*/  LDL R9, [R1+0x504] ;  /* 0x0005040001097983 */ /* 0x000ea60000100800 */
[----:B--2---:R-:W-:-:S05]  /*14ee0*/  IMAD.X R9, R0, 0x1, R9, P2 ;  /* 0x0000000100097824 */ /* 0x004fca00010e0609 */
        /* <DEDUP_REMOVED lines=19> */
[----:B------:R1:W-:Y:S04]  /*15020*/  LDGSTS.E [R6+0xc008], desc[UR16][R8.64], P1 ;  /* 0x0c00800008067fae */ /* 0x0003e80008921850 */
[----:B------:R-:W1:Y:S02]  /*15030*/  LDL R9, [R1+0x520] ;  /* 0x0005200001097983 */ /* 0x000e640000100800 */
[----:B-1----:R-:W-:Y:S02]  /*15040*/  IADD3 R8, P1, R2, R9, RZ ;  /* 0x0000000902087210 */ /* 0x002fe40007f3e0ff */
        /* <DEDUP_REMOVED lines=23> */
[----:B------:R-:W-:Y:S02]  /*151c0*/  LOP3.LUT R6, R17, 0x20, RZ, 0x3c, !PT ;  /* 0x0000002011067812 */ /* 0x000fe400078e3cff */
[----:B--2---:R-:W-:Y:S02]  /*151d0*/  IADD3 R8, P2, R2, R9, RZ ;  /* 0x0000000902087210 */ /* 0x004fe40007f5e0ff */
[----:B------:R-:W2:Y:S01]  /*151e0*/  LDL R9, [R1+0x544] ;  /* 0x0005440001097983 */ /* 0x000ea20000100800 */
[----:B------:R-:W-:Y:S02]  /*151f0*/  VIADD R6, R6, UR4 ;  /* 0x0000000406067c36 */ /* 0x000fe40008000000 */
[----:B--2---:R-:W-:-:S05]  /*15200*/  IMAD.X R9, R0, 0x1, R9, P2 ;  /* 0x0000000100097824 */ /* 0x004fca00010e0609 */
[----:B------:R1:W-:Y:S04]  /*15210*/  LDGSTS.E [R6], desc[UR16][R8.64], P1 ;  /* 0x0000000008067fae */ /* 0x0003e80008921850 */
[----:B------:R-:W1:Y:S02]  /*15220*/  LDL R9, [R1+0x548] ;  /* 0x0005480001097983 */ /* 0x000e640000100800 */
[----:B-1----:R-:W-:Y:S02]  /*15230*/  IADD3 R8, P2, R2, R9, RZ ;  /* 0x0000000902087210 */ /* 0x002fe40007f5e0ff */
        /* <DEDUP_REMOVED lines=93> */
[----:B------:R-:W-:Y:S01]  /*15810*/  VIADD R6, R6, UR4 ;  /* 0x0000000406067c36 */ /* 0x000fe20008000000 */
[----:B--2---:R-:W-:-:S05]  /*15820*/  IADD3.X R9, R0, R9, RZ, P2, !PT ;  /* 0x0000000900097210 */ /* 0x004fca00017fe4ff */
        /* <DEDUP_REMOVED lines=479> */
[----:B------:R1:W-:Y:S01]  /*17620*/  LDGSTS.E [R6+0xc00c], desc[UR16][R8.64], P2 ;  /* 0x0c00c00008067fae */ /* 0x0003e20009121850 */
[----:B------:R-:W-:-:S03]  /*17630*/  ULEA UR4, UR14, UR12, 0xe ;  /* 0x0000000c0e047291 */ /* 0x000fc6000f8e703f */
[----:B------:R-:W0:Y:S01]  /*17640*/  LDGDEPBAR ;  /* 0x00000000000079af */ /* 0x000e220000000000 */
[----:B-1----:R-:W1:Y:S02]  /*17650*/  S2R R9, SR_TID.X ;  /* 0x0000000000097919 */ /* 0x002e640000002100 */
[----:B-1----:R-:W-:Y:S02]  /*17660*/  LOP3.LUT R8, R9, 0x1f, RZ, 0xc0, !PT ;  /* 0x0000001f09087812 */ /* 0x002fe400078ec0ff */
[----:B------:R-:W2:Y:S02]  /*17670*/  LDL R9, [R1+0x840] ;  /* 0x0008400001097983 */ /* 0x000ea40000100800 */
[----:B------:R-:W-:-:S04]  /*17680*/  ISETP.GE.AND P1, PT, R8, R3, PT ;  /* 0x000000030800720c */ /* 0x000fc80003f26270 */
[----:B------:R-:W-:-:S04]  /*17690*/  SEL R6, RZ, 0x4, P1 ;  /* 0x00000004ff067807 */ /* 0x000fc80000800000 */
[----:B------:R-:W-:-:S04]  /*176a0*/  SEL R6, R6, RZ, !P0 ;  /* 0x000000ff06067207 */ /* 0x000fc80004000000 */
[----:B------:R-:W-:Y:S02]  /*176b0*/  ISETP.NE.U32.AND P0, PT, R6, RZ, PT ;  /* 0x000000ff0600720c */ /* 0x000fe40003f05070 */
[----:B------:R-:W3:Y:S01]  /*176c0*/  LDL R6, [R1+0x954] ;  /* 0x0009540001067983 */ /* 0x000ee20000100800 */
[----:B--2---:R-:W-:-:S03]  /*176d0*/  IADD3 R8, P1, R5, R9, RZ ;  /* 0x0000000905087210 */ /* 0x004fc60007f3e0ff */
[----:B------:R-:W2:Y:S01]  /*176e0*/  LDL R9, [R1+0x844] ;  /* 0x0008440001097983 */ /* 0x000ea20000100800 */
[----:B---3--:R-:W-:Y:S01]  /*176f0*/  IADD3 R6, R6, UR4, RZ ;  /* 0x0000000406067c10 */ /* 0x008fe2000fffe0ff */
        /* <DEDUP_REMOVED lines=77> */
[----:B------:R-:W1:Y:S04]  /*17bd0*/  LDL R9, [R1+0x848] ;  /* 0x0008480001097983 */ /* 0x000e680000100800 */
[----:B------:R-:W2:Y:S01]  /*17be0*/  LDL R6, [R1+0xb28] ;  /* 0x000b280001067983 */ /* 0x000ea20000100800 */
[----:B-1----:R-:W-:-:S03]  /*17bf0*/  IADD3 R8, P1, R5, R9, RZ ;  /* 0x0000000905087210 */ /* 0x002fc60007f3e0ff */
[----:B------:R-:W3:Y:S01]  /*17c00*/  LDL R9, [R1+0x84c] ;  /* 0x00084c0001097983 */ /* 0x000ee20000100800 */
[----:B--2---:R-:W-:Y:S02]  /*17c10*/  VIADD R6, R6, UR4 ;  /* 0x0000000406067c36 */ /* 0x004fe40008000000 */
[----:B---3--:R-:W-:-:S05]  /*17c20*/  IMAD.X R9, R4, 0x1, R9, P1 ;  /* 0x0000000104097824 */ /* 0x008fca00008e0609 */
        /* <DEDUP_REMOVED lines=73> */
[----:B------:R-:W2:Y:S01]  /*180c0*/  LDL R9, [R1+0x93c] ;  /* 0x00093c0001097983 */ /* 0x000ea20000100800 */
[----:B------:R-:W-:Y:S01]  /*180d0*/  VIADD R16, R16, 0x1 ;  /* 0x0000000110107836 */ /* 0x000fe20000000000 */
[----:B------:R-:W-:Y:S01]  /*180e0*/  LEA R2, P2, R7, R2, 0x2 ;  /* 0x0000000207027211 */ /* 0x000fe200078410ff */
[----:B------:R-:W-:-:S02]  /*180f0*/  VIADD R3, R3, 0xffffffe0 ;  /* 0xffffffe003037836 */ /* 0x000fc40000000000 */
[----:B--2---:R-:W-:Y:S01]  /*18100*/  IMAD.X R9, R4, 0x1, R9, P1 ;  /* 0x0000000104097824 */ /* 0x004fe200008e0609 */
[----:B------:R-:W-:-:S04]  /*18110*/  LEA R5, P1, R15, R5, 0x2 ;  /* 0x000000050f057211 */ /* 0x000fc800078210ff */
[----:B------:R1:W-:Y:S01]  /*18120*/  LDGSTS.E [R6+0x43e00], desc[UR16][R8.64], P0 ;  /* 0x43e0000008067fae */ /* 0x0003e20008121850 */
[----:B------:R-:W-:-:S03]  /*18130*/  ISETP.NE.U32.AND P0, PT, R18, R16, PT ;  /* 0x000000101200720c */ /* 0x000fc60003f05070 */
[----:B------:R-:W0:Y:S01]  /*18140*/  LDGDEPBAR ;  /* 0x00000000000079af */ /* 0x000e220000000000 */
[----:B-1----:R-:W-:Y:S02]  /*18150*/  SHF.R.S32.HI R8, RZ, 0x1f, R15 ;  /* 0x0000001fff087819 */ /* 0x002fe4000001140f */
[----:B------:R-:W-:Y:S02]  /*18160*/  SHF.R.S32.HI R9, RZ, 0x1f, R7 ;  /* 0x0000001fff097819 */ /* 0x000fe40000011407 */
[----:B------:R-:W-:Y:S02]  /*18170*/  SHF.L.U64.HI R8, R15, 0x2, R8 ;  /* 0x000000020f087819 */ /* 0x000fe40000010208 */
[----:B------:R-:W-:-:S03]  /*18180*/  SHF.L.U64.HI R9, R7, 0x2, R9 ;  /* 0x0000000207097819 */ /* 0x000fc60000010209 */
[----:B------:R-:W-:Y:S01]  /*18190*/  IMAD.X R4, R4, 0x1, R8, P1 ;  /* 0x0000000104047824 */ /* 0x000fe200008e0608 */
[----:B------:R-:W-:Y:S01]  /*181a0*/  IADD3.X R0, R0, R9, RZ, P2, !PT ;  /* 0x0000000900007210 */ /* 0x000fe200017fe4ff */
[----:B------:R-:W-:Y:S06]  /*181b0*/  @P0 BRA `(.L_x_1) ;  /* 0xffffff9800cc0947 */ /* 0x000fec000383ffff */
.L_x_0:
[----:B------:R-:W1:Y:S01]  /*181c0*/  S2R R8, SR_TID.X ;  /* 0x0000000000087919 */ /* 0x000e620000002100 */
[----:B------:R-:W-:-:S04]  /*181d0*/  DEPBAR.LE SB0, 0x0 ;  /* 0x000080000000791a */ /* 0x000fc80000000000 */
[----:B------:R-:W2:Y:S01]  /*181e0*/  LDL.LU R9, [R1+0x96c] ;  /* 0x00096c0001097983 */ /* 0x000ea20000300800 */
[----:B------:R-:W3:Y:S01]  /*181f0*/  S2R R6, SR_TID.X ;  /* 0x0000000000067919 */ /* 0x000ee20000002100 */
[----:B------:R-:W-:Y:S01]  /*18200*/  LEA R252, R242, UR12, 0x4 ;  /* 0x0000000cf2fc7c11 */ /* 0x000fe2000f8e20ff */
[----:B------:R-:W4:Y:S01]  /*18210*/  LDC R15, c[0x0][0x244] ;  /* 0x00009100ff0f7b82 */ /* 0x000f220000000800 */
[----:B------:R-:W-:-:S07]  /*18220*/  ULDC.64 UR6, c[0x0][0x220] ;  /* 0x0000880000067ab9 */ /* 0x000fce0000000a00 */
[----:B------:R-:W-:Y:S06]  /*18230*/  BAR.SYNC.DEFER_BLOCKING 0x0 ;  /* 0x0000000000007b1d */ /* 0x000fec0000010000 */
[----:B------:R-:W-:Y:S01]  /*18240*/  ULDC.64 UR24, c[0x0][0x228] ;  /* 0x00008a0000187ab9 */ /* 0x000fe20000000a00 */
[----:B------:R-:W-:Y:S01]  /*18250*/  ULDC UR28, c[0x0][0x248] ;  /* 0x00009200001c7ab9 */ /* 0x000fe20000000800 */
[----:B-----5:R-:W-:Y:S01]  /*18260*/  VIADD R3, R10, 0x2 ;  /* 0x000000020a037836 */ /* 0x020fe20000000000 */
[----:B------:R-:W-:Y:S01]  /*18270*/  ULDC UR5, c[0x0][0x22c] ;  /* 0x00008b0000057ab9 */ /* 0x000fe20000000800 */
[----:B------:R-:W-:Y:S01]  /*18280*/  ULDC UR4, c[0x0][0x22c] ;  /* 0x00008b0000047ab9 */ /* 0x000fe20000000800 */
[----:B------:R-:W-:Y:S01]  /*18290*/  ULDC.64 UR10, c[0x0][0x228] ;  /* 0x00008a00000a7ab9 */ /* 0x000fe20000000a00 */
[----:B------:R-:W-:Y:S01]  /*182a0*/  ULDC.64 UR8, c[0x0][0x228] ;  /* 0x00008a0000087ab9 */ /* 0x000fe20000000a00 */
[----:B------:R-:W-:Y:S01]  /*182b0*/  ULDC.64 UR22, c[0x0][0x228] ;  /* 0x00008a0000167ab9 */ /* 0x000fe20000000a00 */
[----:B------:R-:W-:Y:S01]  /*182c0*/  ULDC.64 UR20, c[0x0][0x228] ;  /* 0x00008a0000147ab9 */ /* 0x000fe20000000a00 */
[----:B------:R-:W-:Y:S01]  /*182d0*/  ULDC.64 UR18, c[0x0][0x228] ;  /* 0x00008a0000127ab9 */ /* 0x000fe20000000a00 */
[----:B------:R-:W-:Y:S01]  /*182e0*/  ULDC.64 UR14, c[0x0][0x228] ;  /* 0x00008a00000e7ab9 */ /* 0x000fe20000000a00 */
[----:B------:R-:W-:Y:S01]  /*182f0*/  ULDC.64 UR26, c[0x0][0x228] ;  /* 0x00008a00001a7ab9 */ /* 0x000fe20000000a00 */
[----:B-1----:R-:W-:-:S02]  /*18300*/  IMAD.SHL.U32 R18, R8, 0x10, RZ ;  /* 0x0000001008127824 */ /* 0x002fc400078e00ff */
[----:B------:R-:W4:Y:S04]  /*18310*/  LDL.LU R8, [R1+0x968] ;  /* 0x0009680001087983 */ /* 0x000f280000300800 */
[----:B------:R-:W-:Y:S01]  /*18320*/  STL [R1+0xb60], R12 ;  /* 0x000b600c01007387 */ /* 0x000fe20000100800 */
[----:B------:R-:W-:-:S03]  /*18330*/  LOP3.LUT R2, R18, 0xf0, RZ, 0xc0, !PT ;  /* 0x000000f012027812 */ /* 0x000fc600078ec0ff */
[----:B------:R-:W4:Y:S04]  /*18340*/  LDL.LU R16, [R1+0x400] ;  /* 0x0004000001107983 */ /* 0x000f280000300800 */
[----:B------:R-:W4:Y:S04]  /*18350*/  LDL.LU R17, [R1+0x408] ;  /* 0x0004080001117983 */ /* 0x000f280000300800 */
[----:B------:R-:W4:Y:S04]  /*18360*/  LDL.LU R18, [R1+0x300] ;  /* 0x0003000001127983 */ /* 0x000f280000300800 */
[----:B------:R-:W4:Y:S01]  /*18370*/  LDL.LU R19, [R1+0x308] ;  /* 0x0003080001137983 */ /* 0x000f220000300800 */
[C---:B---3--:R-:W-:Y:S01]  /*18380*/  IMAD.SHL.U32 R0, R6.reuse, 0x40, RZ ;  /* 0x0000004006007824 */ /* 0x048fe200078e00ff */
[----:B------:R-:W-:-:S02]  /*18390*/  LOP3.LUT R6, R6, 0x60, RZ, 0xc0, !PT ;  /* 0x0000006006067812 */ /* 0x000fc400078ec0ff */
[----:B------:R-:W3:Y:S02]  /*183a0*/  LDL.LU R4, [R1+0x200] ;  /* 0x0002000001047983 */ /* 0x000ee40000300800 */
[----:B------:R-:W-:Y:S02]  /*183b0*/  LOP3.LUT R0, R0, 0x400, RZ, 0xc0, !PT ;  /* 0x0000040000007812 */ /* 0x000fe400078ec0ff */
[----:B------:R-:W3:Y:S02]  /*183c0*/  LDL.LU R5, [R1+0x208] ;  /* 0x0002080001057983 */ /* 0x000ee40000300800 */
[----:B------:R-:W-:Y:S01]  /*183d0*/  IADD3 R0, R0, UR12, R2 ;  /* 0x0000000c00007c10 */ /* 0x000fe2000fffe002 */
[C---:B------:R-:W-:Y:S01]  /*183e0*/  IMAD R246, R10.reuse, UR28, RZ ;  /* 0x0000001c0af67c24 */ /* 0x040fe2000f8e02ff */
[----:B--2---:R-:W-:-:S03]  /*183f0*/  ISETP.GE.AND P0, PT, R10, R9, PT ;  /* 0x000000090a00720c */ /* 0x004fc60003f06270 */
[----:B------:R-:W-:Y:S01]  /*18400*/  IMAD R0, R6, 0x8, R0 ;  /* 0x0000000806007824 */ /* 0x000fe200078e0200 */
[----:B------:R-:W-:Y:S01]  /*18410*/  ISETP.GE.AND P2, PT, R3, UR5, PT ;  /* 0x0000000503007c0c */ /* 0x000fe2000bf46270 */
[----:B------:R-:W3:Y:S01]  /*18420*/  LDL.LU R6, [R1+0x100] ;  /* 0x0001000001067983 */ /* 0x000ee20000300800 */
[----:B------:R-:W-:-:S03]  /*18430*/  ULDC.64 UR12, c[0x0][0x228] ;  /* 0x00008a00000c7ab9 */ /* 0x000fc60000000a00 */
[----:B------:R-:W3:Y:S04]  /*18440*/  LDL.LU R7, [R1+0x108] ;  /* 0x0001080001077983 */ /* 0x000ee80000300800 */
[----:B----4-:R-:W-:Y:S01]  /*18450*/  STSM.16.M88.4 [R0], R16 ;  /* 0x0000001000007844 */ /* 0x010fe20000000200 */
[----:B------:R-:W-:Y:S06]  /*18460*/  BAR.SYNC.DEFER_BLOCKING 0x0 ;  /* 0x0000000000007b1d */ /* 0x000fec0000010000 */
[----:B------:R-:W1:Y:S02]  /*18470*/  LDS.128 R20, [R252] ;  /* 0x00000000fc147984 */ /* 0x000e640000000c00 */
[----:B------:R-:W-:Y:S06]  /*18480*/  BAR.SYNC.DEFER_BLOCKING 0x0 ;  /* 0x0000000000007b1d */ /* 0x000fec0000010000 */
[----:B-1----:R-:W-:Y:S04]  /*18490*/  STL [R1+0x504], R21 ;  /* 0x0005041501007387 */ /* 0x002fe80000100800 */
[----:B------:R-:W-:Y:S04]  /*184a0*/  STL.64 [R1+0x508], R22 ;  /* 0x0005081601007387 */ /* 0x000fe80000100a00 */
[----:B------:R-:W2:Y:S04]  /*184b0*/  LDL.LU R16, [R1] ;  /* 0x0000000001107983 */ /* 0x000ea80000300800 */
[----:B------:R-:W2:Y:S01]  /*184c0*/  LDL.LU R17, [R1+0x8] ;  /* 0x0000080001117983 */ /* 0x000ea20000300800 */
[----:B------:R-:W-:Y:S01]  /*184d0*/  MOV R12, R20 ;  /* 0x00000014000c7202 */ /* 0x000fe20000000f00 */
[----:B------:R-:W-:-:S02]  /*184e0*/  IMAD.MOV.U32 R18, RZ, RZ, R152 ;  /* 0x000000ffff127224 */ /* 0x000fc400078e0098 */
[----:B------:R-:W-:Y:S01]  /*184f0*/  IMAD.MOV.U32 R19, RZ, RZ, R154 ;  /* 0x000000ffff137224 */ /* 0x000fe200078e009a */
[----:B---3--:R-:W-:Y:S01]  /*18500*/  STSM.16.M88.4 [R0], R4 ;  /* 0x0000000400007844 */ /* 0x008fe20000000200 */
[----:B------:R-:W-:Y:S06]  /*18510*/  BAR.SYNC.DEFER_BLOCKING 0x0 ;  /* 0x0000000000007b1d */ /* 0x000fec0000010000 */
[----:B------:R-:W1:Y:S02]  /*18520*/  LDS.128 R20, [R252] ;  /* 0x00000000fc147984 */ /* 0x000e640000000c00 */
[----:B------:R-:W-:Y:S06]  /*18530*/  BAR.SYNC.DEFER_BLOCKING 0x0 ;  /* 0x0000000000007b1d */ /* 0x000fec0000010000 */
[----:B--2---:R-:W-:Y:S02]  /*18540*/  STSM.16.M88.4 [R0], R16 ;  /* 0x0000001000007844 */ /* 0x004fe40000000200 */
[----:B------:R-:W-:Y:S06]  /*18550*/  BAR.SYNC.DEFER_BLOCKING 0x0 ;  /* 0x0000000000007b1d */ /* 0x000fec0000010000 */
[----:B------:R-:W2:Y:S04]  /*18560*/  LDS.128 R16, [R252] ;  /* 0x00000000fc107984 */ /* 0x000ea80000000c00 */
[----:B-1----:R-:W-:Y:S04]  /*18570*/  STL [R1+0x524], R21 ;  /* 0x0005241501007387 */ /* 0x002fe80000100800 */
[----:B------:R-:W-:Y:S04]  /*18580*/  STL.64 [R1+0x528], R22 ;  /* 0x0005281601007387 */ /* 0x000fe80000100a00 */
[----:B--2---:R1:W-:Y:S04]  /*18590*/  STL.64 [R1+0x510], R16 ;  /* 0x0005101001007387 */ /* 0x0043e80000100a00 */
[----:B------:R2:W-:Y:S04]  /*185a0*/  STL.64 [R1+0x518], R18 ;  /* 0x0005181201007387 */ /* 0x0005e80000100a00 */
[----:B-1----:R-:W3:Y:S04]  /*185b0*/  LDL.LU R16, [R1+0x404] ;  /* 0x0004040001107983 */ /* 0x002ee80000300800 */
[----:B------:R-:W3:Y:S04]  /*185c0*/  LDL.LU R17, [R1+0x40c] ;  /* 0x00040c0001117983 */ /* 0x000ee80000300800 */
[----:B--2---:R-:W3:Y:S04]  /*185d0*/  LDL.LU R18, [R1+0x304] ;  /* 0x0003040001127983 */ /* 0x004ee80000300800 */
[----:B------:R-:W3:Y:S01]  /*185e0*/  LDL.LU R19, [R1+0x30c] ;  /* 0x00030c0001137983 */ /* 0x000ee20000300800 */
[----:B------:R-:W-:Y:S01]  /*185f0*/  BAR.SYNC.DEFER_BLOCKING 0x0 ;  /* 0x0000000000007b1d */ /* 0x000fe20000010000 */
[----:B------:R-:W-:Y:S01]  /*18600*/  IMAD.MOV.U32 R4, RZ, RZ, R88 ;  /* 0x000000ffff047224 */ /* 0x000fe200078e0058 */
[----:B------:R-:W-:Y:S01]  /*18610*/  MOV R7, R26 ;  /* 0x0000001a00077202 */ /* 0x000fe20000000f00 */
[----:B------:R-:W-:-:S02]  /*18620*/  IMAD.MOV.U32 R5, RZ, RZ, R90 ;  /* 0x000000ffff057224 */ /* 0x000fc400078e005a */
[----:B------:R-:W-:-:S05]  /*18630*/  IMAD.MOV.U32 R6, RZ, RZ, R24 ;  /* 0x000000ffff067224 */ /* 0x000fca00078e0018 */
[----:B------:R1:W-:Y:S01]  /*18640*/  STSM.16.M88.4 [R0], R4 ;  /* 0x0000000400007844 */ /* 0x0003e20000000200 */
[----:B------:R-:W-:Y:S01]  /*18650*/  IMAD.MOV.U32 R247, RZ, RZ, R20 ;  /* 0x000000fffff77224 */ /* 0x000fe200078e0014 */
[----:B------:R-:W-:Y:S06]  /*18660*/  BAR.SYNC.DEFER_BLOCKING 0x0 ;  /* 0x0000000000007b1d */ /* 0x000fec0000010000 */
[----:B-1----:R-:W2:Y:S04]  /*18670*/  LDL.LU R4, [R1+0x204] ;  /* 0x0002040001047983 */ /* 0x002ea80000300800 */
[----:B------:R-:W2:Y:S04]  /*18680*/  LDL.LU R5, [R1+0x20c] ;  /* 0x00020c0001057983 */ /* 0x000ea80000300800 */
[----:B------:R-:W2:Y:S04]  /*18690*/  LDL.LU R6, [R1+0x104] ;  /* 0x0001040001067983 */ /* 0x000ea80000300800 */
[----:B------:R-:W1:Y:S01]  /*186a0*/  LDS.128 R20, [R252] ;  /* 0x00000000fc147984 */ /* 0x000e620000000c00 */
[----:B------:R-:W-:Y:S06]  /*186b0*/  BAR.SYNC.DEFER_BLOCKING 0x0 ;  /* 0x0000000000007b1d */ /* 0x000fec0000010000 */
[----:B------:R-:W2:Y:S04]  /*186c0*/  LDL.LU R7, [R1+0x10c] ;  /* 0x00010c0001077983 */ /* 0x000ea80000300800 */
[----:B-1----:R-:W-:Y:S04]  /*186d0*/  STL.64 [R1+0x300], R20 ;  /* 0x0003001401007387 */ /* 0x002fe80000100a00 */
[----:B------:R-:W-:Y:S04]  /*186e0*/  STL.64 [R1+0x308], R22 ;  /* 0x0003081601007387 */ /* 0x000fe80000100a00 */
[----:B---3--:R-:W-:Y:S01]  /*186f0*/  STSM.16.M88.4 [R0], R16 ;  /* 0x0000001000007844 */ /* 0x008fe20000000200 */
[----:B------:R-:W-:Y:S06]  /*18700*/  BAR.SYNC.DEFER_BLOCKING 0x0 ;  /* 0x0000000000007b1d */ /* 0x000fec0000010000 */
[----:B------:R-:W1:Y:S02]  /*18710*/  LDS.128 R16, [R252] ;  /* 0x00000000fc107984 */ /* 0x000e640000000c00 */
[----:B------:R-:W-:Y:S06]  /*18720*/  BAR.SYNC.DEFER_BLOCKING 0x0 ;  /* 0x0000000000007b1d */ /* 0x000fec0000010000 */
[----:B-1----:R1:W-:Y:S04]  /*18730*/  STL.64 [R1+0x200], R16 ;  /* 0x0002001001007387 */ /* 0x0023e80000100a00 */
[----:B------:R3:W-:Y:S04]  /*18740*/  STL.64 [R1+0x208], R18 ;  /* 0x0002081201007387 */ /* 0x0007e80000100a00 */
[----:B-1----:R-:W4:Y:S04]  /*18750*/  LDL.LU R16, [R1+0x4] ;  /* 0x0000040001107983 */ /* 0x002f280000300800 */
[----:B------:R-:W4:Y:S04]  /*18760*/  LDL.LU R17, [R1+0xc] ;  /* 0x00000c0001117983 */ /* 0x000f280000300800 */
[----:B--2---:R-:W-:Y:S01]  /*18770*/  STSM.16.M88.4 [R0], R4 ;  /* 0x0000000400007844 */ /* 0x004fe20000000200 */
[----:B------:R-:W-:Y:S01]  /*18780*/  BAR.SYNC.DEFER_BLOCKING 0x0 ;  /* 0x0000000000007b1d */ /* 0x000fe20000010000 */
[----:B---3--:R-:W-:-:S02]  /*18790*/  IMAD.MOV.U32 R18, RZ, RZ, R153 ;  /* 0x000000ffff127224 */ /* 0x008fc400078e0099 */
[----:B------:R-:W-:-:S03]  /*187a0*/  IMAD.MOV.U32 R19, RZ, RZ, R155 ;  /* 0x000000ffff137224 */ /* 0x000fc600078e009b */
[----:B------:R-:W1:Y:S02]  /*187b0*/  LDS.128 R20, [R252] ;  /* 0x00000000fc147984 */ /* 0x000e640000000c00 */
[----:B------:R-:W-:Y:S06]  /*187c0*/  BAR.SYNC.DEFER_BLOCKING 0x0 ;  /* 0x0000000000007b1d */ /* 0x000fec0000010000 */
[----:B-1----:R-:W-:Y:S04]  /*187d0*/  STL.64 [R1+0x100], R20 ;  /* 0x0001001401007387 */ /* 0x002fe80000100a00 */
[----:B------:R-:W-:Y:S04]  /*187e0*/  STL.64 [R1+0x108], R22 ;  /* 0x0001081601007387 */ /* 0x000fe80000100a00 */
[----:B----4-:R-:W-:Y:S01]  /*187f0*/  STSM.16.M88.4 [R0], R16 ;  /* 0x0000001000007844 */ /* 0x010fe20000000200 */
[----:B------:R-:W-:Y:S06]  /*18800*/  BAR.SYNC.DEFER_BLOCKING 0x0 ;  /* 0x0000000000007b1d */ /* 0x000fec0000010000 */
[----:B------:R-:W1:Y:S04]  /*18810*/  LDS.128 R16, [R252] ;  /* 0x00000000fc107984 */ /* 0x000e680000000c00 */
[----:B-1----:R1:W-:Y:S04]  /*18820*/  STL.64 [R1], R16 ;  /* 0x0000001001007387 */ /* 0x0023e80000100a00 */
        /* <DEDUP_REMOVED lines=11> */
[----:B------:R-:W-:Y:S06]  /*188e0*/  BAR.SYNC.DEFER_BLOCKING 0x0 ;  /* 0x0000000000007b1d */ /* 0x000fec0000010000 */
[----:B-1----:R-:W2:Y:S04]  /*188f0*/  LDL.LU R4, [R1+0x210] ;  /* 0x0002100001047983 */ /* 0x002ea80000300800 */
[----:B------:R-:W2:Y:S04]  /*18900*/  LDL.LU R5, [R1+0x218] ;  /* 0x0002180001057983 */ /* 0x000ea80000300800 */
[----:B------:R-:W2:Y:S04]  /*18910*/  LDL.LU R6, [R1+0x110] ;  /* 0x0001100001067983 */ /* 0x000ea80000300800 */
[----:B------:R-:W1:Y:S01]  /*18920*/  LDS.128 R248, [R252] ;  /* 0x00000000fcf87984 */ /* 0x000e620000000c00 */
[----:B------:R-:W-:Y:S06]  /*18930*/  BAR.SYNC.DEFER_BLOCKING 0x0 ;  /* 0x0000000000007b1d */ /* 0x000fec0000010000 */
[----:B------:R-:W2:Y:S04]  /*18940*/  LDL.LU R7, [R1+0x118] ;  /* 0x0001180001077983 */ /* 0x000ea80000300800 */
[----:B-1----:R-:W-:Y:S04]  /*18950*/  STL [R1+0xb5c], R249 ;  /* 0x000b5cf901007387 */ /* 0x002fe80000100800 */
[----:B------:R-:W-:Y:S04]  /*18960*/  STL [R1+0xb58], R250 ;  /* 0x000b58fa01007387 */ /* 0x000fe80000100800 */
[----:B------:R-:W-:Y:S04]  /*18970*/  STL [R1+0xb54], R251 ;  /* 0x000b54fb01007387 */ /* 0x000fe80000100800 */
        /* <DEDUP_REMOVED lines=19> */
[----:B-1----:R1:W-:Y:S04]  /*18ab0*/  STL.64 [R1+0x540], R16 ;  /* 0x0005401001007387 */ /* 0x0023e80000100a00 */
        /* <DEDUP_REMOVED lines=615> */
[----:B------:R-:W2:Y:S04]  /*1b130*/  LDL.LU R7, [R1+0x198] ;  /* 0x0001980001077983 */ /* 0x000ea80000300800 */
[----:B------:R-:W1:Y:S01]  /*1b140*/  LDS.128 R240, [R252] ;  /* 0x00000000fcf07984 */ /* 0x000e620000000c00 */
[----:B------:R-:W-:Y:S06]  /*1b150*/  BAR.SYNC.DEFER_BLOCKING 0x0 ;  /* 0x0000000000007b1d */ /* 0x000fec0000010000 */
[----:B-1----:R-:W-:Y:S04]  /*1b160*/  STL [R1+0xb50], R242 ;  /* 0x000b50f201007387 */ /* 0x002fe80000100800 */
[----:B------:R-:W-:Y:S04]  /*1b170*/  STL [R1+0xb4c], R243 ;  /* 0x000b4cf301007387 */ /* 0x000fe80000100800 */
[----:B---3--:R1:W-:Y:S01]  /*1b180*/  STSM.16.M88.4 [R0], R16 ;  /* 0x0000001000007844 */ /* 0x0083e20000000200 */
[----:B------:R-:W-:Y:S06]  /*1b190*/  BAR.SYNC.DEFER_BLOCKING 0x0 ;  /* 0x0000000000007b1d */ /* 0x000fec0000010000 */
[----:B-1----:R-:W3:Y:S04]  /*1b1a0*/  LDL.LU R16, [R1+0x90] ;  /* 0x0000900001107983 */ /* 0x002ee80000300800 */
[----:B------:R-:W3:Y:S04]  /*1b1b0*/  LDL.LU R17, [R1+0x98] ;  /* 0x0000980001117983 */ /* 0x000ee80000300800 */
[----:B------:R-:W1:Y:S01]  /*1b1c0*/  LDS.128 R236, [R252] ;  /* 0x00000000fcec7984 */ /* 0x000e620000000c00 */
[----:B------:R-:W-:Y:S06]  /*1b1d0*/  BAR.SYNC.DEFER_BLOCKING 0x0 ;  /* 0x0000000000007b1d */ /* 0x000fec0000010000 */
[----:B--2---:R2:W-:Y:S02]  /*1b1e0*/  STSM.16.M88.4 [R0], R4 ;  /* 0x0000000400007844 */ /* 0x0045e40000000200 */
[----:B------:R-:W-:Y:S01]  /*1b1f0*/  BAR.SYNC.DEFER_BLOCKING 0x0 ;  /* 0x0000000000007b1d */ /* 0x000fe20000010000 */
[----:B------:R-:W-:-:S02]  /*1b200*/  IMAD.MOV.U32 R18, RZ, RZ, R188 ;  /* 0x000000ffff127224 */ /* 0x000fc400078e00bc */
[----:B------:R-:W-:-:S03]  /*1b210*/  IMAD.MOV.U32 R19, RZ, RZ, R190 ;  /* 0x000000ffff137224 */ /* 0x000fc600078e00be */
[----:B------:R-:W4:Y:S02]  /*1b220*/  LDS.128 R232, [R252] ;  /* 0x00000000fce87984 */ /* 0x000f240000000c00 */
[----:B------:R-:W-:Y:S01]  /*1b230*/  BAR.SYNC.DEFER_BLOCKING 0x0 ;  /* 0x0000000000007b1d */ /* 0x000fe20000010000 */
[----:B--2---:R-:W-:Y:S01]  /*1b240*/  IMAD.MOV.U32 R4, RZ, RZ, R124 ;  /* 0x000000ffff047224 */ /* 0x004fe200078e007c */
[----:B------:R-:W-:Y:S01]  /*1b250*/  MOV R6, R60 ;  /* 0x0000003c00067202 */ /* 0x000fe20000000f00 */
[----:B------:R-:W-:Y:S02]  /*1b260*/  IMAD.MOV.U32 R5, RZ, RZ, R126 ;  /* 0x000000ffff057224 */ /* 0x000fe400078e007e */
[----:B------:R-:W-:Y:S01]  /*1b270*/  IMAD.MOV.U32 R7, RZ, RZ, R62 ;  /* 0x000000ffff077224 */ /* 0x000fe200078e003e */
[----:B---3--:R-:W-:Y:S02]  /*1b280*/  STSM.16.M88.4 [R0], R16 ;  /* 0x0000001000007844 */ /* 0x008fe40000000200 */
[----:B------:R-:W-:Y:S06]  /*1b290*/  BAR.SYNC.DEFER_BLOCKING 0x0 ;  /* 0x0000000000007b1d */ /* 0x000fec0000010000 */
[----:B------:R-:W2:Y:S02]  /*1b2a0*/  LDS.128 R220, [R252] ;  /* 0x00000000fcdc7984 */ /* 0x000ea40000000c00 */
[----:B------:R-:W-:Y:S06]  /*1b2b0*/  BAR.SYNC.DEFER_BLOCKING 0x0 ;  /* 0x0000000000007b1d */ /* 0x000fec0000010000 */
[----:B------:R3:W-:Y:S02]  /*1b2c0*/  STSM.16.M88.4 [R0], R4 ;  /* 0x0000000400007844 */ /* 0x0007e40000000200 */
[----:B------:R-:W-:Y:S06]  /*1b2d0*/  BAR.SYNC.DEFER_BLOCKING 0x0 ;  /* 0x0000000000007b1d */ /* 0x000fec0000010000 */
[----:B---3--:R-:W3:Y:S04]  /*1b2e0*/  LDL.LU R4, [R1+0x494] ;  /* 0x0004940001047983 */ /* 0x008ee80000300800 */
[----:B------:R-:W3:Y:S04]  /*1b2f0*/  LDL.LU R5, [R1+0x49c] ;  /* 0x00049c0001057983 */ /* 0x000ee80000300800 */
[----:B------:R-:W3:Y:S04]  /*1b300*/  LDL.LU R6, [R1+0x394] ;  /* 0x0003940001067983 */ /* 0x000ee80000300800 */
[----:B------:R-:W3:Y:S04]  /*1b310*/  LDL.LU R7, [R1+0x39c] ;  /* 0x00039c0001077983 */ /* 0x000ee80000300800 */
[----:B------:R-:W4:Y:S04]  /*1b320*/  LDL.LU R16, [R1+0x294] ;  /* 0x0002940001107983 */ /* 0x000f280000300800 */
[----:B------:R-:W4:Y:S04]  /*1b330*/  LDL.LU R17, [R1+0x29c] ;  /* 0x00029c0001117983 */ /* 0x000f280000300800 */
[----:B------:R-:W4:Y:S04]  /*1b340*/  LDL.LU R18, [R1+0x194] ;  /* 0x0001940001127983 */ /* 0x000f280000300800 */
[----:B------:R-:W4:Y:S04]  /*1b350*/  LDL.LU R19, [R1+0x19c] ;  /* 0x00019c0001137983 */ /* 0x000f280000300800 */
[----:B------:R-:W2:Y:S01]  /*1b360*/  LDS.128 R216, [R252] ;  /* 0x00000000fcd87984 */ /* 0x000ea20000000c00 */
[----:B------:R-:W-:Y:S06]  /*1b370*/  BAR.SYNC.DEFER_BLOCKING 0x0 ;  /* 0x0000000000007b1d */ /* 0x000fec0000010000 */
[----:B---3--:R-:W-:Y:S02]  /*1b380*/  STSM.16.M88.4 [R0], R4 ;  /* 0x0000000400007844 */ /* 0x008fe40000000200 */
[----:B------:R-:W-:Y:S06]  /*1b390*/  BAR.SYNC.DEFER_BLOCKING 0x0 ;  /* 0x0000000000007b1d */ /* 0x000fec0000010000 */
[----:B------:R-:W3:Y:S02]  /*1b3a0*/  LDS.128 R4, [R252] ;  /* 0x00000000fc047984 */ /* 0x000ee40000000c00 */
[----:B------:R-:W-:Y:S06]  /*1b3b0*/  BAR.SYNC.DEFER_BLOCKING 0x0 ;  /* 0x0000000000007b1d */ /* 0x000fec0000010000 */
[----:B----4-:R4:W-:Y:S02]  /*1b3c0*/  STSM.16.M88.4 [R0], R16 ;  /* 0x0000001000007844 */ /* 0x0109e40000000200 */
[----:B------:R-:W-:Y:S06]  /*1b3d0*/  BAR.SYNC.DEFER_BLOCKING 0x0 ;  /* 0x0000000000007b1d */ /* 0x000fec0000010000 */
[----:B----4-:R-:W4:Y:S04]  /*1b3e0*/  LDL.LU R16, [R1+0x94] ;  /* 0x0000940001107983 */ /* 0x010f280000300800 */
[----:B------:R-:W4:Y:S04]  /*1b3f0*/  LDL.LU R17, [R1+0x9c] ;  /* 0x00009c0001117983 */ /* 0x000f280000300800 */
[----:B------:R-:W3:Y:S01]  /*1b400*/  LDS.128 R28, [R252] ;  /* 0x00000000fc1c7984 */ /* 0x000ee20000000c00 */
[----:B------:R-:W-:-:S02]  /*1b410*/  IMAD.MOV.U32 R18, RZ, RZ, R189 ;  /* 0x000000ffff127224 */ /* 0x000fc400078e00bd */
[----:B------:R-:W-:Y:S01]  /*1b420*/  IMAD.MOV.U32 R19, RZ, RZ, R191 ;  /* 0x000000ffff137224 */ /* 0x000fe200078e00bf */
[----:B------:R-:W-:Y:S01]  /*1b430*/  BAR.SYNC.DEFER_BLOCKING 0x0 ;  /* 0x0000000000007b1d */ /* 0x000fe20000010000 */
[----:B------:R-:W-:Y:S01]  /*1b440*/  IMAD.MOV.U32 R20, RZ, RZ, R125 ;  /* 0x000000ffff147224 */ /* 0x000fe200078e007d */
[----:B------:R-:W-:Y:S01]  /*1b450*/  MOV R22, R61 ;  /* 0x0000003d00167202 */ /* 0x000fe20000000f00 */
[----:B------:R-:W-:Y:S02]  /*1b460*/  IMAD.MOV.U32 R21, RZ, RZ, R127 ;  /* 0x000000ffff157224 */ /* 0x000fe400078e007f */
[----:B------:R-:W-:Y:S01]  /*1b470*/  IMAD.MOV.U32 R23, RZ, RZ, R63 ;  /* 0x000000ffff177224 */ /* 0x000fe200078e003f */
[----:B----4-:R-:W-:Y:S02]  /*1b480*/  STSM.16.M88.4 [R0], R16 ;  /* 0x0000001000007844 */ /* 0x010fe40000000200 */
[----:B------:R-:W-:Y:S06]  /*1b490*/  BAR.SYNC.DEFER_BLOCKING 0x0 ;  /* 0x0000000000007b1d */ /* 0x000fec0000010000 */
[----:B------:R-:W4:Y:S02]  /*1b4a0*/  LDS.128 R36, [R252] ;  /* 0x00000000fc247984 */ /* 0x000f240000000c00 */
[----:B------:R-:W-:Y:S06]  /*1b4b0*/  BAR.SYNC.DEFER_BLOCKING 0x0 ;  /* 0x0000000000007b1d */ /* 0x000fec0000010000 */
[----:B------:R1:W-:Y:S02]  /*1b4c0*/  STSM.16.M88.4 [R0], R20 ;  /* 0x0000001400007844 */ /* 0x0003e40000000200 */
[----:B------:R-:W-:Y:S06]  /*1b4d0*/  BAR.SYNC.DEFER_BLOCKING 0x0 ;  /* 0x0000000000007b1d */ /* 0x000fec0000010000 */
[----:B-1----:R-:W2:Y:S04]  /*1b4e0*/  LDL.LU R20, [R1+0x4a0] ;  /* 0x0004a00001147983 */ /* 0x002ea80000300800 */
[----:B------:R-:W2:Y:S04]  /*1b4f0*/  LDL.LU R21, [R1+0x4a8] ;  /* 0x0004a80001157983 */ /* 0x000ea80000300800 */
[----:B------:R-:W2:Y:S04]  /*1b500*/  LDL.LU R22, [R1+0x3a0] ;  /* 0x0003a00001167983 */ /* 0x000ea80000300800 */
[----:B------:R-:W2:Y:S04]  /*1b510*/  LDL.LU R23, [R1+0x3a8] ;  /* 0x0003a80001177983 */ /* 0x000ea80000300800 */
[----:B------:R-:W3:Y:S04]  /*1b520*/  LDL.LU R16, [R1+0x2a0] ;  /* 0x0002a00001107983 */ /* 0x000ee80000300800 */
[----:B------:R-:W3:Y:S04]  /*1b530*/  LDL.LU R17, [R1+0x2a8] ;  /* 0x0002a80001117983 */ /* 0x000ee80000300800 */
[----:B------:R-:W3:Y:S04]  /*1b540*/  LDL.LU R18, [R1+0x1a0] ;  /* 0x0001a00001127983 */ /* 0x000ee80000300800 */
[----:B------:R-:W3:Y:S04]  /*1b550*/  LDL.LU R19, [R1+0x1a8] ;  /* 0x0001a80001137983 */ /* 0x000ee80000300800 */
[----:B------:R-:W1:Y:S01]  /*1b560*/  LDS.128 R32, [R252] ;  /* 0x00000000fc207984 */ /* 0x000e620000000c00 */
[----:B------:R-:W-:Y:S06]  /*1b570*/  BAR.SYNC.DEFER_BLOCKING 0x0 ;  /* 0x0000000000007b1d */ /* 0x000fec0000010000 */
[----:B--2---:R-:W-:Y:S02]  /*1b580*/  STSM.16.M88.4 [R0], R20 ;  /* 0x0000001400007844 */ /* 0x004fe40000000200 */
[----:B------:R-:W-:Y:S06]  /*1b590*/  BAR.SYNC.DEFER_BLOCKING 0x0 ;  /* 0x0000000000007b1d */ /* 0x000fec0000010000 */
[----:B------:R-:W2:Y:S02]  /*1b5a0*/  LDS.128 R24, [R252] ;  /* 0x00000000fc187984 */ /* 0x000ea40000000c00 */
[----:B------:R-:W-:Y:S06]  /*1b5b0*/  BAR.SYNC.DEFER_BLOCKING 0x0 ;  /* 0x0000000000007b1d */ /* 0x000fec0000010000 */
[----:B---3--:R3:W-:Y:S02]  /*1b5c0*/  STSM.16.M88.4 [R0], R16 ;  /* 0x0000001000007844 */ /* 0x0087e40000000200 */
[----:B------:R-:W-:Y:S06]  /*1b5d0*/  BAR.SYNC.DEFER_BLOCKING 0x0 ;  /* 0x0000000000007b1d */ /* 0x000fec0000010000 */
[----:B---3--:R-:W3:Y:S04]  /*1b5e0*/  LDL.LU R16, [R1+0xa0] ;  /* 0x0000a00001107983 */ /* 0x008ee80000300800 */
[----:B------:R-:W3:Y:S04]  /*1b5f0*/  LDL.LU R17, [R1+0xa8] ;  /* 0x0000a80001117983 */ /* 0x000ee80000300800 */
[----:B------:R-:W2:Y:S01]  /*1b600*/  LDS.128 R20, [R252] ;  /* 0x00000000fc147984 */ /* 0x000ea20000000c00 */
[----:B------:R-:W-:-:S02]  /*1b610*/  IMAD.MOV.U32 R18, RZ, RZ, R192 ;  /* 0x000000ffff127224 */ /* 0x000fc400078e00c0 */
[----:B------:R-:W-:Y:S01]  /*1b620*/  IMAD.MOV.U32 R19, RZ, RZ, R194 ;  /* 0x000000ffff137224 */ /* 0x000fe200078e00c2 */
[----:B------:R-:W-:Y:S01]  /*1b630*/  BAR.SYNC.DEFER_BLOCKING 0x0 ;  /* 0x0000000000007b1d */ /* 0x000fe20000010000 */
[----:B------:R-:W-:Y:S01]  /*1b640*/  IMAD.MOV.U32 R40, RZ, RZ, R128 ;  /* 0x000000ffff287224 */ /* 0x000fe200078e0080 */
[----:B------:R-:W-:Y:S01]  /*1b650*/  MOV R42, R64 ;  /* 0x00000040002a7202 */ /* 0x000fe20000000f00 */
[----:B------:R-:W-:Y:S02]  /*1b660*/  IMAD.MOV.U32 R41, RZ, RZ, R130 ;  /* 0x000000ffff297224 */ /* 0x000fe400078e0082 */
[----:B------:R-:W-:Y:S01]  /*1b670*/  IMAD.MOV.U32 R43, RZ, RZ, R66 ;  /* 0x000000ffff2b7224 */ /* 0x000fe200078e0042 */
[----:B---3--:R-:W-:Y:S02]  /*1b680*/  STSM.16.M88.4 [R0], R16 ;  /* 0x0000001000007844 */ /* 0x008fe40000000200 */
[----:B------:R-:W-:Y:S06]  /*1b690*/  BAR.SYNC.DEFER_BLOCKING 0x0 ;  /* 0x0000000000007b1d */ /* 0x000fec0000010000 */
[----:B------:R-:W3:Y:S02]  /*1b6a0*/  LDS.128 R16, [R252] ;  /* 0x00000000fc107984 */ /* 0x000ee40000000c00 */
[----:B------:R-:W-:Y:S06]  /*1b6b0*/  BAR.SYNC.DEFER_BLOCKING 0x0 ;  /* 0x0000000000007b1d */ /* 0x000fec0000010000 */
[----:B------:R4:W-:Y:S02]  /*1b6c0*/  STSM.16.M88.4 [R0], R40 ;  /* 0x0000002800007844 */ /* 0x0009e40000000200 */
[----:B------:R-:W-:Y:S06]  /*1b6d0*/  BAR.SYNC.DEFER_BLOCKING 0x0 ;  /* 0x0000000000007b1d */ /* 0x000fec0000010000 */
[----:B----4-:R-:W4:Y:S04]  /*1b6e0*/  LDL.LU R40, [R1+0x4a4] ;  /* 0x0004a40001287983 */ /* 0x010f280000300800 */
[----:B------:R-:W4:Y:S04]  /*1b6f0*/  LDL.LU R41, [R1+0x4ac] ;  /* 0x0004ac0001297983 */ /* 0x000f280000300800 */
[----:B------:R-:W4:Y:S04]  /*1b700*/  LDL.LU R42, [R1+0x3a4] ;  /* 0x0003a400012a7983 */ /* 0x000f280000300800 */
[----:B------:R-:W4:Y:S04]  /*1b710*/  LDL.LU R43, [R1+0x3ac] ;  /* 0x0003ac00012b7983 */ /* 0x000f280000300800 */
[----:B------:R-:W2:Y:S04]  /*1b720*/  LDL.LU R48, [R1+0x2a4] ;  /* 0x0002a40001307983 */ /* 0x000ea80000300800 */
[----:B------:R-:W2:Y:S04]  /*1b730*/  LDL.LU R49, [R1+0x2ac] ;  /* 0x0002ac0001317983 */ /* 0x000ea80000300800 */
[----:B------:R-:W2:Y:S04]  /*1b740*/  LDL.LU R50, [R1+0x1a4] ;  /* 0x0001a40001327983 */ /* 0x000ea80000300800 */
[----:B------:R-:W2:Y:S04]  /*1b750*/  LDL.LU R51, [R1+0x1ac] ;  /* 0x0001ac0001337983 */ /* 0x000ea80000300800 */
[----:B------:R-:W3:Y:S01]  /*1b760*/  LDS.128 R44, [R252] ;  /* 0x00000000fc2c7984 */ /* 0x000ee20000000c00 */
[----:B------:R-:W-:Y:S06]  /*1b770*/  BAR.SYNC.DEFER_BLOCKING 0x0 ;  /* 0x0000000000007b1d */ /* 0x000fec0000010000 */
[----:B----4-:R-:W-:Y:S02]  /*1b780*/  STSM.16.M88.4 [R0], R40 ;  /* 0x0000002800007844 */ /* 0x010fe40000000200 */
[----:B------:R-:W-:Y:S06]  /*1b790*/  BAR.SYNC.DEFER_BLOCKING 0x0 ;  /* 0x0000000000007b1d */ /* 0x000fec0000010000 */
[----:B------:R-:W4:Y:S02]  /*1b7a0*/  LDS.128 R40, [R252] ;  /* 0x00000000fc287984 */ /* 0x000f240000000c00 */
[----:B------:R-:W-:Y:S06]  /*1b7b0*/  BAR.SYNC.DEFER_BLOCKING 0x0 ;  /* 0x0000000000007b1d */ /* 0x000fec0000010000 */
[----:B--2---:R2:W-:Y:S02]  /*1b7c0*/  STSM.16.M88.4 [R0], R48 ;  /* 0x0000003000007844 */ /* 0x0045e40000000200 */
[----:B------:R-:W-:Y:S06]  /*1b7d0*/  BAR.SYNC.DEFER_BLOCKING 0x0 ;  /* 0x0000000000007b1d */ /* 0x000fec0000010000 */
[----:B--2---:R-:W2:Y:S04]  /*1b7e0*/  LDL.LU R48, [R1+0xa4] ;  /* 0x0000a40001307983 */ /* 0x004ea80000300800 */
[----:B------:R-:W2:Y:S01]  /*1b7f0*/  LDL.LU R49, [R1+0xac] ;  /* 0x0000ac0001317983 */ /* 0x000ea20000300800 */
[----:B------:R-:W-:-:S02]  /*1b800*/  IMAD.MOV.U32 R50, RZ, RZ, R193 ;  /* 0x000000ffff327224 */ /* 0x000fc400078e00c1 */
[----:B------:R-:W-:Y:S01]  /*1b810*/  IMAD.MOV.U32 R51, RZ, RZ, R195 ;  /* 0x000000ffff337224 */ /* 0x000fe200078e00c3 */
[----:B------:R-:W3:Y:S04]  /*1b820*/  LDL.LU R56, [R1+0x4b0] ;  /* 0x0004b00001387983 */ /* 0x000ee80000300800 */
[----:B------:R-:W4:Y:S01]  /*1b830*/  LDS.128 R88, [R252] ;  /* 0x00000000fc587984 */ /* 0x000f220000000c00 */
[----:B------:R-:W-:Y:S06]  /*1b840*/  BAR.SYNC.DEFER_BLOCKING 0x0 ;  /* 0x0000000000007b1d */ /* 0x000fec0000010000 */
[----:B------:R-:W3:Y:S04]  /*1b850*/  LDL.LU R57, [R1+0x4b8] ;  /* 0x0004b80001397983 */ /* 0x000ee80000300800 */
[----:B------:R-:W3:Y:S04]  /*1b860*/  LDL.LU R58, [R1+0x3b0] ;  /* 0x0003b000013a7983 */ /* 0x000ee80000300800 */
[----:B------:R-:W3:Y:S01]  /*1b870*/  LDL.LU R59, [R1+0x3b8] ;  /* 0x0003b800013b7983 */ /* 0x000ee20000300800 */
[----:B------:R-:W-:Y:S01]  /*1b880*/  MOV R54, R65 ;  /* 0x0000004100367202 */ /* 0x000fe20000000f00 */
[----:B------:R-:W-:-:S02]  /*1b890*/  IMAD.MOV.U32 R55, RZ, RZ, R67 ;  /* 0x000000ffff377224 */ /* 0x000fc400078e0043 */
[----:B------:R-:W-:Y:S02]  /*1b8a0*/  IMAD.MOV.U32 R52, RZ, RZ, R129 ;  /* 0x000000ffff347224 */ /* 0x000fe400078e0081 */
[----:B------:R-:W-:Y:S01]  /*1b8b0*/  IMAD.MOV.U32 R53, RZ, RZ, R131 ;  /* 0x000000ffff357224 */ /* 0x000fe200078e0083 */
[----:B--2---:R-:W-:Y:S01]  /*1b8c0*/  STSM.16.M88.4 [R0], R48 ;  /* 0x0000003000007844 */ /* 0x004fe20000000200 */
[----:B------:R-:W-:Y:S06]  /*1b8d0*/  BAR.SYNC.DEFER_BLOCKING 0x0 ;  /* 0x0000000000007b1d */ /* 0x000fec0000010000 */
[----:B------:R-:W2:Y:S02]  /*1b8e0*/  LDS.128 R64, [R252] ;  /* 0x00000000fc407984 */ /* 0x000ea40000000c00 */
[----:B------:R-:W-:Y:S06]  /*1b8f0*/  BAR.SYNC.DEFER_BLOCKING 0x0 ;  /* 0x0000000000007b1d */ /* 0x000fec0000010000 */
[----:B------:R1:W-:Y:S02]  /*1b900*/  STSM.16.M88.4 [R0], R52 ;  /* 0x0000003400007844 */ /* 0x0003e40000000200 */
[----:B------:R-:W-:Y:S06]  /*1b910*/  BAR.SYNC.DEFER_BLOCKING 0x0 ;  /* 0x0000000000007b1d */ /* 0x000fec0000010000 */
[----:B-1----:R-:W4:Y:S04]  /*1b920*/  LDL.LU R52, [R1+0x2b0] ;  /* 0x0002b00001347983 */ /* 0x002f280000300800 */
[----:B------:R-:W4:Y:S04]  /*1b930*/  LDL.LU R53, [R1+0x2b8] ;  /* 0x0002b80001357983 */ /* 0x000f280000300800 */
[----:B------:R-:W4:Y:S04]  /*1b940*/  LDL.LU R54, [R1+0x1b0] ;  /* 0x0001b00001367983 */ /* 0x000f280000300800 */
[----:B------:R-:W4:Y:S04]  /*1b950*/  LDL.LU R55, [R1+0x1b8] ;  /* 0x0001b80001377983 */ /* 0x000f280000300800 */
[----:B------:R-:W1:Y:S01]  /*1b960*/  LDS.128 R60, [R252] ;  /* 0x00000000fc3c7984 */ /* 0x000e620000000c00 */
        /* <DEDUP_REMOVED lines=23> */
[----:B--2---:R-:W2:Y:S04]  /*1bae0*/  LDL.LU R92, [R1+0x4b4] ;  /* 0x0004b400015c7983 */ /* 0x004ea80000300800 */
[----:B------:R-:W2:Y:S04]  /*1baf0*/  LDL.LU R93, [R1+0x4bc] ;  /* 0x0004bc00015d7983 */ /* 0x000ea80000300800 */
[----:B------:R-:W2:Y:S04]  /*1bb00*/  LDL.LU R94, [R1+0x3b4] ;  /* 0x0003b400015e7983 */ /* 0x000ea80000300800 */
[----:B------:R-:W2:Y:S04]  /*1bb10*/  LDL.LU R95, [R1+0x3bc] ;  /* 0x0003bc00015f7983 */ /* 0x000ea80000300800 */
[----:B------:R-:W3:Y:S04]  /*1bb20*/  LDL.LU R100, [R1+0x2b4] ;  /* 0x0002b40001647983 */ /* 0x000ee80000300800 */
[----:B------:R-:W3:Y:S04]  /*1bb30*/  LDL.LU R101, [R1+0x2bc] ;  /* 0x0002bc0001657983 */ /* 0x000ee80000300800 */
[----:B------:R-:W3:Y:S04]  /*1bb40*/  LDL.LU R102, [R1+0x1b4] ;  /* 0x0001b40001667983 */ /* 0x000ee80000300800 */
[----:B------:R-:W3:Y:S04]  /*1bb50*/  LDL.LU R103, [R1+0x1bc] ;  /* 0x0001bc0001677983 */ /* 0x000ee80000300800 */
[----:B------:R-:W4:Y:S01]  /*1bb60*/  LDS.128 R96, [R252] ;  /* 0x00000000fc607984 */ /* 0x000f220000000c00 */
[----:B------:R-:W-:Y:S06]  /*1bb70*/  BAR.SYNC.DEFER_BLOCKING 0x0 ;  /* 0x0000000000007b1d */ /* 0x000fec0000010000 */
[----:B--2---:R-:W-:Y:S02]  /*1bb80*/  STSM.16.M88.4 [R0], R92 ;  /* 0x0000005c00007844 */ /* 0x004fe40000000200 */
[----:B------:R-:W-:Y:S06]  /*1bb90*/  BAR.SYNC.DEFER_BLOCKING 0x0 ;  /* 0x0000000000007b1d */ /* 0x000fec0000010000 */
[----:B------:R-:W2:Y:S02]  /*1bba0*/  LDS.128 R92, [R252] ;  /* 0x00000000fc5c7984 */ /* 0x000ea40000000c00 */
[----:B------:R-:W-:Y:S06]  /*1bbb0*/  BAR.SYNC.DEFER_BLOCKING 0x0 ;  /* 0x0000000000007b1d */ /* 0x000fec0000010000 */
[----:B---3--:R3:W-:Y:S01]  /*1bbc0*/  STSM.16.M88.4 [R0], R100 ;  /* 0x0000006400007844 */ /* 0x0087e20000000200 */
[----:B------:R-:W-:Y:S01]  /*1bbd0*/  MOV R106, R69 ;  /* 0x00000045006a7202 */ /* 0x000fe20000000f00 */
[----:B------:R-:W-:Y:S01]  /*1bbe0*/  IMAD.MOV.U32 R107, RZ, RZ, R71 ;  /* 0x000000ffff6b7224 */ /* 0x000fe200078e0047 */
[----:B------:R-:W-:Y:S06]  /*1bbf0*/  BAR.SYNC.DEFER_BLOCKING 0x0 ;  /* 0x0000000000007b1d */ /* 0x000fec0000010000 */
[----:B---3--:R-:W3:Y:S04]  /*1bc00*/  LDL.LU R100, [R1+0xb4] ;  /* 0x0000b40001647983 */ /* 0x008ee80000300800 */
[----:B------:R-:W3:Y:S04]  /*1bc10*/  LDL.LU R101, [R1+0xbc] ;  /* 0x0000bc0001657983 */ /* 0x000ee80000300800 */
[----:B------:R-:W4:Y:S04]  /*1bc20*/  LDL.LU R68, [R1+0x4c0] ;  /* 0x0004c00001447983 */ /* 0x000f280000300800 */
[----:B------:R-:W4:Y:S04]  /*1bc30*/  LDL.LU R69, [R1+0x4c8] ;  /* 0x0004c80001457983 */ /* 0x000f280000300800 */
[----:B------:R-:W4:Y:S04]  /*1bc40*/  LDL.LU R70, [R1+0x3c0] ;  /* 0x0003c00001467983 */ /* 0x000f280000300800 */
[----:B------:R-:W4:Y:S04]  /*1bc50*/  LDL.LU R71, [R1+0x3c8] ;  /* 0x0003c80001477983 */ /* 0x000f280000300800 */
[----:B------:R-:W2:Y:S01]  /*1bc60*/  LDS.128 R116, [R252] ;  /* 0x00000000fc747984 */ /* 0x000ea20000000c00 */
[----:B------:R-:W-:-:S02]  /*1bc70*/  IMAD.MOV.U32 R102, RZ, RZ, R197 ;  /* 0x000000ffff667224 */ /* 0x000fc400078e00c5 */
[----:B------:R-:W-:Y:S01]  /*1bc80*/  IMAD.MOV.U32 R103, RZ, RZ, R199 ;  /* 0x000000ffff677224 */ /* 0x000fe200078e00c7 */
[----:B------:R-:W-:Y:S01]  /*1bc90*/  BAR.SYNC.DEFER_BLOCKING 0x0 ;  /* 0x0000000000007b1d */ /* 0x000fe20000010000 */
[----:B------:R-:W-:Y:S02]  /*1bca0*/  IMAD.MOV.U32 R104, RZ, RZ, R133 ;  /* 0x000000ffff687224 */ /* 0x000fe400078e0085 */
[----:B------:R-:W-:-:S03]  /*1bcb0*/  IMAD.MOV.U32 R105, RZ, RZ, R135 ;  /* 0x000000ffff697224 */ /* 0x000fc600078e0087 */
[----:B---3--:R3:W-:Y:S02]  /*1bcc0*/  STSM.16.M88.4 [R0], R100 ;  /* 0x0000006400007844 */ /* 0x0087e40000000200 */
[----:B------:R-:W-:Y:S06]  /*1bcd0*/  BAR.SYNC.DEFER_BLOCKING 0x0 ;  /* 0x0000000000007b1d */ /* 0x000fec0000010000 */
[----:B---3--:R-:W3:Y:S04]  /*1bce0*/  LDL.LU R100, [R1+0x2c0] ;  /* 0x0002c00001647983 */ /* 0x008ee80000300800 */
[----:B------:R-:W3:Y:S04]  /*1bcf0*/  LDL.LU R101, [R1+0x2c8] ;  /* 0x0002c80001657983 */ /* 0x000ee80000300800 */
[----:B------:R-:W3:Y:S04]  /*1bd00*/  LDL.LU R102, [R1+0x1c0] ;  /* 0x0001c00001667983 */ /* 0x000ee80000300800 */
[----:B------:R-:W3:Y:S04]  /*1bd10*/  LDL.LU R103, [R1+0x1c8] ;  /* 0x0001c80001677983 */ /* 0x000ee80000300800 */
[----:B------:R-:W2:Y:S01]  /*1bd20*/  LDS.128 R112, [R252] ;  /* 0x00000000fc707984 */ /* 0x000ea20000000c00 */
[----:B------:R-:W-:Y:S06]  /*1bd30*/  BAR.SYNC.DEFER_BLOCKING 0x0 ;  /* 0x0000000000007b1d */ /* 0x000fec0000010000 */
[----:B------:R-:W-:Y:S02]  /*1bd40*/  STSM.16.M88.4 [R0], R104 ;  /* 0x0000006800007844 */ /* 0x000fe40000000200 */
[----:B------:R-:W-:Y:S06]  /*1bd50*/  BAR.SYNC.DEFER_BLOCKING 0x0 ;  /* 0x0000000000007b1d */ /* 0x000fec0000010000 */
[----:B------:R-:W2:Y:S02]  /*1bd60*/  LDS.128 R108, [R252] ;  /* 0x00000000fc6c7984 */ /* 0x000ea40000000c00 */
[----:B------:R-:W-:Y:S06]  /*1bd70*/  BAR.SYNC.DEFER_BLOCKING 0x0 ;  /* 0x0000000000007b1d */ /* 0x000fec0000010000 */
[----:B----4-:R-:W-:Y:S02]  /*1bd80*/  STSM.16.M88.4 [R0], R68 ;  /* 0x0000004400007844 */ /* 0x010fe40000000200 */
[----:B------:R-:W-:Y:S06]  /*1bd90*/  BAR.SYNC.DEFER_BLOCKING 0x0 ;  /* 0x0000000000007b1d */ /* 0x000fec0000010000 */
[----:B------:R-:W4:Y:S02]  /*1bda0*/  LDS.128 R68, [R252] ;  /* 0x00000000fc447984 */ /* 0x000f240000000c00 */
[----:B------:R-:W-:Y:S06]  /*1bdb0*/  BAR.SYNC.DEFER_BLOCKING 0x0 ;  /* 0x0000000000007b1d */ /* 0x000fec0000010000 */
[----:B---3--:R3:W-:Y:S02]  /*1bdc0*/  STSM.16.M88.4 [R0], R100 ;  /* 0x0000006400007844 */ /* 0x0087e40000000200 */
[----:B------:R-:W-:Y:S06]  /*1bdd0*/  BAR.SYNC.DEFER_BLOCKING 0x0 ;  /* 0x0000000000007b1d */ /* 0x000fec0000010000 */
[----:B---3--:R-:W3:Y:S04]  /*1bde0*/  LDL.LU R100, [R1+0xc0] ;  /* 0x0000c00001647983 */ /* 0x008ee80000300800 */
[----:B------:R-:W3:Y:S04]  /*1bdf0*/  LDL.LU R101, [R1+0xc8] ;  /* 0x0000c80001657983 */ /* 0x000ee80000300800 */
[----:B------:R-:W4:Y:S01]  /*1be00*/  LDS.128 R104, [R252] ;  /* 0x00000000fc687984 */ /* 0x000f220000000c00 */
        /* <DEDUP_REMOVED lines=13> */
[----:B-1----:R-:W2:Y:S04]  /*1bee0*/  LDL.LU R120, [R1+0x4c4] ;  /* 0x0004c40001787983 */ /* 0x002ea80000300800 */
[----:B------:R-:W2:Y:S04]  /*1bef0*/  LDL.LU R121, [R1+0x4cc] ;  /* 0x0004cc0001797983 */ /* 0x000ea80000300800 */
[----:B------:R-:W2:Y:S04]  /*1bf00*/  LDL.LU R122, [R1+0x3c4] ;  /* 0x0003c400017a7983 */ /* 0x000ea80000300800 */
[----:B------:R-:W2:Y:S04]  /*1bf10*/  LDL.LU R123, [R1+0x3cc] ;  /* 0x0003cc00017b7983 */ /* 0x000ea80000300800 */
[----:B------:R-:W4:Y:S04]  /*1bf20*/  LDL.LU R128, [R1+0x2c4] ;  /* 0x0002c40001807983 */ /* 0x000f280000300800 */
[----:B------:R-:W4:Y:S04]  /*1bf30*/  LDL.LU R129, [R1+0x2cc] ;  /* 0x0002cc0001817983 */ /* 0x000f280000300800 */
[----:B------:R-:W4:Y:S04]  /*1bf40*/  LDL.LU R130, [R1+0x1c4] ;  /* 0x0001c40001827983 */ /* 0x000f280000300800 */
[----:B------:R-:W4:Y:S04]  /*1bf50*/  LDL.LU R131, [R1+0x1cc] ;  /* 0x0001cc0001837983 */ /* 0x000f280000300800 */
[----:B------:R-:W1:Y:S01]  /*1bf60*/  LDS.128 R124, [R252] ;  /* 0x00000000fc7c7984 */ /* 0x000e620000000c00 */
[----:B------:R-:W-:Y:S01]  /*1bf70*/  BAR.SYNC.DEFER_BLOCKING 0x0 ;  /* 0x0000000000007b1d */ /* 0x000fe20000010000 */
[----:B------:R-:W-:Y:S01]  /*1bf80*/  MOV R134, R73 ;  /* 0x0000004900867202 */ /* 0x000fe20000000f00 */
[----:B------:R-:W-:-:S04]  /*1bf90*/  IMAD.MOV.U32 R135, RZ, RZ, R75 ;  /* 0x000000ffff877224 */ /* 0x000fc800078e004b */
[----:B--2---:R-:W-:Y:S02]  /*1bfa0*/  STSM.16.M88.4 [R0], R120 ;  /* 0x0000007800007844 */ /* 0x004fe40000000200 */
[----:B------:R-:W-:Y:S06]  /*1bfb0*/  BAR.SYNC.DEFER_BLOCKING 0x0 ;  /* 0x0000000000007b1d */ /* 0x000fec0000010000 */
[----:B------:R-:W2:Y:S02]  /*1bfc0*/  LDS.128 R120, [R252] ;  /* 0x00000000fc787984 */ /* 0x000ea40000000c00 */
[----:B------:R-:W-:Y:S06]  /*1bfd0*/  BAR.SYNC.DEFER_BLOCKING 0x0 ;  /* 0x0000000000007b1d */ /* 0x000fec0000010000 */
[----:B----4-:R4:W-:Y:S04]  /*1bfe0*/  STSM.16.M88.4 [R0], R128 ;  /* 0x0000008000007844 */ /* 0x0109e80000000200 */
[----:B----4-:R-:W4:Y:S04]  /*1bff0*/  LDL.LU R128, [R1+0xc4] ;  /* 0x0000c40001807983 */ /* 0x010f280000300800 */
[----:B------:R-:W4:Y:S04]  /*1c000*/  LDL.LU R129, [R1+0xcc] ;  /* 0x0000cc0001817983 */ /* 0x000f280000300800 */
[----:B------:R-:W3:Y:S04]  /*1c010*/  LDL.LU R164, [R1+0x4d0] ;  /* 0x0004d00001a47983 */ /* 0x000ee80000300800 */
[----:B------:R-:W3:Y:S04]  /*1c020*/  LDL.LU R165, [R1+0x4d8] ;  /* 0x0004d80001a57983 */ /* 0x000ee80000300800 */
[----:B------:R-:W3:Y:S04]  /*1c030*/  LDL.LU R166, [R1+0x3d0] ;  /* 0x0003d00001a67983 */ /* 0x000ee80000300800 */
[----:B------:R-:W3:Y:S04]  /*1c040*/  LDL.LU R167, [R1+0x3d8] ;  /* 0x0003d80001a77983 */ /* 0x000ee80000300800 */
[----:B------:R-:W2:Y:S04]  /*1c050*/  LDL.LU R72, [R1+0x2d0] ;  /* 0x0002d00001487983 */ /* 0x000ea80000300800 */
[----:B------:R-:W2:Y:S04]  /*1c060*/  LDL.LU R73, [R1+0x2d8] ;  /* 0x0002d80001497983 */ /* 0x000ea80000300800 */
[----:B------:R-:W2:Y:S04]  /*1c070*/  LDL.LU R74, [R1+0x1d0] ;  /* 0x0001d000014a7983 */ /* 0x000ea80000300800 */
[----:B------:R-:W2:Y:S01]  /*1c080*/  LDL.LU R75, [R1+0x1d8] ;  /* 0x0001d800014b7983 */ /* 0x000ea20000300800 */
[----:B------:R-:W-:Y:S01]  /*1c090*/  BAR.SYNC.DEFER_BLOCKING 0x0 ;  /* 0x0000000000007b1d */ /* 0x000fe20000010000 */
[----:B------:R-:W-:-:S02]  /*1c0a0*/  IMAD.MOV.U32 R132, RZ, RZ, R137 ;  /* 0x000000ffff847224 */ /* 0x000fc400078e0089 */
[----:B------:R-:W-:-:S03]  /*1c0b0*/  IMAD.MOV.U32 R133, RZ, RZ, R139 ;  /* 0x000000ffff857224 */ /* 0x000fc600078e008b */
[----:B------:R-:W1:Y:S01]  /*1c0c0*/  LDS.128 R136, [R252] ;  /* 0x00000000fc887984 */ /* 0x000e620000000c00 */
[----:B------:R-:W-:Y:S02]  /*1c0d0*/  IMAD.MOV.U32 R130, RZ, RZ, R201 ;  /* 0x000000ffff827224 */ /* 0x000fe400078e00c9 */
[----:B------:R-:W-:Y:S01]  /*1c0e0*/  IMAD.MOV.U32 R131, RZ, RZ, R203 ;  /* 0x000000ffff837224 */ /* 0x000fe200078e00cb */
[----:B------:R-:W-:Y:S06]  /*1c0f0*/  BAR.SYNC.DEFER_BLOCKING 0x0 ;  /* 0x0000000000007b1d */ /* 0x000fec0000010000 */
[----:B----4-:R-:W-:Y:S02]  /*1c100*/  STSM.16.M88.4 [R0], R128 ;  /* 0x0000008000007844 */ /* 0x010fe40000000200 */
[----:B------:R-:W-:Y:S06]  /*1c110*/  BAR.SYNC.DEFER_BLOCKING 0x0 ;  /* 0x0000000000007b1d */ /* 0x000fec0000010000 */
[----:B------:R-:W4:Y:S02]  /*1c120*/  LDS.128 R156, [R252] ;  /* 0x00000000fc9c7984 */ /* 0x000f240000000c00 */
[----:B------:R-:W-:Y:S06]  /*1c130*/  BAR.SYNC.DEFER_BLOCKING 0x0 ;  /* 0x0000000000007b1d */ /* 0x000fec0000010000 */
[----:B------:R-:W-:Y:S02]  /*1c140*/  STSM.16.M88.4 [R0], R132 ;  /* 0x0000008400007844 */ /* 0x000fe40000000200 */
[----:B------:R-:W-:Y:S06]  /*1c150*/  BAR.SYNC.DEFER_BLOCKING 0x0 ;  /* 0x0000000000007b1d */ /* 0x000fec0000010000 */
[----:B------:R-:W4:Y:S02]  /*1c160*/  LDS.128 R152, [R252] ;  /* 0x00000000fc987984 */ /* 0x000f240000000c00 */
[----:B------:R-:W-:Y:S06]  /*1c170*/  BAR.SYNC.DEFER_BLOCKING 0x0 ;  /* 0x0000000000007b1d */ /* 0x000fec0000010000 */
[----:B---3--:R-:W-:Y:S02]  /*1c180*/  STSM.16.M88.4 [R0], R164 ;  /* 0x000000a400007844 */ /* 0x008fe40000000200 */
[----:B------:R-:W-:Y:S06]  /*1c190*/  BAR.SYNC.DEFER_BLOCKING 0x0 ;  /* 0x0000000000007b1d */ /* 0x000fec0000010000 */
[----:B------:R-:W3:Y:S02]  /*1c1a0*/  LDS.128 R132, [R252] ;  /* 0x00000000fc847984 */ /* 0x000ee40000000c00 */
[----:B------:R-:W-:Y:S06]  /*1c1b0*/  BAR.SYNC.DEFER_BLOCKING 0x0 ;  /* 0x0000000000007b1d */ /* 0x000fec0000010000 */
[----:B--2---:R2:W-:Y:S02]  /*1c1c0*/  STSM.16.M88.4 [R0], R72 ;  /* 0x0000004800007844 */ /* 0x0045e40000000200 */
[----:B------:R-:W-:Y:S06]  /*1c1d0*/  BAR.SYNC.DEFER_BLOCKING 0x0 ;  /* 0x0000000000007b1d */ /* 0x000fec0000010000 */
[----:B--2---:R-:W2:Y:S04]  /*1c1e0*/  LDL.LU R72, [R1+0xd0] ;  /* 0x0000d00001487983 */ /* 0x004ea80000300800 */
[----:B------:R-:W2:Y:S04]  /*1c1f0*/  LDL.LU R73, [R1+0xd8] ;  /* 0x0000d80001497983 */ /* 0x000ea80000300800 */
        /* <DEDUP_REMOVED lines=8> */
[----:B--2---:R-:W-:Y:S02]  /*1c280*/  STSM.16.M88.4 [R0], R72 ;  /* 0x0000004800007844 */ /* 0x004fe40000000200 */
        /* <DEDUP_REMOVED lines=9> */
[----:B------:R-:W3:Y:S04]  /*1c320*/  LDL.LU R168, [R1+0x2d4] ;  /* 0x0002d40001a87983 */ /* 0x000ee80000300800 */
[----:B------:R-:W3:Y:S04]  /*1c330*/  LDL.LU R169, [R1+0x2dc] ;  /* 0x0002dc0001a97983 */ /* 0x000ee80000300800 */
[----:B------:R-:W3:Y:S04]  /*1c340*/  LDL.LU R170, [R1+0x1d4] ;  /* 0x0001d40001aa7983 */ /* 0x000ee80000300800 */
[----:B------:R-:W3:Y:S04]  /*1c350*/  LDL.LU R171, [R1+0x1dc] ;  /* 0x0001dc0001ab7983 */ /* 0x000ee80000300800 */
[----:B------:R-:W2:Y:S04]  /*1c360*/  LDL.LU R176, [R1+0xd4] ;  /* 0x0000d40001b07983 */ /* 0x000ea80000300800 */
[----:B------:R-:W2:Y:S04]  /*1c370*/  LDL.LU R177, [R1+0xdc] ;  /* 0x0000dc0001b17983 */ /* 0x000ea80000300800 */
[----:B------:R-:W1:Y:S01]  /*1c380*/  LDS.128 R164, [R252] ;  /* 0x00000000fca47984 */ /* 0x000e620000000c00 */
[----:B------:R-:W-:Y:S01]  /*1c390*/  BAR.SYNC.DEFER_BLOCKING 0x0 ;  /* 0x0000000000007b1d */ /* 0x000fe20000010000 */
[----:B------:R-:W-:Y:S01]  /*1c3a0*/  IMAD.MOV.U32 R140, RZ, RZ, R141 ;  /* 0x000000ffff8c7224 */ /* 0x000fe200078e008d */
[----:B------:R-:W-:Y:S01]  /*1c3b0*/  MOV R142, R77 ;  /* 0x0000004d008e7202 */ /* 0x000fe20000000f00 */
[----:B------:R-:W-:-:S02]  /*1c3c0*/  IMAD.MOV.U32 R141, RZ, RZ, R143 ;  /* 0x000000ffff8d7224 */ /* 0x000fc400078e008f */
[----:B------:R-:W-:Y:S01]  /*1c3d0*/  IMAD.MOV.U32 R143, RZ, RZ, R79 ;  /* 0x000000ffff8f7224 */ /* 0x000fe200078e004f */
[----:B------:R-:W2:Y:S04]  /*1c3e0*/  LDL.LU R76, [R1+0x4e0] ;  /* 0x0004e000014c7983 */ /* 0x000ea80000300800 */
[----:B------:R-:W2:Y:S04]  /*1c3f0*/  LDL.LU R77, [R1+0x4e8] ;  /* 0x0004e800014d7983 */ /* 0x000ea80000300800 */
[----:B------:R-:W2:Y:S04]  /*1c400*/  LDL.LU R78, [R1+0x3e0] ;  /* 0x0003e000014e7983 */ /* 0x000ea80000300800 */
[----:B------:R-:W2:Y:S01]  /*1c410*/  LDL.LU R79, [R1+0x3e8] ;  /* 0x0003e800014f7983 */ /* 0x000ea20000300800 */
[----:B------:R-:W-:-:S02]  /*1c420*/  IMAD.MOV.U32 R178, RZ, RZ, R205 ;  /* 0x000000ffffb27224 */ /* 0x000fc400078e00cd */
[----:B------:R-:W-:Y:S01]  /*1c430*/  IMAD.MOV.U32 R179, RZ, RZ, R207 ;  /* 0x000000ffffb37224 */ /* 0x000fe200078e00cf */
[----:B----4-:R-:W-:Y:S01]  /*1c440*/  STSM.16.M88.4 [R0], R160 ;  /* 0x000000a000007844 */ /* 0x010fe20000000200 */
        /* <DEDUP_REMOVED lines=11> */
[----:B------:R-:W2:Y:S04]  /*1c500*/  LDL.LU R178, [R1+0x1e0] ;  /* 0x0001e00001b27983 */ /* 0x000ea80000300800 */
[----:B------:R-:W2:Y:S04]  /*1c510*/  LDL.LU R179, [R1+0x1e8] ;  /* 0x0001e80001b37983 */ /* 0x000ea80000300800 */
[----:B------:R-:W4:Y:S04]  /*1c520*/  LDL.LU R184, [R1+0xe0] ;  /* 0x0000e00001b87983 */ /* 0x000f280000300800 */
[----:B------:R-:W4:Y:S04]  /*1c530*/  LDL.LU R185, [R1+0xe8] ;  /* 0x0000e80001b97983 */ /* 0x000f280000300800 */
[----:B------:R-:W3:Y:S01]  /*1c540*/  LDS.128 R168, [R252] ;  /* 0x00000000fca87984 */ /* 0x000ee20000000c00 */
[----:B------:R-:W-:Y:S06]  /*1c550*/  BAR.SYNC.DEFER_BLOCKING 0x0 ;  /* 0x0000000000007b1d */ /* 0x000fec0000010000 */
[----:B------:R-:W-:Y:S02]  /*1c560*/  STSM.16.M88.4 [R0], R140 ;  /* 0x0000008c00007844 */ /* 0x000fe40000000200 */
[----:B------:R-:W-:Y:S06]  /*1c570*/  BAR.SYNC.DEFER_BLOCKING 0x0 ;  /* 0x0000000000007b1d */ /* 0x000fec0000010000 */
[----:B------:R-:W3:Y:S02]  /*1c580*/  LDS.128 R140, [R252] ;  /* 0x00000000fc8c7984 */ /* 0x000ee40000000c00 */
[----:B------:R-:W-:Y:S06]  /*1c590*/  BAR.SYNC.DEFER_BLOCKING 0x0 ;  /* 0x0000000000007b1d */ /* 0x000fec0000010000 */
[----:B------:R-:W-:Y:S02]  /*1c5a0*/  STSM.16.M88.4 [R0], R76 ;  /* 0x0000004c00007844 */ /* 0x000fe40000000200 */
[----:B------:R-:W-:Y:S06]  /*1c5b0*/  BAR.SYNC.DEFER_BLOCKING 0x0 ;  /* 0x0000000000007b1d */ /* 0x000fec0000010000 */
[----:B------:R-:W3:Y:S02]  /*1c5c0*/  LDS.128 R76, [R252] ;  /* 0x00000000fc4c7984 */ /* 0x000ee40000000c00 */
[----:B------:R-:W-:Y:S01]  /*1c5d0*/  BAR.SYNC.DEFER_BLOCKING 0x0 ;  /* 0x0000000000007b1d */ /* 0x000fe20000010000 */
[----:B------:R-:W-:-:S02]  /*1c5e0*/  IMAD.MOV.U32 R186, RZ, RZ, R208 ;  /* 0x000000ffffba7224 */ /* 0x000fc400078e00d0 */
[----:B------:R-:W-:-:S03]  /*1c5f0*/  IMAD.MOV.U32 R187, RZ, RZ, R210 ;  /* 0x000000ffffbb7224 */ /* 0x000fc600078e00d2 */
[----:B--2---:R2:W-:Y:S02]  /*1c600*/  STSM.16.M88.4 [R0], R176 ;  /* 0x000000b000007844 */ /* 0x0045e40000000200 */
[----:B------:R-:W-:Y:S06]  /*1c610*/  BAR.SYNC.DEFER_BLOCKING 0x0 ;  /* 0x0000000000007b1d */ /* 0x000fec0000010000 */
[----:B------:R-:W3:Y:S02]  /*1c620*/  LDS.128 R180, [R252] ;  /* 0x00000000fcb47984 */ /* 0x000ee40000000c00 */
[----:B------:R-:W-:Y:S06]  /*1c630*/  BAR.SYNC.DEFER_BLOCKING 0x0 ;  /* 0x0000000000007b1d */ /* 0x000fec0000010000 */
[----:B----4-:R-:W-:Y:S02]  /*1c640*/  STSM.16.M88.4 [R0], R184 ;  /* 0x000000b800007844 */ /* 0x010fe40000000200 */
[----:B------:R-:W-:Y:S01]  /*1c650*/  BAR.SYNC.DEFER_BLOCKING 0x0 ;  /* 0x0000000000007b1d */ /* 0x000fe20000010000 */
[----:B--2---:R-:W-:Y:S01]  /*1c660*/  IMAD.MOV.U32 R176, RZ, RZ, R144 ;  /* 0x000000ffffb07224 */ /* 0x004fe200078e0090 */
[----:B------:R-:W-:Y:S01]  /*1c670*/  MOV R178, R80 ;  /* 0x0000005000b27202 */ /* 0x000fe20000000f00 */
[----:B------:R-:W-:-:S03]  /*1c680*/  IMAD.MOV.U32 R177, RZ, RZ, R146 ;  /* 0x000000ffffb17224 */ /* 0x000fc600078e0092 */
[----:B------:R-:W2:Y:S01]  /*1c690*/  LDS.128 R184, [R252] ;  /* 0x00000000fcb87984 */ /* 0x000ea20000000c00 */
[----:B------:R-:W-:Y:S01]  /*1c6a0*/  IMAD.MOV.U32 R179, RZ, RZ, R82 ;  /* 0x000000ffffb37224 */ /* 0x000fe200078e0052 */
[----:B------:R-:W-:Y:S06]  /*1c6b0*/  BAR.SYNC.DEFER_BLOCKING 0x0 ;  /* 0x0000000000007b1d */ /* 0x000fec0000010000 */
[----:B------:R4:W-:Y:S01]  /*1c6c0*/  STSM.16.M88.4 [R0], R176 ;  /* 0x000000b000007844 */ /* 0x0009e20000000200 */
[----:B------:R-:W-:-:S03]  /*1c6d0*/  IMAD.MOV.U32 R144, RZ, RZ, R145 ;  /* 0x000000ffff907224 */ /* 0x000fc600078e0091 */
[----:B----4-:R-:W4:Y:S04]  /*1c6e0*/  LDL.LU R176, [R1+0x4e4] ;  /* 0x0004e40001b07983 */ /* 0x010f280000300800 */
        /* <DEDUP_REMOVED lines=10> */
[----:B------:R-:W2:Y:S04]  /*1c790*/  LDL.LU R225, [R1+0x4f8] ;  /* 0x0004f80001e17983 */ /* 0x000ea80000300800 */
[----:B------:R-:W2:Y:S04]  /*1c7a0*/  LDL.LU R226, [R1+0x3f0] ;  /* 0x0003f00001e27983 */ /* 0x000ea80000300800 */
[----:B------:R-:W2:Y:S01]  /*1c7b0*/  LDL.LU R227, [R1+0x3f8] ;  /* 0x0003f80001e37983 */ /* 0x000ea20000300800 */
[----:B------:R-:W-:Y:S01]  /*1c7c0*/  MOV R146, R81 ;  /* 0x0000005100927202 */ /* 0x000fe20000000f00 */
[----:B------:R-:W-:-:S02]  /*1c7d0*/  IMAD.MOV.U32 R145, RZ, RZ, R147 ;  /* 0x000000ffff917224 */ /* 0x000fc400078e0093 */
[----:B------:R-:W2:Y:S01]  /*1c7e0*/  LDL.LU R80, [R1+0x2f0] ;  /* 0x0002f00001507983 */ /* 0x000ea20000300800 */
[----:B------:R-:W-:-:S03]  /*1c7f0*/  IMAD.MOV.U32 R147, RZ, RZ, R83 ;  /* 0x000000ffff937224 */ /* 0x000fc600078e0053 */
[----:B------:R-:W2:Y:S04]  /*1c800*/  LDL.LU R81, [R1+0x2f8] ;  /* 0x0002f80001517983 */ /* 0x000ea80000300800 */
[----:B------:R-:W2:Y:S04]  /*1c810*/  LDL.LU R82, [R1+0x1f0] ;  /* 0x0001f00001527983 */ /* 0x000ea80000300800 */
[----:B------:R-:W2:Y:S01]  /*1c820*/  LDL.LU R83, [R1+0x1f8] ;  /* 0x0001f80001537983 */ /* 0x000ea20000300800 */
[----:B------:R-:W-:Y:S01]  /*1c830*/  BAR.SYNC.DEFER_BLOCKING 0x0 ;  /* 0x0000000000007b1d */ /* 0x000fe20000010000 */
[----:B------:R-:W-:-:S05]  /*1c840*/  IMAD.MOV.U32 R198, RZ, RZ, R209 ;  /* 0x000000ffffc67224 */ /* 0x000fca00078e00d1 */
[----:B------:R-:W2:Y:S04]  /*1c850*/  LDL.LU R208, [R1+0xf0] ;  /* 0x0000f00001d07983 */ /* 0x000ea80000300800 */
[----:B------:R-:W2:Y:S04]  /*1c860*/  LDL.LU R209, [R1+0xf8] ;  /* 0x0000f80001d17983 */ /* 0x000ea80000300800 */
[----:B------:R-:W1:Y:S01]  /*1c870*/  LDS.128 R192, [R252] ;  /* 0x00000000fcc07984 */ /* 0x000e620000000c00 */
[----:B------:R-:W-:Y:S01]  /*1c880*/  BAR.SYNC.DEFER_BLOCKING 0x0 ;  /* 0x0000000000007b1d */ /* 0x000fe20000010000 */
[----:B------:R-:W-:-:S05]  /*1c890*/  IMAD.MOV.U32 R199, RZ, RZ, R211 ;  /* 0x000000ffffc77224 */ /* 0x000fca00078e00d3 */
[----:B----4-:R-:W-:Y:S02]  /*1c8a0*/  STSM.16.M88.4 [R0], R176 ;  /* 0x000000b000007844 */ /* 0x010fe40000000200 */
[----:B------:R-:W-:Y:S06]  /*1c8b0*/  BAR.SYNC.DEFER_BLOCKING 0x0 ;  /* 0x0000000000007b1d */ /* 0x000fec0000010000 */
[----:B------:R-:W4:Y:S02]  /*1c8c0*/  LDS.128 R176, [R252] ;  /* 0x00000000fcb07984 */ /* 0x000f240000000c00 */
[----:B------:R-:W-:Y:S06]  /*1c8d0*/  BAR.SYNC.DEFER_BLOCKING 0x0 ;  /* 0x0000000000007b1d */ /* 0x000fec0000010000 */
[----:B---3--:R-:W-:Y:S02]  /*1c8e0*/  STSM.16.M88.4 [R0], R188 ;  /* 0x000000bc00007844 */ /* 0x008fe40000000200 */
[----:B------:R-:W-:Y:S06]  /*1c8f0*/  BAR.SYNC.DEFER_BLOCKING 0x0 ;  /* 0x0000000000007b1d */ /* 0x000fec0000010000 */
[----:B------:R-:W3:Y:S02]  /*1c900*/  LDS.128 R200, [R252] ;  /* 0x00000000fcc87984 */ /* 0x000ee40000000c00 */
[----:B------:R-:W-:Y:S06]  /*1c910*/  BAR.SYNC.DEFER_BLOCKING 0x0 ;  /* 0x0000000000007b1d */ /* 0x000fec0000010000 */
[----:B--2---:R-:W-:Y:S02]  /*1c920*/  STSM.16.M88.4 [R0], R196 ;  /* 0x000000c400007844 */ /* 0x004fe40000000200 */
[----:B------:R-:W-:Y:S06]  /*1c930*/  BAR.SYNC.DEFER_BLOCKING 0x0 ;  /* 0x0000000000007b1d */ /* 0x000fec0000010000 */
[----:B------:R-:W2:Y:S02]  /*1c940*/  LDS.128 R188, [R252] ;  /* 0x00000000fcbc7984 */ /* 0x000ea40000000c00 */
[----:B------:R-:W-:Y:S06]  /*1c950*/  BAR.SYNC.DEFER_BLOCKING 0x0 ;  /* 0x0000000000007b1d */ /* 0x000fec0000010000 */
[----:B------:R-:W-:Y:S02]  /*1c960*/  STSM.16.M88.4 [R0], R144 ;  /* 0x0000009000007844 */ /* 0x000fe40000000200 */
        /* <DEDUP_REMOVED lines=8> */
[----:B------:R-:W-:Y:S01]  /*1c9f0*/  BAR.SYNC.DEFER_BLOCKING 0x0 ;  /* 0x0000000000007b1d */ /* 0x000fe20000010000 */
[----:B------:R-:W-:-:S02]  /*1ca00*/  IMAD.MOV.U32 R210, RZ, RZ, R212 ;  /* 0x000000ffffd27224 */ /* 0x000fc400078e00d4 */
[----:B------:R-:W-:-:S03]  /*1ca10*/  IMAD.MOV.U32 R211, RZ, RZ, R214 ;  /* 0x000000ffffd37224 */ /* 0x000fc600078e00d6 */
[----:B------:R-:W2:Y:S02]  /*1ca20*/  LDS.128 R80, [R252] ;  /* 0x00000000fc507984 */ /* 0x000ea40000000c00 */
[----:B------:R-:W-:Y:S06]  /*1ca30*/  BAR.SYNC.DEFER_BLOCKING 0x0 ;  /* 0x0000000000007b1d */ /* 0x000fec0000010000 */
[----:B------:R-:W-:Y:S02]  /*1ca40*/  STSM.16.M88.4 [R0], R208 ;  /* 0x000000d000007844 */ /* 0x000fe40000000200 */
[----:B------:R-:W-:Y:S01]  /*1ca50*/  BAR.SYNC.DEFER_BLOCKING 0x0 ;  /* 0x0000000000007b1d */ /* 0x000fe20000010000 */
[----:B------:R-:W-:Y:S01]  /*1ca60*/  IMAD.MOV.U32 R204, RZ, RZ, R148 ;  /* 0x000000ffffcc7224 */ /* 0x000fe200078e0094 */
[----:B------:R-:W-:Y:S01]  /*1ca70*/  MOV R206, R84 ;  /* 0x0000005400ce7202 */ /* 0x000fe20000000f00 */
[----:B------:R-:W-:-:S03]  /*1ca80*/  IMAD.MOV.U32 R205, RZ, RZ, R150 ;  /* 0x000000ffffcd7224 */ /* 0x000fc600078e0096 */
[----:B------:R-:W2:Y:S01]  /*1ca90*/  LDS.128 R208, [R252] ;  /* 0x00000000fcd07984 */ /* 0x000ea20000000c00 */
[----:B------:R-:W-:Y:S01]  /*1caa0*/  IMAD.MOV.U32 R207, RZ, RZ, R86 ;  /* 0x000000ffffcf7224 */ /* 0x000fe200078e0056 */
        /* <DEDUP_REMOVED lines=11> */
[----:B------:R-:W1:Y:S01]  /*1cb60*/  LDS.128 R228, [R252] ;  /* 0x00000000fce47984 */ /* 0x000e620000000c00 */
[----:B------:R-:W-:Y:S06]  /*1cb70*/  BAR.SYNC.DEFER_BLOCKING 0x0 ;  /* 0x0000000000007b1d */ /* 0x000fec0000010000 */
[----:B----4-:R-:W-:Y:S02]  /*1cb80*/  STSM.16.M88.4 [R0], R204 ;  /* 0x000000cc00007844 */ /* 0x010fe40000000200 */
[----:B------:R-:W-:Y:S06]  /*1cb90*/  BAR.SYNC.DEFER_BLOCKING 0x0 ;  /* 0x0000000000007b1d */ /* 0x000fec0000010000 */
[----:B------:R-:W4:Y:S02]  /*1cba0*/  LDS.128 R204, [R252] ;  /* 0x00000000fccc7984 */ /* 0x000f240000000c00 */
[----:B------:R-:W-:Y:S06]  /*1cbb0*/  BAR.SYNC.DEFER_BLOCKING 0x0 ;  /* 0x0000000000007b1d */ /* 0x000fec0000010000 */
[----:B---3--:R3:W-:Y:S04]  /*1cbc0*/  STSM.16.M88.4 [R0], R224 ;  /* 0x000000e000007844 */ /* 0x0087e80000000200 */
[----:B---3--:R-:W3:Y:S04]  /*1cbd0*/  LDL.LU R224, [R1+0xf4] ;  /* 0x0000f40001e07983 */ /* 0x008ee80000300800 */
[----:B------:R-:W3:Y:S01]  /*1cbe0*/  LDL.LU R225, [R1+0xfc] ;  /* 0x0000fc0001e17983 */ /* 0x000ee20000300800 */
[----:B------:R-:W-:-:S02]  /*1cbf0*/  IMAD.MOV.U32 R226, RZ, RZ, R213 ;  /* 0x000000ffffe27224 */ /* 0x000fc400078e00d5 */
[----:B------:R-:W-:Y:S01]  /*1cc00*/  IMAD.MOV.U32 R227, RZ, RZ, R215 ;  /* 0x000000ffffe37224 */ /* 0x000fe200078e00d7 */
[----:B------:R-:W-:Y:S01]  /*1cc10*/  BAR.SYNC.DEFER_BLOCKING 0x0 ;  /* 0x0000000000007b1d */ /* 0x000fe20000010000 */
[----:B------:R-:W-:Y:S01]  /*1cc20*/  MOV R148, R149 ;  /* 0x0000009500947202 */ /* 0x000fe20000000f00 */
[----:B------:R-:W-:Y:S02]  /*1cc30*/  IMAD.MOV.U32 R150, RZ, RZ, R85 ;  /* 0x000000ffff967224 */ /* 0x000fe400078e0055 */
[C---:B------:R-:W-:Y:S01]  /*1cc40*/  IMAD R9, R11.reuse, R15, RZ ;  /* 0x0000000f0b097224 */ /* 0x040fe200078e02ff */
[----:B------:R-:W-:Y:S01]  /*1cc50*/  ISETP.GE.AND P1, PT, R11, R8, PT ;  /* 0x000000080b00720c */ /* 0x000fe20003f26270 */
[----:B------:R-:W2:Y:S04]  /*1cc60*/  LDL.LU R249, [R1+0x510] ;  /* 0x0005100001f97983 */ /* 0x000ea80000300800 */
[----:B------:R-:W4:Y:S01]  /*1cc70*/  LDS.128 R212, [R252] ;  /* 0x00000000fcd47984 */ /* 0x000f220000000c00 */
[----:B------:R-:W-:Y:S01]  /*1cc80*/  BAR.SYNC.DEFER_BLOCKING 0x0 ;  /* 0x0000000000007b1d */ /* 0x000fe20000010000 */
[----:B------:R-:W-:-:S02]  /*1cc90*/  IMAD.MOV.U32 R149, RZ, RZ, R151 ;  /* 0x000000ffff957224 */ /* 0x000fc400078e0097 */
[----:B------:R-:W-:Y:S01]  /*1cca0*/  IMAD.MOV.U32 R151, RZ, RZ, R87 ;  /* 0x000000ffff977224 */ /* 0x000fe200078e0057 */
[----:B------:R-:W-:Y:S02]  /*1ccb0*/  ISETP.LT.AND P1, PT, R10, UR25, !P1 ;  /* 0x000000190a007c0c */ /* 0x000fe4000cf21270 */
[----:B------:R-:W4:Y:S04]  /*1ccc0*/  LDL.LU R243, [R1+0x200] ;  /* 0x0002000001f37983 */ /* 0x000f280000300800 */
[----:B------:R-:W4:Y:S04]  /*1ccd0*/  LDL.LU R251, [R1+0x100] ;  /* 0x0001000001fb7983 */ /* 0x000f280000300800 */
[----:B------:R-:W4:Y:S04]  /*1cce0*/  LDL.LU R242, [R1+0x4] ;  /* 0x0000040001f27983 */ /* 0x000f280000300800 */
[----:B---3--:R3:W-:Y:S01]  /*1ccf0*/  STSM.16.M88.4 [R0], R224 ;  /* 0x000000e000007844 */ /* 0x0087e20000000200 */
[----:B------:R-:W-:Y:S06]  /*1cd00*/  BAR.SYNC.DEFER_BLOCKING 0x0 ;  /* 0x0000000000007b1d */ /* 0x000fec0000010000 */
[----:B------:R-:W1:Y:S02]  /*1cd10*/  LDS.128 R84, [R252] ;  /* 0x00000000fc547984 */ /* 0x000e640000000c00 */
[----:B------:R-:W-:Y:S01]  /*1cd20*/  BAR.SYNC.DEFER_BLOCKING 0x0 ;  /* 0x0000000000007b1d */ /* 0x000fe20000010000 */
[----:B---3--:R-:W-:-:S04]  /*1cd30*/  LEA R224, P5, R9, UR6, 0x2 ;  /* 0x0000000609e07c11 */ /* 0x008fc8000f8a10ff */
[----:B------:R-:W-:Y:S01]  /*1cd40*/  LEA.HI.X.SX32 R225, R9, UR7, 0x2, P5 ;  /* 0x0000000709e17c11 */ /* 0x000fe2000a8f16ff */
[----:B------:R-:W-:Y:S02]  /*1cd50*/  STSM.16.M88.4 [R0], R148 ;  /* 0x0000009400007844 */ /* 0x000fe40000000200 */
[----:B------:R-:W-:Y:S01]  /*1cd60*/  IMAD.WIDE R226, R246, 0x4, R224 ;  /* 0x00000004f6e27825 */ /* 0x000fe200078e02e0 */
[----:B------:R-:W-:Y:S06]  /*1cd70*/  BAR.SYNC.DEFER_BLOCKING 0x0 ;  /* 0x0000000000007b1d */ /* 0x000fec0000010000 */
[----:B------:R3:W-:Y:S04]  /*1cd80*/  @P1 STG.E desc[UR16][R226.64], R12 ;  /* 0x0000000ce2001986 */ /* 0x0007e8000c101910 */
[----:B---3--:R-:W3:Y:S01]  /*1cd90*/  LDL.LU R12, [R1+0xb60] ;  /* 0x000b6000010c7983 */ /* 0x008ee20000300800 */
[----:B------:R-:W-:-:S02]  /*1cda0*/  VIADD R2, R10, 0x1 ;  /* 0x000000010a027836 */ /* 0x000fc40000000000 */
[C---:B------:R-:W-:Y:S01]  /*1cdb0*/  IMAD R3, R15.reuse, 0x80, R9 ;  /* 0x000000800f037824 */ /* 0x040fe200078e0209 */
[----:B------:R-:W4:Y:S02]  /*1cdc0*/  LDL.LU R250, [R1] ;  /* 0x0000000001fa7983 */ /* 0x000f240000300800 */
[----:B------:R-:W-:Y:S01]  /*1cdd0*/  ISETP.GE.AND P3, PT, R2, UR4, PT ;  /* 0x0000000402007c0c */ /* 0x000fe2000bf66270 */
[----:B------:R-:W-:Y:S01]  /*1cde0*/  IMAD R2, R15, 0x80, R3 ;  /* 0x000000800f027824 */ /* 0x000fe200078e0203 */
[----:B------:R-:W-:Y:S01]  /*1cdf0*/  LEA R8, P4, R3, UR6, 0x2 ;  /* 0x0000000603087c11 */ /* 0x000fe2000f8810ff */
[----:B------:R-:W-:Y:S02]  /*1ce00*/  ULDC.64 UR4, c[0x0][0x228] ;  /* 0x00008a0000047ab9 */ /* 0x000fe40000000a00 */
[----:B------:R-:W-:Y:S01]  /*1ce10*/  IMAD R0, R15, 0x80, R2 ;  /* 0x000000800f007824 */ /* 0x000fe200078e0202 */
[----:B------:R-:W-:-:S04]  /*1ce20*/  LEA.HI.X.SX32 R9, R3, UR7, 0x2, P4 ;  /* 0x0000000703097c11 */ /* 0x000fc8000a0f16ff */
[----:B------:R-:W-:Y:S02]  /*1ce30*/  LEA R148, P5, R0, UR6, 0x2 ;  /* 0x0000000600947c11 */ /* 0x000fe4000f8a10ff */
[----:B------:R-:W-:Y:S02]  /*1ce40*/  LEA R150, P4, R2, UR6, 0x2 ;  /* 0x0000000602967c11 */ /* 0x000fe4000f8810ff */
[----:B------:R-:W-:Y:S01]  /*1ce50*/  LEA.HI.X.SX32 R149, R0, UR7, 0x2, P5 ;  /* 0x0000000700957c11 */ /* 0x000fe2000a8f16ff */
[----:B------:R-:W-:Y:S01]  /*1ce60*/  VIADD R0, R10, 0x3 ;  /* 0x000000030a007836 */ /* 0x000fe20000000000 */
[----:B------:R-:W-:Y:S01]  /*1ce70*/  ISETP.LT.AND P6, PT, R14, UR4, !P0 ;  /* 0x000000040e007c0c */ /* 0x000fe2000c7c1270 */
[----:B------:R-:W-:Y:S01]  /*1ce80*/  ULDC UR4, c[0x0][0x22c] ;  /* 0x00008b0000047ab9 */ /* 0x000fe20000000800 */
[----:B------:R-:W-:Y:S02]  /*1ce90*/  LEA.HI.X.SX32 R151, R2, UR7, 0x2, P4 ;  /* 0x0000000702977c11 */ /* 0x000fe4000a0f16ff */
[----:B---3--:R-:W-:Y:S01]  /*1cea0*/  ISETP.LT.AND P1, PT, R12, UR10, !P0 ;  /* 0x0000000a0c007c0c */ /* 0x008fe2000c721270 */
[----:B------:R-:W-:Y:S01]  /*1ceb0*/  IMAD.WIDE R244, R246, 0x4, R8 ;  /* 0x00000004f6f47825 */ /* 0x000fe200078e0208 */
[----:B------:R-:W-:Y:S01]  /*1cec0*/  ISETP.LT.AND P4, PT, R13, UR12, !P0 ;  /* 0x0000000c0d007c0c */ /* 0x000fe2000c781270 */
[----:B------:R-:W-:Y:S01]  /*1ced0*/  ULDC.64 UR6, c[0x0][0x228] ;  /* 0x00008a0000067ab9 */ /* 0x000fe20000000a00 */
[----:B------:R-:W-:Y:S01]  /*1cee0*/  ISETP.GE.AND P0, PT, R0, UR4, PT ;  /* 0x0000000400007c0c */ /* 0x000fe2000bf06270 */
[C---:B------:R-:W-:Y:S01]  /*1cef0*/  IMAD.WIDE R2, R246.reuse, 0x4, R150 ;  /* 0x00000004f6027825 */ /* 0x040fe200078e0296 */
[----:B------:R-:W3:Y:S01]  /*1cf00*/  LDL.LU R0, [R1+0x300] ;  /* 0x0003000001007983 */ /* 0x000ee20000300800 */
[----:B------:R-:W-:Y:S01]  /*1cf10*/  ISETP.LT.AND P5, PT, R11, UR8, !P3 ;  /* 0x000000080b007c0c */ /* 0x000fe2000dfa1270 */
[----:B------:R-:W-:Y:S01]  /*1cf20*/  ULDC UR4, c[0x0][0x22c] ;  /* 0x00008b0000047ab9 */ /* 0x000fe20000000800 */
[----:B------:R-:W-:Y:S01]  /*1cf30*/  IADD3 R15, R246, UR28, RZ ;  /* 0x0000001cf60f7c10 */ /* 0x000fe2000fffe0ff */
[----:B------:R1:W-:Y:S01]  /*1cf40*/  @P6 STG.E desc[UR16][R244.64], R247 ;  /* 0x000000f7f4006986 */ /* 0x0003e2000c101910 */
[----:B------:R-:W-:Y:S01]  /*1cf50*/  ISETP.LT.AND P6, PT, R14, UR6, !P3 ;  /* 0x000000060e007c0c */ /* 0x000fe2000dfc1270 */
[----:B------:R-:W-:Y:S01]  /*1cf60*/  IMAD.WIDE R226, R246, 0x4, R148 ;  /* 0x00000004f6e27825 */ /* 0x000fe200078e0294 */
[----:B------:R-:W-:Y:S01]  /*1cf70*/  ULDC UR6, c[0x0][0x228] ;  /* 0x00008a0000067ab9 */ /* 0x000fe20000000800 */
[----:B------:R-:W-:Y:S01]  /*1cf80*/  ULDC UR8, c[0x0][0x228] ;  /* 0x00008a0000087ab9 */ /* 0x000fe20000000800 */
[----:B--2---:R2:W-:Y:S01]  /*1cf90*/  @P4 STG.E desc[UR16][R2.64], R249 ;  /* 0x000000f902004986 */ /* 0x0045e2000c101910 */
[----:B------:R-:W-:Y:S01]  /*1cfa0*/  ISETP.LT.AND P4, PT, R13, UR22, !P3 ;  /* 0x000000160d007c0c */ /* 0x000fe2000df81270 */
[----:B------:R-:W-:Y:S01]  /*1cfb0*/  ULDC UR10, c[0x0][0x228] ;  /* 0x00008a00000a7ab9 */ /* 0x000fe20000000800 */
[----:B------:R-:W-:Y:S01]  /*1cfc0*/  ULDC UR12, c[0x0][0x228] ;  /* 0x00008a00000c7ab9 */ /* 0x000fe20000000800 */
[----:B-1----:R-:W-:-:S04]  /*1cfd0*/  IMAD.WIDE R244, R15, 0x4, R224 ;  /* 0x000000040ff47825 */ /* 0x002fc800078e02e0 */
[----:B--2---:R-:W-:Y:S01]  /*1cfe0*/  VIADD R2, R10, 0x4 ;  /* 0x000000040a027836 */ /* 0x004fe20000000000 */
[----:B------:R-:W2:Y:S01]  /*1cff0*/  LDL.LU R249, [R1+0xb5c] ;  /* 0x000b5c0001f97983 */ /* 0x000ea20000300800 */
[----:B------:R-:W-:-:S03]  /*1d000*/  IMAD.WIDE R246, R15, 0x4, R8 ;  /* 0x000000040ff67825 */ /* 0x000fc600078e0208 */
[----:B---3--:R1:W-:Y:S01]  /*1d010*/  @P1 STG.E desc[UR16][R226.64], R0 ;  /* 0x00000000e2001986 */ /* 0x0083e2000c101910 */
[----:B------:R-:W-:Y:S01]  /*1d020*/  ISETP.GE.AND P1, PT, R2, UR4, PT ;  /* 0x0000000402007c0c */ /* 0x000fe2000bf26270 */
[----:B------:R-:W-:Y:S01]  /*1d030*/  IMAD.WIDE R2, R15, 0x4, R150 ;  /* 0x000000040f027825 */ /* 0x000fe200078e0296 */
[----:B------:R-:W-:Y:S01]  /*1d040*/  ISETP.LT.AND P3, PT, R12, UR20, !P3 ;  /* 0x000000140c007c0c */ /* 0x000fe2000df61270 */
[----:B----4-:R3:W-:Y:S01]  /*1d050*/  @P5 STG.E desc[UR16][R244.64], R243 ;  /* 0x000000f3f4005986 */ /* 0x0107e2000c101910 */
[----:B------:R-:W-:-:S03]  /*1d060*/  ULDC UR4, c[0x0][0x228] ;  /* 0x00008a0000047ab9 */ /* 0x000fc60000000800 */
[----:B------:R4:W-:Y:S01]  /*1d070*/  @P6 STG.E desc[UR16][R246.64], R251 ;  /* 0x000000fbf6006986 */ /* 0x0009e2000c101910 */
[----:B-1----:R-:W-:-:S03]  /*1d080*/  VIADD R0, R15, UR28 ;  /* 0x0000001c0f007c36 */ /* 0x002fc60008000000 */
[----:B------:R1:W-:Y:S01]  /*1d090*/  @P4 STG.E desc[UR16][R2.64], R250 ;  /* 0x000000fa02004986 */ /* 0x0003e2000c101910 */
[----:B------:R-:W-:-:S03]  /*1d0a0*/  IMAD.WIDE R226, R15, 0x4, R148 ;  /* 0x000000040fe27825 */ /* 0x000fc600078e0294 */
[----:B---3--:R-:W3:Y:S04]  /*1d0b0*/  LDL.LU R243, [R1+0x514] ;  /* 0x0005140001f37983 */ /* 0x008ee80000300800 */
[----:B----4-:R-:W4:Y:S04]  /*1d0c0*/  LDL.LU R251, [R1+0x304] ;  /* 0x0003040001fb7983 */ /* 0x010f280000300800 */
[----:B------:R-:W2:Y:S04]  /*1d0d0*/  LDL.LU R15, [R1+0x524] ;  /* 0x00052400010f7983 */ /* 0x000ea80000300800 */
[----:B-1----:R-:W4:Y:S04]  /*1d0e0*/  LDL.LU R250, [R1+0xb58] ;  /* 0x000b580001fa7983 */ /* 0x002f280000300800 */
[----:B------:R-:W3:Y:S01]  /*1d0f0*/  LDL.LU R3, [R1+0x504] ;  /* 0x0005040001037983 */ /* 0x000ee20000300800 */
[----:B------:R-:W-:-:S02]  /*1d100*/  ISETP.LT.AND P5, PT, R11, UR18, !P2 ;  /* 0x000000120b007c0c */ /* 0x000fc4000d7a1270 */
[----:B------:R-:W-:Y:S02]  /*1d110*/  ISETP.LT.AND P6, PT, R14, UR14, !P2 ;  /* 0x0000000e0e007c0c */ /* 0x000fe4000d7c1270 */
[----:B------:R-:W-:Y:S01]  /*1d120*/  ISETP.LT.AND P4, PT, R13, UR26, !P2 ;  /* 0x0000001a0d007c0c */ /* 0x000fe2000d781270 */
[C---:B------:R-:W-:Y:S01]  /*1d130*/  IMAD.WIDE R244, R0.reuse, 0x4, R224 ;  /* 0x0000000400f47825 */ /* 0x040fe200078e02e0 */
[----:B------:R1:W-:Y:S03]  /*1d140*/  @P3 STG.E desc[UR16][R226.64], R248 ;  /* 0x000000f8e2003986 */ /* 0x0003e6000c101910 */
[----:B------:R-:W-:-:S04]  /*1d150*/  IMAD.WIDE R246, R0, 0x4, R8 ;  /* 0x0000000400f67825 */ /* 0x000fc800078e0208 */
[----:B-1----:R-:W-:Y:S01]  /*1d160*/  VIADD R248, R10, 0x5 ;  /* 0x000000050af87836 */ /* 0x002fe20000000000 */
[----:B---3--:R1:W-:Y:S01]  /*1d170*/  @P5 STG.E desc[UR16][R244.64], R3 ;  /* 0x00000003f4005986 */ /* 0x0083e2000c101910 */
[----:B------:R-:W-:Y:S01]  /*1d180*/  ISETP.LT.AND P5, PT, R14, UR4, !P0 ;  /* 0x000000040e007c0c */ /* 0x000fe2000c7a1270 */
[----:B------:R-:W-:Y:S02]  /*1d190*/  ULDC UR4, c[0x0][0x22c] ;  /* 0x00008b0000047ab9 */ /* 0x000fe40000000800 */
[----:B--2---:R2:W-:Y:S01]  /*1d1a0*/  @P6 STG.E desc[UR16][R246.64], R15 ;  /* 0x0000000ff6006986 */ /* 0x0045e2000c101910 */
[----:B-1----:R-:W-:-:S04]  /*1d1b0*/  IMAD.WIDE R2, R0, 0x4, R150 ;  /* 0x0000000400027825 */ /* 0x002fc800078e0296 */
[----:B--2---:R-:W-:Y:S01]  /*1d1c0*/  VIADD R15, R0, UR28 ;  /* 0x0000001c000f7c36 */ /* 0x004fe20008000000 */
[----:B------:R1:W-:Y:S01]  /*1d1d0*/  @P4 STG.E desc[UR16][R2.64], R243 ;  /* 0x000000f302004986 */ /* 0x0003e2000c101910 */
[----:B------:R-:W-:Y:S01]  /*1d1e0*/  ISETP.GE.AND P4, PT, R248, UR4, PT ;  /* 0x00000004f8007c0c */ /* 0x000fe2000bf86270 */
[----:B------:R-:W-:Y:S02]  /*1d1f0*/  ULDC UR4, c[0x0][0x228] ;  /* 0x00008a0000047ab9 */ /* 0x000fe40000000800 */
[----:B-1----:R-:W2:Y:S01]  /*1d200*/  LDL.LU R243, [R1+0x518] ;  /* 0x0005180001f37983 */ /* 0x002ea20000300800 */
[----:B------:R-:W-:-:S03]  /*1d210*/  IMAD.WIDE R2, R0, 0x4, R148 ;  /* 0x0000000400027825 */ /* 0x000fc600078e0294 */
[----:B------:R-:W3:Y:S04]  /*1d220*/  LDL.LU R0, [R1+0x104] ;  /* 0x0001040001007983 */ /* 0x000ee80000300800 */
[----:B------:R-:W2:Y:S01]  /*1d230*/  LDL.LU R248, [R1+0x204] ;  /* 0x0002040001f87983 */ /* 0x000ea20000300800 */
[----:B------:R-:W-:Y:S01]  /*1d240*/  ISETP.LT.AND P3, PT, R11, UR24, !P0 ;  /* 0x000000180b007c0c */ /* 0x000fe2000c761270 */
[----:B------:R-:W-:Y:S02]  /*1d250*/  ULDC.64 UR24, c[0x0][0x228] ;  /* 0x00008a0000187ab9 */ /* 0x000fe40000000a00 */
[----:B------:R-:W-:Y:S01]  /*1d260*/  ISETP.LT.AND P2, PT, R12, UR24, !P2 ;  /* 0x000000180c007c0c */ /* 0x000fe2000d741270 */
[----:B------:R-:W-:Y:S01]  /*1d270*/  IMAD.WIDE R226, R15, 0x4, R224 ;  /* 0x000000040fe27825 */ /* 0x000fe200078e02e0 */
[----:B------:R-:W-:Y:S01]  /*1d280*/  ISETP.LT.AND P6, PT, R13, UR6, !P0 ;  /* 0x000000060d007c0c */ /* 0x000fe2000c7c1270 */
[----:B------:R-:W-:-:S02]  /*1d290*/  ULDC UR6, c[0x0][0x228] ;  /* 0x00008a0000067ab9 */ /* 0x000fc40000000800 */
[----:B------:R-:W-:-:S08]  /*1d2a0*/  IMAD.WIDE R244, R15, 0x4, R8 ;  /* 0x000000040ff47825 */ /* 0x000fd000078e0208 */
[----:B----4-:R1:W-:Y:S01]  /*1d2b0*/  @P2 STG.E desc[UR16][R2.64], R251 ;  /* 0x000000fb02002986 */ /* 0x0103e2000c101910 */
[----:B------:R-:W-:-:S04]  /*1d2c0*/  IMAD.WIDE R246, R15, 0x4, R150 ;  /* 0x000000040ff67825 */ /* 0x000fc800078e0296 */
[----:B-1----:R-:W-:Y:S01]  /*1d2d0*/  VIADD R2, R10, 0x6 ;  /* 0x000000060a027836 */ /* 0x002fe20000000000 */
[----:B------:R-:W4:Y:S04]  /*1d2e0*/  LDL.LU R251, [R1+0xb54] ;  /* 0x000b540001fb7983 */ /* 0x000f280000300800 */
[----:B--2---:R-:W-:Y:S01]  /*1d2f0*/  @P3 STG.E desc[UR16][R226.64], R248 ;  /* 0x000000f8e2003986 */ /* 0x004fe2000c101910 */
[----:B------:R-:W-:Y:S01]  /*1d300*/  ISETP.LT.AND P3, PT, R12, UR4, !P0 ;  /* 0x000000040c007c0c */ /* 0x000fe2000c761270 */
[----:B------:R-:W-:Y:S02]  /*1d310*/  ULDC UR4, c[0x0][0x22c] ;  /* 0x00008b0000047ab9 */ /* 0x000fe40000000800 */
[----:B------:R-:W-:Y:S01]  /*1d320*/  ISETP.GE.AND P2, PT, R2, UR4, PT ;  /* 0x0000000402007c0c */ /* 0x000fe2000bf46270 */
[----:B------:R-:W-:Y:S01]  /*1d330*/  IMAD.WIDE R2, R15, 0x4, R148 ;  /* 0x000000040f027825 */ /* 0x000fe200078e0294 */
[----:B---3--:R1:W-:Y:S01]  /*1d340*/  @P5 STG.E desc[UR16][R244.64], R0 ;  /* 0x00000000f4005986 */ /* 0x0083e2000c101910 */
[----:B------:R-:W-:Y:S01]  /*1d350*/  ISETP.LT.AND P0, PT, R11, UR6, !P1 ;  /* 0x000000060b007c0c */ /* 0x000fe2000cf01270 */
[----:B------:R-:W-:Y:S01]  /*1d360*/  ULDC UR4, c[0x0][0x22c] ;  /* 0x00008b0000047ab9 */ /* 0x000fe20000000800 */
[----:B-1----:R-:W-:Y:S01]  /*1d370*/  IADD3 R0, R15, UR28, RZ ;  /* 0x0000001c0f007c10 */ /* 0x002fe2000fffe0ff */
[----:B------:R1:W-:Y:S01]  /*1d380*/  @P6 STG.E desc[UR16][R246.64], R242 ;  /* 0x000000f2f6006986 */ /* 0x0003e2000c101910 */
[----:B------:R-:W-:Y:S01]  /*1d390*/  ISETP.LT.AND P5, PT, R14, UR8, !P1 ;  /* 0x000000080e007c0c */ /* 0x000fe2000cfa1270 */
[----:B------:R-:W-:Y:S01]  /*1d3a0*/  VIADD R248, R10, 0x7 ;  /* 0x000000070af87836 */ /* 0x000fe20000000000 */
[----:B------:R-:W-:Y:S01]  /*1d3b0*/  ULDC UR6, c[0x0][0x228] ;  /* 0x00008a0000067ab9 */ /* 0x000fe20000000800 */
[----:B------:R2:W-:Y:S04]  /*1d3c0*/  @P3 STG.E desc[UR16][R2.64], R249 ;  /* 0x000000f902003986 */ /* 0x0005e8000c101910 */
[----:B-1----:R-:W3:Y:S01]  /*1d3d0*/  LDL.LU R242, [R1+0x208] ;  /* 0x0002080001f27983 */ /* 0x002ee20000300800 */
[----:B------:R-:W-:Y:S01]  /*1d3e0*/  ISETP.LT.AND P6, PT, R13, UR10, !P1 ;  /* 0x0000000a0d007c0c */ /* 0x000fe2000cfc1270 */
[----:B------:R-:W-:-:S04]  /*1d3f0*/  IMAD.WIDE R226, R0, 0x4, R224 ;  /* 0x0000000400e27825 */ /* 0x000fc800078e02e0 */
[C---:B------:R-:W-:Y:S01]  /*1d400*/  IMAD.WIDE R244, R0.reuse, 0x4, R8 ;  /* 0x0000000400f47825 */ /* 0x040fe200078e0208 */
[----:B------:R-:W4:Y:S03]  /*1d410*/  LDL.LU R15, [R1+0x528] ;  /* 0x00052800010f7983 */ /* 0x000f260000300800 */
[----:B------:R-:W-:Y:S01]  /*1d420*/  IMAD.WIDE R246, R0, 0x4, R150 ;  /* 0x0000000400f67825 */ /* 0x000fe200078e0296 */
[----:B--2---:R-:W2:Y:S01]  /*1d430*/  LDL.LU R3, [R1+0x508] ;  /* 0x0005080001037983 */ /* 0x004ea20000300800 */
[----:B------:R-:W-:Y:S01]  /*1d440*/  ISETP.GE.AND P3, PT, R248, UR4, PT ;  /* 0x00000004f8007c0c */ /* 0x000fe2000bf66270 */
[----:B------:R-:W-:Y:S01]  /*1d450*/  ULDC UR4, c[0x0][0x228] ;  /* 0x00008a0000047ab9 */ /* 0x000fe20000000800 */
[----:B------:R-:W-:Y:S01]  /*1d460*/  ULDC UR8, c[0x0][0x228] ;  /* 0x00008a0000087ab9 */ /* 0x000fe20000000800 */
[----:B------:R-:W3:Y:S01]  /*1d470*/  LDL.LU R249, [R1+0x308] ;  /* 0x0003080001f97983 */ /* 0x000ee20000300800 */
[----:B------:R-:W-:-:S03]  /*1d480*/  ULDC UR10, c[0x0][0x228] ;  /* 0x00008a00000a7ab9 */ /* 0x000fc60000000800 */
[----:B------:R-:W3:Y:S01]  /*1d490*/  LDL.LU R248, [R1+0x8] ;  /* 0x0000080001f87983 */ /* 0x000ee20000300800 */
[----:B------:R-:W-:Y:S01]  /*1d4a0*/  ISETP.LT.AND P1, PT, R12, UR4, !P1 ;  /* 0x000000040c007c0c */ /* 0x000fe2000cf21270 */
[----:B------:R-:W-:Y:S02]  /*1d4b0*/  ULDC UR4, c[0x0][0x228] ;  /* 0x00008a0000047ab9 */ /* 0x000fe40000000800 */
[----:B--2---:R-:W-:Y:S04]  /*1d4c0*/  @P0 STG.E desc[UR16][R226.64], R3 ;  /* 0x00000003e2000986 */ /* 0x004fe8000c101910 */
[----:B----4-:R-:W-:Y:S04]  /*1d4d0*/  @P5 STG.E desc[UR16][R244.64], R15 ;  /* 0x0000000ff4005986 */ /* 0x010fe8000c101910 */
[----:B------:R1:W-:Y:S04]  /*1d4e0*/  @P6 STG.E desc[UR16][R246.64], R243 ;  /* 0x000000f3f6006986 */ /* 0x0003e8000c101910 */
[----:B-1----:R-:W2:Y:S04]  /*1d4f0*/  LDL.LU R247, [R1+0x108] ;  /* 0x0001080001f77983 */ /* 0x002ea80000300800 */
[----:B------:R-:W4:Y:S01]  /*1d500*/  LDL.LU R243, [R1+0x50c] ;  /* 0x00050c0001f37983 */ /* 0x000f220000300800 */
[----:B------:R-:W-:Y:S01]  /*1d510*/  ISETP.LT.AND P0, PT, R11, UR4, !P4 ;  /* 0x000000040b007c0c */ /* 0x000fe2000e701270 */
[C---:B------:R-:W-:Y:S01]  /*1d520*/  VIADD R15, R0.reuse, UR28 ;  /* 0x0000001c000f7c36 */ /* 0x040fe20008000000 */
[----:B------:R-:W-:Y:S01]  /*1d530*/  ULDC UR4, c[0x0][0x228] ;  /* 0x00008a0000047ab9 */ /* 0x000fe20000000800 */
[----:B------:R-:W-:Y:S01]  /*1d540*/  IMAD.WIDE R2, R0, 0x4, R148 ;  /* 0x0000000400027825 */ /* 0x000fe200078e0294 */
[----:B------:R-:W-:Y:S01]  /*1d550*/  ISETP.LT.AND P6, PT, R14, UR6, !P4 ;  /* 0x000000060e007c0c */ /* 0x000fe2000e7c1270 */
[----:B------:R-:W-:-:S02]  /*1d560*/  ULDC UR6, c[0x0][0x228] ;  /* 0x00008a0000067ab9 */ /* 0x000fc40000000800 */
[----:B------:R-:W-:Y:S01]  /*1d570*/  VIADD R244, R10, 0x8 ;  /* 0x000000080af47836 */ /* 0x000fe20000000000 */
[----:B------:R-:W-:Y:S01]  /*1d580*/  ISETP.LT.AND P5, PT, R13, UR4, !P4 ;  /* 0x000000040d007c0c */ /* 0x000fe2000e7a1270 */
[----:B------:R-:W-:Y:S01]  /*1d590*/  IMAD.WIDE R226, R15, 0x4, R224 ;  /* 0x000000040fe27825 */ /* 0x000fe200078e02e0 */
[----:B------:R-:W-:Y:S01]  /*1d5a0*/  ULDC UR4, c[0x0][0x22c] ;  /* 0x00008b0000047ab9 */ /* 0x000fe20000000800 */
[----:B---3--:R1:W-:Y:S01]  /*1d5b0*/  @P1 STG.E desc[UR16][R2.64], R249 ;  /* 0x000000f902001986 */ /* 0x0083e2000c101910 */
[----:B------:R-:W-:Y:S01]  /*1d5c0*/  ISETP.GE.AND P1, PT, R244, UR4, PT ;  /* 0x00000004f4007c0c */ /* 0x000fe2000bf26270 */
[----:B------:R-:W-:Y:S01]  /*1d5d0*/  ULDC UR4, c[0x0][0x228] ;  /* 0x00008a0000047ab9 */ /* 0x000fe20000000800 */
[----:B------:R-:W-:Y:S01]  /*1d5e0*/  ISETP.LT.AND P4, PT, R12, UR8, !P4 ;  /* 0x000000080c007c0c */ /* 0x000fe2000e781270 */
[----:B------:R3:W-:Y:S01]  /*1d5f0*/  @P0 STG.E desc[UR16][R226.64], R242 ;  /* 0x000000f2e2000986 */ /* 0x0007e2000c101910 */
[----:B------:R-:W-:Y:S01]  /*1d600*/  ISETP.LT.AND P0, PT, R11, UR4, !P2 ;  /* 0x000000040b007c0c */ /* 0x000fe2000d701270 */
[----:B------:R-:W-:Y:S01]  /*1d610*/  IMAD.WIDE R244, R15, 0x4, R148 ;  /* 0x000000040ff47825 */ /* 0x000fe200078e0294 */
[----:B------:R-:W-:Y:S01]  /*1d620*/  ULDC UR4, c[0x0][0x228] ;  /* 0x00008a0000047ab9 */ /* 0x000fe20000000800 */
[----:B------:R-:W-:-:S02]  /*1d630*/  ULDC UR8, c[0x0][0x228] ;  /* 0x00008a0000087ab9 */ /* 0x000fc40000000800 */
[C---:B-1----:R-:W-:Y:S01]  /*1d640*/  IMAD.WIDE R2, R15.reuse, 0x4, R8 ;  /* 0x000000040f027825 */ /* 0x042fe200078e0208 */
[----:B------:R-:W4:Y:S03]  /*1d650*/  LDL.LU R249, [R1+0x51c] ;  /* 0x00051c0001f97983 */ /* 0x000f260000300800 */
[C---:B---3--:R-:W-:Y:S01]  /*1d660*/  IMAD.WIDE R226, R15.reuse, 0x4, R150 ;  /* 0x000000040fe27825 */ /* 0x048fe200078e0296 */
[----:B------:R-:W3:Y:S03]  /*1d670*/  LDL.LU R242, [R1+0x20c] ;  /* 0x00020c0001f27983 */ /* 0x000ee60000300800 */
[----:B------:R-:W-:-:S05]  /*1d680*/  VIADD R15, R15, UR28 ;  /* 0x0000001c0f0f7c36 */ /* 0x000fca0008000000 */
[C---:B------:R-:W-:Y:S01]  /*1d690*/  IADD3 R0, R15.reuse, UR28, RZ ;  /* 0x0000001c0f007c10 */ /* 0x040fe2000fffe0ff */
[----:B--2---:R1:W-:Y:S04]  /*1d6a0*/  @P6 STG.E desc[UR16][R2.64], R247 ;  /* 0x000000f702006986 */ /* 0x0043e8000c101910 */
[----:B------:R2:W-:Y:S04]  /*1d6b0*/  @P5 STG.E desc[UR16][R226.64], R248 ;  /* 0x000000f8e2005986 */ /* 0x0005e8000c101910 */
[----:B------:R4:W-:Y:S01]  /*1d6c0*/  @P4 STG.E desc[UR16][R244.64], R250 ;  /* 0x000000faf4004986 */ /* 0x0009e2000c101910 */
[----:B-1----:R-:W-:Y:S01]  /*1d6d0*/  IMAD.WIDE R2, R15, 0x4, R224 ;  /* 0x000000040f027825 */ /* 0x002fe200078e02e0 */
[----:B------:R-:W-:Y:S01]  /*1d6e0*/  ISETP.LT.AND P4, PT, R14, UR4, !P2 ;  /* 0x000000040e007c0c */ /* 0x000fe2000d781270 */
[----:B------:R-:W-:-:S02]  /*1d6f0*/  ULDC UR4, c[0x0][0x22c] ;  /* 0x00008b0000047ab9 */ /* 0x000fc40000000800 */
[----:B--2---:R-:W-:Y:S01]  /*1d700*/  VIADD R248, R10, 0x9 ;  /* 0x000000090af87836 */ /* 0x004fe20000000000 */
[----:B----4-:R1:W-:Y:S01]  /*1d710*/  @P0 STG.E desc[UR16][R2.64], R243 ;  /* 0x000000f302000986 */ /* 0x0103e2000c101910 */
[----:B------:R-:W-:-:S03]  /*1d720*/  IMAD.WIDE R226, R15, 0x4, R150 ;  /* 0x000000040fe27825 */ /* 0x000fc600078e0296 */
[----:B------:R-:W2:Y:S01]  /*1d730*/  LDL.LU R250, [R1+0x10c] ;  /* 0x00010c0001fa7983 */ /* 0x000ea20000300800 */
[C---:B------:R-:W-:Y:S01]  /*1d740*/  IMAD.WIDE R244, R15.reuse, 0x4, R148 ;  /* 0x000000040ff47825 */ /* 0x040fe200078e0294 */
[----:B------:R-:W-:Y:S01]  /*1d750*/  ISETP.GE.AND P0, PT, R248, UR4, PT ;  /* 0x00000004f8007c0c */ /* 0x000fe2000bf06270 */
[----:B------:R-:W-:Y:S01]  /*1d760*/  ULDC UR4, c[0x0][0x228] ;  /* 0x00008a0000047ab9 */ /* 0x000fe20000000800 */
[----:B-1----:R-:W4:Y:S01]  /*1d770*/  LDL.LU R243, [R1+0xc] ;  /* 0x00000c0001f37983 */ /* 0x002f220000300800 */
[----:B------:R-:W-:-:S03]  /*1d780*/  IMAD.WIDE R2, R15, 0x4, R8 ;  /* 0x000000040f027825 */ /* 0x000fc600078e0208 */
[----:B------:R-:W3:Y:S04]  /*1d790*/  LDL.LU R15, [R1+0x30c] ;  /* 0x00030c00010f7983 */ /* 0x000ee80000300800 */
[----:B------:R-:W2:Y:S01]  /*1d7a0*/  LDL.LU R248, [R1+0x52c] ;  /* 0x00052c0001f87983 */ /* 0x000ea20000300800 */
[----:B------:R-:W-:Y:S01]  /*1d7b0*/  ISETP.LT.AND P5, PT, R13, UR6, !P2 ;  /* 0x000000060d007c0c */ /* 0x000fe2000d7a1270 */
[----:B------:R-:W-:Y:S01]  /*1d7c0*/  IMAD.WIDE R246, R0, 0x4, R224 ;  /* 0x0000000400f67825 */ /* 0x000fe200078e02e0 */
[----:B------:R-:W-:Y:S01]  /*1d7d0*/  ISETP.LT.AND P2, PT, R12, UR8, !P2 ;  /* 0x000000080c007c0c */ /* 0x000fe2000d741270 */
[----:B------:R-:W-:Y:S01]  /*1d7e0*/  ULDC UR6, c[0x0][0x228] ;  /* 0x00008a0000067ab9 */ /* 0x000fe20000000800 */
[----:B------:R-:W-:Y:S01]  /*1d7f0*/  ISETP.LT.AND P6, PT, R11, UR10, !P3 ;  /* 0x0000000a0b007c0c */ /* 0x000fe2000dfc1270 */
[----:B------:R-:W-:Y:S01]  /*1d800*/  ULDC UR8, c[0x0][0x228] ;  /* 0x00008a0000087ab9 */ /* 0x000fe20000000800 */
[----:B------:R-:W-:Y:S01]  /*1d810*/  ULDC UR10, c[0x0][0x228] ;  /* 0x00008a00000a7ab9 */ /* 0x000fe20000000800 */
[----:B--2---:R1:W-:Y:S06]  /*1d820*/  @P4 STG.E desc[UR16][R2.64], R248 ;  /* 0x000000f802004986 */ /* 0x0043ec000c101910 */
[----:B------:R2:W-:Y:S04]  /*1d830*/  @P5 STG.E desc[UR16][R226.64], R249 ;  /* 0x000000f9e2005986 */ /* 0x0005e8000c101910 */
[----:B---3--:R-:W-:Y:S04]  /*1d840*/  @P2 STG.E desc[UR16][R244.64], R15 ;  /* 0x0000000ff4002986 */ /* 0x008fe8000c101910 */
[----:B-1----:R-:W3:Y:S04]  /*1d850*/  LDL.LU R248, [R1+0x550] ;  /* 0x0005500001f87983 */ /* 0x002ee80000300800 */
[----:B--2---:R-:W2:Y:S04]  /*1d860*/  LDL.LU R249, [R1+0x530] ;  /* 0x0005300001f97983 */ /* 0x004ea80000300800 */
[----:B------:R1:W-:Y:S04]  /*1d870*/  @P6 STG.E desc[UR16][R246.64], R242 ;  /* 0x000000f2f6006986 */ /* 0x0003e8000c101910 */
[----:B-1----:R-:W2:Y:S01]  /*1d880*/  LDL.LU R242, [R1+0x540] ;  /* 0x0005400001f27983 */ /* 0x002ea20000300800 */
[----:B------:R-:W-:Y:S01]  /*1d890*/  ISETP.LT.AND P2, PT, R14, UR4, !P3 ;  /* 0x000000040e007c0c */ /* 0x000fe2000df41270 */
[----:B------:R-:W-:-:S02]  /*1d8a0*/  ULDC UR4, c[0x0][0x228] ;  /* 0x00008a0000047ab9 */ /* 0x000fc40000000800 */
[----:B------:R-:W-:Y:S01]  /*1d8b0*/  ISETP.LT.AND P4, PT, R13, UR4, !P3 ;  /* 0x000000040d007c0c */ /* 0x000fe2000df81270 */
[----:B------:R-:W-:Y:S01]  /*1d8c0*/  IMAD.WIDE R2, R0, 0x4, R8 ;  /* 0x0000000400027825 */ /* 0x000fe200078e0208 */
[----:B------:R-:W-:Y:S01]  /*1d8d0*/  ISETP.LT.AND P3, PT, R12, UR6, !P3 ;  /* 0x000000060c007c0c */ /* 0x000fe2000df61270 */
[----:B------:R-:W-:Y:S02]  /*1d8e0*/  ULDC UR4, c[0x0][0x22c] ;  /* 0x00008b0000047ab9 */ /* 0x000fe40000000800 */
[----:B------:R-:W-:Y:S02]  /*1d8f0*/  VIADD R244, R10, 0xa ;  /* 0x0000000a0af47836 */ /* 0x000fe40000000000 */
[----:B------:R-:W-:Y:S01]  /*1d900*/  IMAD.WIDE R226, R0, 0x4, R150 ;  /* 0x0000000400e27825 */ /* 0x000fe200078e0296 */
[----:B------:R-:W-:Y:S01]  /*1d910*/  ISETP.LT.AND P5, PT, R11, UR8, !P1 ;  /* 0x000000080b007c0c */ /* 0x000fe2000cfa1270 */
[----:B------:R-:W-:Y:S01]  /*1d920*/  ULDC UR6, c[0x0][0x228] ;  /* 0x00008a0000067ab9 */ /* 0x000fe20000000800 */
[----:B------:R1:W-:Y:S01]  /*1d930*/  @P2 STG.E desc[UR16][R2.64], R250 ;  /* 0x000000fa02002986 */ /* 0x0003e2000c101910 */
[----:B------:R-:W-:Y:S01]  /*1d940*/  ISETP.GE.AND P2, PT, R244, UR4, PT ;  /* 0x00000004f4007c0c */ /* 0x000fe2000bf46270 */
[----:B------:R-:W-:Y:S01]  /*1d950*/  ULDC UR4, c[0x0][0x228] ;  /* 0x00008a0000047ab9 */ /* 0x000fe20000000800 */
[----:B------:R-:W-:Y:S01]  /*1d960*/  ISETP.LT.AND P6, PT, R14, UR10, !P1 ;  /* 0x0000000a0e007c0c */ /* 0x000fe2000cfc1270 */
[----:B----4-:R4:W-:Y:S01]  /*1d970*/  @P4 STG.E desc[UR16][R226.64], R243 ;  /* 0x000000f3e2004986 */ /* 0x0109e2000c101910 */
[C---:B------:R-:W-:Y:S01]  /*1d980*/  VIADD R15, R0.reuse, UR28 ;  /* 0x0000001c000f7c36 */ /* 0x040fe20008000000 */
[----:B------:R-:W-:Y:S01]  /*1d990*/  ISETP.LT.AND P4, PT, R13, UR4, !P1 ;  /* 0x000000040d007c0c */ /* 0x000fe2000cf81270 */
[----:B------:R-:W-:Y:S01]  /*1d9a0*/  ULDC UR4, c[0x0][0x228] ;  /* 0x00008a0000047ab9 */ /* 0x000fe20000000800 */
[----:B------:R-:W-:Y:S01]  /*1d9b0*/  ULDC UR8, c[0x0][0x228] ;  /* 0x00008a0000087ab9 */ /* 0x000fe20000000800 */
[----:B-1----:R-:W-:Y:S01]  /*1d9c0*/  IMAD.WIDE R2, R0, 0x4, R148 ;  /* 0x0000000400027825 */ /* 0x002fe200078e0294 */
[----:B------:R-:W2:Y:S01]  /*1d9d0*/  LDL.LU R250, [R1+0x110] ;  /* 0x0001100001fa7983 */ /* 0x000ea20000300800 */
[----:B------:R-:W-:-:S02]  /*1d9e0*/  ULDC UR10, c[0x0][0x228] ;  /* 0x00008a00000a7ab9 */ /* 0x000fc40000000800 */
[C---:B----4-:R-:W-:Y:S01]  /*1d9f0*/  IMAD.WIDE R226, R15.reuse, 0x4, R224 ;  /* 0x000000040fe27825 */ /* 0x050fe200078e02e0 */
[----:B------:R1:W-:Y:S03]  /*1da00*/  @P3 STG.E desc[UR16][R2.64], R251 ;  /* 0x000000fb02003986 */ /* 0x0003e6000c101910 */
[C---:B------:R-:W-:Y:S01]  /*1da10*/  IMAD.WIDE R244, R15.reuse, 0x4, R8 ;  /* 0x000000040ff47825 */ /* 0x040fe200078e0208 */
[----:B------:R-:W4:Y:S01]  /*1da20*/  LDL.LU R243, [R1+0x10] ;  /* 0x0000100001f37983 */ /* 0x000f220000300800 */
[----:B------:R-:W-:Y:S01]  /*1da30*/  ISETP.LT.AND P1, PT, R12, UR4, !P1 ;  /* 0x000000040c007c0c */ /* 0x000fe2000cf21270 */
[----:B------:R-:W-:Y:S01]  /*1da40*/  ULDC UR4, c[0x0][0x22c] ;  /* 0x00008b0000047ab9 */ /* 0x000fe20000000800 */
[C---:B-1----:R-:W-:Y:S01]  /*1da50*/  IMAD.WIDE R2, R15.reuse, 0x4, R150 ;  /* 0x000000040f027825 */ /* 0x042fe200078e0296 */
[----:B------:R-:W4:Y:S03]  /*1da60*/  LDL.LU R251, [R1+0x554] ;  /* 0x0005540001fb7983 */ /* 0x000f260000300800 */
[----:B------:R-:W-:Y:S01]  /*1da70*/  VIADD R0, R15, UR28 ;  /* 0x0000001c0f007c36 */ /* 0x000fe20008000000 */
[----:B---3--:R1:W-:Y:S04]  /*1da80*/  @P5 STG.E desc[UR16][R226.64], R248 ;  /* 0x000000f8e2005986 */ /* 0x0083e8000c101910 */
[----:B--2---:R2:W-:Y:S01]  /*1da90*/  @P6 STG.E desc[UR16][R244.64], R249 ;  /* 0x000000f9f4006986 */ /* 0x0045e2000c101910 */
[----:B-1----:R-:W-:-:S03]  /*1daa0*/  VIADD R248, R10, 0xb ;  /* 0x0000000b0af87836 */ /* 0x002fc60000000000 */
[----:B--2---:R-:W2:Y:S04]  /*1dab0*/  LDL.LU R249, [R1+0x534] ;  /* 0x0005340001f97983 */ /* 0x004ea80000300800 */
[----:B------:R1:W-:Y:S01]  /*1dac0*/  @P4 STG.E desc[UR16][R2.64], R242 ;  /* 0x000000f202004986 */ /* 0x0003e2000c101910 */
[----:B------:R-:W-:Y:S02]  /*1dad0*/  ISETP.GE.AND P4, PT, R248, UR4, PT ;  /* 0x00000004f8007c0c */ /* 0x000fe4000bf86270 */
[----:B------:R-:W-:Y:S02]  /*1dae0*/  ISETP.LT.AND P3, PT, R11, UR6, !P0 ;  /* 0x000000060b007c0c */ /* 0x000fe4000c761270 */
[----:B------:R-:W-:Y:S01]  /*1daf0*/  ISETP.LT.AND P5, PT, R14, UR8, !P0 ;  /* 0x000000080e007c0c */ /* 0x000fe2000c7a1270 */
[C---:B------:R-:W-:Y:S01]  /*1db00*/  IMAD.WIDE R226, R0.reuse, 0x4, R224 ;  /* 0x0000000400e27825 */ /* 0x040fe200078e02e0 */
[----:B------:R-:W-:Y:S01]  /*1db10*/  ISETP.LT.AND P6, PT, R13, UR10, !P0 ;  /* 0x0000000a0d007c0c */ /* 0x000fe2000c7c1270 */
[----:B------:R-:W-:Y:S01]  /*1db20*/  ULDC UR4, c[0x0][0x228] ;  /* 0x00008a0000047ab9 */ /* 0x000fe20000000800 */
[----:B------:R-:W-:Y:S01]  /*1db30*/  ULDC UR6, c[0x0][0x228] ;  /* 0x00008a0000067ab9 */ /* 0x000fe20000000800 */
[----:B------:R-:W-:Y:S01]  /*1db40*/  IMAD.WIDE R244, R0, 0x4, R8 ;  /* 0x0000000400f47825 */ /* 0x000fe200078e0208 */
[----:B------:R-:W-:Y:S01]  /*1db50*/  ULDC UR8, c[0x0][0x228] ;  /* 0x00008a0000087ab9 */ /* 0x000fe20000000800 */
[----:B-1----:R-:W3:Y:S01]  /*1db60*/  LDL.LU R242, [R1+0x544] ;  /* 0x0005440001f27983 */ /* 0x002ee20000300800 */
[----:B------:R-:W-:Y:S01]  /*1db70*/  ULDC UR10, c[0x0][0x228] ;  /* 0x00008a00000a7ab9 */ /* 0x000fe20000000800 */
[----:B------:R-:W-:-:S02]  /*1db80*/  IMAD.WIDE R2, R15, 0x4, R148 ;  /* 0x000000040f027825 */ /* 0x000fc400078e0294 */
[----:B------:R-:W4:Y:S04]  /*1db90*/  LDL.LU R15, [R1+0x310] ;  /* 0x00031000010f7983 */ /* 0x000f280000300800 */
[----:B------:R-:W2:Y:S01]  /*1dba0*/  LDL.LU R248, [R1+0x400] ;  /* 0x0004000001f87983 */ /* 0x000ea20000300800 */
[----:B------:R-:W-:-:S03]  /*1dbb0*/  IMAD.WIDE R246, R0, 0x4, R150 ;  /* 0x0000000400f67825 */ /* 0x000fc600078e0296 */
[----:B--2---:R1:W-:Y:S04]  /*1dbc0*/  @P1 STG.E desc[UR16][R2.64], R248 ;  /* 0x000000f802001986 */ /* 0x0043e8000c101910 */
[----:B----4-:R2:W-:Y:S01]  /*1dbd0*/  @P3 STG.E desc[UR16][R226.64], R15 ;  /* 0x0000000fe2003986 */ /* 0x0105e2000c101910 */
[----:B------:R-:W-:Y:S01]  /*1dbe0*/  ISETP.LT.AND P3, PT, R12, UR4, !P0 ;  /* 0x000000040c007c0c */ /* 0x000fe2000c761270 */
[----:B------:R-:W-:Y:S02]  /*1dbf0*/  ULDC UR4, c[0x0][0x22c] ;  /* 0x00008b0000047ab9 */ /* 0x000fe40000000800 */
[----:B------:R4:W-:Y:S01]  /*1dc00*/  @P5 STG.E desc[UR16][R244.64], R250 ;  /* 0x000000faf4005986 */ /* 0x0009e2000c101910 */
[----:B-1----:R-:W-:-:S03]  /*1dc10*/  VIADD R2, R10, 0xc ;  /* 0x0000000c0a027836 */ /* 0x002fc60000000000 */
[----:B------:R1:W-:Y:S01]  /*1dc20*/  @P6 STG.E desc[UR16][R246.64], R243 ;  /* 0x000000f3f6006986 */ /* 0x0003e2000c101910 */
[----:B--2---:R-:W-:Y:S02]  /*1dc30*/  IADD3 R15, R0, UR28, RZ ;  /* 0x0000001c000f7c10 */ /* 0x004fe4000fffe0ff */
[----:B------:R-:W-:Y:S01]  /*1dc40*/  ISETP.GE.AND P1, PT, R2, UR4, PT ;  /* 0x0000000402007c0c */ /* 0x000fe2000bf26270 */
[----:B------:R-:W-:Y:S01]  /*1dc50*/  IMAD.WIDE R2, R0, 0x4, R148 ;  /* 0x0000000400027825 */ /* 0x000fe200078e0294 */
[----:B----4-:R-:W2:Y:S01]  /*1dc60*/  LDL.LU R250, [R1+0x404] ;  /* 0x0004040001fa7983 */ /* 0x010ea20000300800 */
[----:B------:R-:W-:Y:S01]  /*1dc70*/  ISETP.LT.AND P0, PT, R11, UR6, !P2 ;  /* 0x000000060b007c0c */ /* 0x000fe2000d701270 */
[----:B------:R-:W-:Y:S01]  /*1dc80*/  ULDC UR4, c[0x0][0x22c] ;  /* 0x00008b0000047ab9 */ /* 0x000fe20000000800 */
[----:B------:R-:W-:Y:S02]  /*1dc90*/  ISETP.LT.AND P5, PT, R14, UR8, !P2 ;  /* 0x000000080e007c0c */ /* 0x000fe4000d7a1270 */
[----:B------:R-:W-:Y:S01]  /*1dca0*/  ISETP.LT.AND P6, PT, R13, UR10, !P2 ;  /* 0x0000000a0d007c0c */ /* 0x000fe2000d7c1270 */
[----:B-1----:R-:W4:Y:S01]  /*1dcb0*/  LDL.LU R243, [R1+0x314] ;  /* 0x0003140001f37983 */ /* 0x002f220000300800 */
[----:B------:R-:W-:Y:S01]  /*1dcc0*/  VIADD R248, R10, 0xd ;  /* 0x0000000d0af87836 */ /* 0x000fe20000000000 */
[----:B------:R-:W-:Y:S01]  /*1dcd0*/  ULDC UR6, c[0x0][0x228] ;  /* 0x00008a0000067ab9 */ /* 0x000fe20000000800 */
[C---:B------:R-:W-:Y:S01]  /*1dce0*/  IMAD.WIDE R226, R15.reuse, 0x4, R224 ;  /* 0x000000040fe27825 */ /* 0x040fe200078e02e0 */
[----:B------:R-:W3:Y:S01]  /*1dcf0*/  LDL.LU R0, [R1+0x210] ;  /* 0x0002100001007983 */ /* 0x000ee20000300800 */
[----:B------:R-:W-:Y:S01]  /*1dd00*/  ULDC UR8, c[0x0][0x228] ;  /* 0x00008a0000087ab9 */ /* 0x000fe20000000800 */
[----:B------:R-:W-:Y:S01]  /*1dd10*/  ULDC UR10, c[0x0][0x228] ;  /* 0x00008a00000a7ab9 */ /* 0x000fe20000000800 */
[----:B------:R-:W-:-:S04]  /*1dd20*/  IMAD.WIDE R244, R15, 0x4, R8 ;  /* 0x000000040ff47825 */ /* 0x000fc800078e0208 */
[----:B------:R-:W-:Y:S01]  /*1dd30*/  IMAD.WIDE R246, R15, 0x4, R150 ;  /* 0x000000040ff67825 */ /* 0x000fe200078e0296 */
[----:B---3--:R-:W-:Y:S01]  /*1dd40*/  @P3 STG.E desc[UR16][R2.64], R0 ;  /* 0x0000000002003986 */ /* 0x008fe2000c101910 */
[----:B------:R-:W-:Y:S01]  /*1dd50*/  ISETP.GE.AND P3, PT, R248, UR4, PT ;  /* 0x00000004f8007c0c */ /* 0x000fe2000bf66270 */
[----:B------:R-:W-:Y:S02]  /*1dd60*/  ULDC UR4, c[0x0][0x228] ;  /* 0x00008a0000047ab9 */ /* 0x000fe40000000800 */
[----:B------:R-:W-:Y:S04]  /*1dd70*/  @P0 STG.E desc[UR16][R226.64], R251 ;  /* 0x000000fbe2000986 */ /* 0x000fe8000c101910 */
[----:B------:R1:W-:Y:S04]  /*1dd80*/  @P5 STG.E desc[UR16][R244.64], R249 ;  /* 0x000000f9f4005986 */ /* 0x0003e8000c101910 */
[----:B------:R-:W3:Y:S04]  /*1dd90*/  LDL.LU R248, [R1+0x14] ;  /* 0x0000140001f87983 */ /* 0x000ee80000300800 */
[----:B------:R2:W-:Y:S04]  /*1dda0*/  @P6 STG.E desc[UR16][R246.64], R242 ;  /* 0x000000f2f6006986 */ /* 0x0005e8000c101910 */
[----:B-1----:R-:W3:Y:S04]  /*1ddb0*/  LDL.LU R249, [R1+0x214] ;  /* 0x0002140001f97983 */ /* 0x002ee80000300800 */
[----:B--2---:R-:W2:Y:S04]  /*1ddc0*/  LDL.LU R247, [R1+0x114] ;  /* 0x0001140001f77983 */ /* 0x004ea80000300800 */
[----:B------:R-:W3:Y:S01]  /*1ddd0*/  LDL.LU R242, [R1+0x558] ;  /* 0x0005580001f27983 */ /* 0x000ee20000300800 */
[----:B------:R-:W-:Y:S01]  /*1dde0*/  ISETP.LT.AND P2, PT, R12, UR4, !P2 ;  /* 0x000000040c007c0c */ /* 0x000fe2000d741270 */
[----:B------:R-:W-:-:S02]  /*1ddf0*/  ULDC UR4, c[0x0][0x228] ;  /* 0x00008a0000047ab9 */ /* 0x000fc40000000800 */
[----:B------:R-:W-:Y:S01]  /*1de00*/  ISETP.LT.AND P0, PT, R11, UR4, !P4 ;  /* 0x000000040b007c0c */ /* 0x000fe2000e701270 */
[C---:B------:R-:W-:Y:S01]  /*1de10*/  VIADD R0, R15.reuse, UR28 ;  /* 0x0000001c0f007c36 */ /* 0x040fe20008000000 */
[----:B------:R-:W-:Y:S01]  /*1de20*/  ULDC UR4, c[0x0][0x228] ;  /* 0x00008a0000047ab9 */ /* 0x000fe20000000800 */
[----:B------:R-:W-:Y:S01]  /*1de30*/  IMAD.WIDE R2, R15, 0x4, R148 ;  /* 0x000000040f027825 */ /* 0x000fe200078e0294 */
[----:B------:R-:W-:Y:S01]  /*1de40*/  ISETP.LT.AND P6, PT, R14, UR6, !P4 ;  /* 0x000000060e007c0c */ /* 0x000fe2000e7c1270 */
[----:B------:R-:W3:Y:S02]  /*1de50*/  LDL.LU R251, [R1+0x548] ;  /* 0x0005480001fb7983 */ /* 0x000ee40000300800 */
[----:B------:R-:W-:Y:S01]  /*1de60*/  VIADD R244, R10, 0xe ;  /* 0x0000000e0af47836 */ /* 0x000fe20000000000 */
[----:B------:R-:W-:Y:S01]  /*1de70*/  ISETP.LT.AND P5, PT, R13, UR4, !P4 ;  /* 0x000000040d007c0c */ /* 0x000fe2000e7a1270 */
[----:B------:R-:W-:Y:S01]  /*1de80*/  IMAD.WIDE R226, R0, 0x4, R224 ;  /* 0x0000000400e27825 */ /* 0x000fe200078e02e0 */
[----:B------:R-:W-:Y:S01]  /*1de90*/  ULDC UR4, c[0x0][0x22c] ;  /* 0x00008b0000047ab9 */ /* 0x000fe20000000800 */
[----:B------:R1:W-:Y:S01]  /*1dea0*/  @P2 STG.E desc[UR16][R2.64], R250 ;  /* 0x000000fa02002986 */ /* 0x0003e2000c101910 */
[----:B------:R-:W-:Y:S01]  /*1deb0*/  ISETP.GE.AND P2, PT, R244, UR4, PT ;  /* 0x00000004f4007c0c */ /* 0x000fe2000bf46270 */
[----:B------:R-:W-:Y:S01]  /*1dec0*/  ULDC UR4, c[0x0][0x228] ;  /* 0x00008a0000047ab9 */ /* 0x000fe20000000800 */
[----:B------:R-:W-:Y:S01]  /*1ded0*/  ISETP.LT.AND P4, PT, R12, UR8, !P4 ;  /* 0x000000080c007c0c */ /* 0x000fe2000e781270 */
[----:B----4-:R4:W-:Y:S01]  /*1dee0*/  @P0 STG.E desc[UR16][R226.64], R243 ;  /* 0x000000f3e2000986 */ /* 0x0109e2000c101910 */
[----:B------:R-:W-:Y:S01]  /*1def0*/  ISETP.LT.AND P0, PT, R11, UR4, !P1 ;  /* 0x000000040b007c0c */ /* 0x000fe2000cf01270 */
[C---:B------:R-:W-:Y:S01]  /*1df00*/  VIADD R15, R0.reuse, UR28 ;  /* 0x0000001c000f7c36 */ /* 0x040fe20008000000 */
[----:B------:R-:W-:Y:S01]  /*1df10*/  ULDC UR4, c[0x0][0x228] ;  /* 0x00008a0000047ab9 */ /* 0x000fe20000000800 */
[----:B------:R-:W-:Y:S01]  /*1df20*/  ULDC UR6, c[0x0][0x228] ;  /* 0x00008a0000067ab9 */ /* 0x000fe20000000800 */
[----:B-1----:R-:W-:Y:S01]  /*1df30*/  IMAD.WIDE R2, R0, 0x4, R8 ;  /* 0x0000000400027825 */ /* 0x002fe200078e0208 */
[----:B------:R-:W3:Y:S01]  /*1df40*/  LDL.LU R250, [R1+0x408] ;  /* 0x0004080001fa7983 */ /* 0x000ee20000300800 */
[----:B------:R-:W-:-:S02]  /*1df50*/  ULDC UR8, c[0x0][0x228] ;  /* 0x00008a0000087ab9 */ /* 0x000fc40000000800 */
[C---:B----4-:R-:W-:Y:S01]  /*1df60*/  IMAD.WIDE R226, R0.reuse, 0x4, R150 ;  /* 0x0000000400e27825 */ /* 0x050fe200078e0296 */
[----:B------:R-:W4:Y:S03]  /*1df70*/  LDL.LU R243, [R1+0x318] ;  /* 0x0003180001f37983 */ /* 0x000f260000300800 */
[----:B------:R-:W-:Y:S01]  /*1df80*/  IMAD.WIDE R244, R0, 0x4, R148 ;  /* 0x0000000400f47825 */ /* 0x000fe200078e0294 */
[C---:B------:R-:W-:Y:S01]  /*1df90*/  IADD3 R0, R15.reuse, UR28, RZ ;  /* 0x0000001c0f007c10 */ /* 0x040fe2000fffe0ff */
[----:B--2---:R1:W-:Y:S04]  /*1dfa0*/  @P6 STG.E desc[UR16][R2.64], R247 ;  /* 0x000000f702006986 */ /* 0x0043e8000c101910 */
[----:B---3--:R2:W-:Y:S04]  /*1dfb0*/  @P5 STG.E desc[UR16][R226.64], R248 ;  /* 0x000000f8e2005986 */ /* 0x0085e8000c101910 */
[----:B------:R3:W-:Y:S01]  /*1dfc0*/  @P4 STG.E desc[UR16][R244.64], R249 ;  /* 0x000000f9f4004986 */ /* 0x0007e2000c101910 */
[----:B-1----:R-:W-:-:S04]  /*1dfd0*/  IMAD.WIDE R2, R15, 0x4, R224 ;  /* 0x000000040f027825 */ /* 0x002fc800078e02e0 */
[C---:B--2---:R-:W-:Y:S01]  /*1dfe0*/  IMAD.WIDE R226, R15.reuse, 0x4, R150 ;  /* 0x000000040fe27825 */ /* 0x044fe200078e0296 */
[----:B------:R1:W-:Y:S03]  /*1dff0*/  @P0 STG.E desc[UR16][R2.64], R242 ;  /* 0x000000f202000986 */ /* 0x0003e6000c101910 */
[C---:B---3--:R-:W-:Y:S01]  /*1e000*/  IMAD.WIDE R244, R15.reuse, 0x4, R148 ;  /* 0x000000040ff47825 */ /* 0x048fe200078e0294 */
[----:B------:R-:W2:Y:S04]  /*1e010*/  LDL.LU R249, [R1+0x118] ;  /* 0x0001180001f97983 */ /* 0x000ea80000300800 */
[----:B-1----:R-:W3:Y:S01]  /*1e020*/  LDL.LU R242, [R1+0x18] ;  /* 0x0000180001f27983 */ /* 0x002ee20000300800 */
[----:B------:R-:W-:-:S03]  /*1e030*/  IMAD.WIDE R2, R15, 0x4, R8 ;  /* 0x000000040f027825 */ /* 0x000fc600078e0208 */
[----:B------:R-:W4:Y:S01]  /*1e040*/  LDL.LU R15, [R1+0x538] ;  /* 0x00053800010f7983 */ /* 0x000f220000300800 */
[----:B------:R-:W-:Y:S02]  /*1e050*/  ISETP.LT.AND P4, PT, R14, UR4, !P1 ;  /* 0x000000040e007c0c */ /* 0x000fe4000cf81270 */
[----:B------:R-:W-:Y:S01]  /*1e060*/  ISETP.LT.AND P6, PT, R11, UR10, !P3 ;  /* 0x0000000a0b007c0c */ /* 0x000fe2000dfc1270 */
[----:B------:R-:W-:Y:S01]  /*1e070*/  VIADD R248, R10, 0xf ;  /* 0x0000000f0af87836 */ /* 0x000fe20000000000 */
[----:B------:R-:W-:Y:S01]  /*1e080*/  ISETP.LT.AND P5, PT, R13, UR6, !P1 ;  /* 0x000000060d007c0c */ /* 0x000fe2000cfa1270 */
[----:B------:R-:W-:Y:S01]  /*1e090*/  IMAD.WIDE R246, R0, 0x4, R224 ;  /* 0x0000000400f67825 */ /* 0x000fe200078e02e0 */
[----:B------:R-:W-:Y:S01]  /*1e0a0*/  ISETP.LT.AND P1, PT, R12, UR8, !P1 ;  /* 0x000000080c007c0c */ /* 0x000fe2000cf21270 */
[----:B------:R-:W-:Y:S01]  /*1e0b0*/  ULDC UR4, c[0x0][0x22c] ;  /* 0x00008b0000047ab9 */ /* 0x000fe20000000800 */
[----:B------:R-:W-:Y:S01]  /*1e0c0*/  ULDC UR6, c[0x0][0x228] ;  /* 0x00008a0000067ab9 */ /* 0x000fe20000000800 */
[----:B------:R-:W-:Y:S01]  /*1e0d0*/  ISETP.GE.AND P0, PT, R248, UR4, PT ;  /* 0x00000004f8007c0c */ /* 0x000fe2000bf06270 */
[----:B------:R-:W-:Y:S01]  /*1e0e0*/  ULDC UR4, c[0x0][0x228] ;  /* 0x00008a0000047ab9 */ /* 0x000fe20000000800 */
[----:B------:R-:W3:Y:S01]  /*1e0f0*/  LDL.LU R248, [R1+0x55c] ;  /* 0x00055c0001f87983 */ /* 0x000ee20000300800 */
[----:B------:R-:W-:Y:S01]  /*1e100*/  ULDC UR8, c[0x0][0x228] ;  /* 0x00008a0000087ab9 */ /* 0x000fe20000000800 */
[----:B------:R-:W-:-:S02]  /*1e110*/  ULDC UR10, c[0x0][0x228] ;  /* 0x00008a00000a7ab9 */ /* 0x000fc40000000800 */
[----:B----4-:R-:W-:Y:S04]  /*1e120*/  @P4 STG.E desc[UR16][R2.64], R15 ;  /* 0x0000000f02004986 */ /* 0x010fe8000c101910 */
[----:B------:R-:W-:Y:S04]  /*1e130*/  @P5 STG.E desc[UR16][R226.64], R251 ;  /* 0x000000fbe2005986 */ /* 0x000fe8000c101910 */
[----:B------:R1:W-:Y:S04]  /*1e140*/  @P1 STG.E desc[UR16][R244.64], R250 ;  /* 0x000000faf4001986 */ /* 0x0003e8000c101910 */
[----:B------:R4:W-:Y:S04]  /*1e150*/  @P6 STG.E desc[UR16][R246.64], R243 ;  /* 0x000000f3f6006986 */ /* 0x0009e8000c101910 */
[----:B-1----:R-:W3:Y:S04]  /*1e160*/  LDL.LU R250, [R1+0x53c] ;  /* 0x00053c0001fa7983 */ /* 0x002ee80000300800 */
[----:B----4-:R-:W4:Y:S04]  /*1e170*/  LDL.LU R247, [R1+0x218] ;  /* 0x0002180001f77983 */ /* 0x010f280000300800 */
[----:B------:R-:W4:Y:S01]  /*1e180*/  LDL.LU R243, [R1+0x54c] ;  /* 0x00054c0001f37983 */ /* 0x000f220000300800 */
[----:B------:R-:W-:Y:S01]  /*1e190*/  ISETP.LT.AND P1, PT, R14, UR4, !P3 ;  /* 0x000000040e007c0c */ /* 0x000fe2000df21270 */
[----:B------:R-:W-:-:S02]  /*1e1a0*/  ULDC UR4, c[0x0][0x228] ;  /* 0x00008a0000047ab9 */ /* 0x000fc40000000800 */
[----:B------:R-:W-:Y:S01]  /*1e1b0*/  ISETP.LT.AND P4, PT, R13, UR4, !P3 ;  /* 0x000000040d007c0c */ /* 0x000fe2000df81270 */
[----:B------:R-:W-:Y:S01]  /*1e1c0*/  IMAD.WIDE R226, R0, 0x4, R8 ;  /* 0x0000000400e27825 */ /* 0x000fe200078e0208 */
[----:B------:R-:W-:Y:S01]  /*1e1d0*/  ISETP.LT.AND P3, PT, R12, UR6, !P3 ;  /* 0x000000060c007c0c */ /* 0x000fe2000df61270 */
[----:B------:R-:W-:Y:S02]  /*1e1e0*/  ULDC UR4, c[0x0][0x22c] ;  /* 0x00008b0000047ab9 */ /* 0x000fe40000000800 */
[----:B------:R-:W-:Y:S01]  /*1e1f0*/  VIADD R244, R10, 0x10 ;  /* 0x000000100af47836 */ /* 0x000fe20000000000 */
[----:B------:R-:W-:Y:S01]  /*1e200*/  ISETP.LT.AND P5, PT, R11, UR8, !P2 ;  /* 0x000000080b007c0c */ /* 0x000fe2000d7a1270 */
[----:B------:R-:W-:Y:S01]  /*1e210*/  IMAD.WIDE R2, R0, 0x4, R150 ;  /* 0x0000000400027825 */ /* 0x000fe200078e0296 */
[----:B------:R-:W-:Y:S01]  /*1e220*/  ISETP.LT.AND P6, PT, R14, UR10, !P2 ;  /* 0x0000000a0e007c0c */ /* 0x000fe2000d7c1270 */
[----:B------:R-:W-:Y:S01]  /*1e230*/  ULDC UR6, c[0x0][0x228] ;  /* 0x00008a0000067ab9 */ /* 0x000fe20000000800 */
[----:B--2---:R1:W-:Y:S01]  /*1e240*/  @P1 STG.E desc[UR16][R226.64], R249 ;  /* 0x000000f9e2001986 */ /* 0x0043e2000c101910 */
[----:B------:R-:W-:Y:S01]  /*1e250*/  ISETP.GE.AND P1, PT, R244, UR4, PT ;  /* 0x00000004f4007c0c */ /* 0x000fe2000bf26270 */
[C---:B------:R-:W-:Y:S01]  /*1e260*/  VIADD R15, R0.reuse, UR28 ;  /* 0x0000001c000f7c36 */ /* 0x040fe20008000000 */
[----:B------:R-:W-:Y:S01]  /*1e270*/  ULDC UR4, c[0x0][0x228] ;  /* 0x00008a0000047ab9 */ /* 0x000fe20000000800 */
[----:B---3--:R2:W-:Y:S01]  /*1e280*/  @P4 STG.E desc[UR16][R2.64], R242 ;  /* 0x000000f202004986 */ /* 0x0085e2000c101910 */
[----:B------:R-:W-:Y:S01]  /*1e290*/  ISETP.LT.AND P4, PT, R13, UR4, !P2 ;  /* 0x000000040d007c0c */ /* 0x000fe2000d781270 */
[----:B------:R-:W-:Y:S01]  /*1e2a0*/  IMAD.WIDE R244, R15, 0x4, R8 ;  /* 0x000000040ff47825 */ /* 0x000fe200078e0208 */
[----:B------:R-:W-:Y:S01]  /*1e2b0*/  ULDC UR4, c[0x0][0x228] ;  /* 0x00008a0000047ab9 */ /* 0x000fe20000000800 */
[----:B------:R-:W-:Y:S01]  /*1e2c0*/  ULDC UR8, c[0x0][0x228] ;  /* 0x00008a0000087ab9 */ /* 0x000fe20000000800 */
[----:B------:R-:W-:Y:S01]  /*1e2d0*/  ULDC UR10, c[0x0][0x228] ;  /* 0x00008a00000a7ab9 */ /* 0x000fe20000000800 */
[----:B-1----:R-:W-:-:S04]  /*1e2e0*/  IMAD.WIDE R226, R0, 0x4, R148 ;  /* 0x0000000400e27825 */ /* 0x002fc800078e0294 */
[C---:B--2---:R-:W-:Y:S01]  /*1e2f0*/  IMAD.WIDE R2, R15.reuse, 0x4, R224 ;  /* 0x000000040f027825 */ /* 0x044fe200078e02e0 */
[----:B------:R-:W2:Y:S04]  /*1e300*/  LDL.LU R242, [R1+0x40c] ;  /* 0x00040c0001f27983 */ /* 0x000ea80000300800 */
[----:B------:R-:W3:Y:S01]  /*1e310*/  LDL.LU R251, [R1+0x11c] ;  /* 0x00011c0001fb7983 */ /* 0x000ee20000300800 */
[----:B------:R-:W-:-:S03]  /*1e320*/  VIADD R0, R15, UR28 ;  /* 0x0000001c0f007c36 */ /* 0x000fc60008000000 */
[----:B------:R-:W3:Y:S04]  /*1e330*/  LDL.LU R249, [R1+0x1c] ;  /* 0x00001c0001f97983 */ /* 0x000ee80000300800 */
[----:B----4-:R-:W-:Y:S04]  /*1e340*/  @P3 STG.E desc[UR16][R226.64], R247 ;  /* 0x000000f7e2003986 */ /* 0x010fe8000c101910 */
[----:B------:R1:W-:Y:S04]  /*1e350*/  @P5 STG.E desc[UR16][R2.64], R248 ;  /* 0x000000f802005986 */ /* 0x0003e8000c101910 */
[----:B------:R-:W-:Y:S01]  /*1e360*/  @P6 STG.E desc[UR16][R244.64], R250 ;  /* 0x000000faf4006986 */ /* 0x000fe2000c101910 */
[----:B-1----:R-:W-:-:S05]  /*1e370*/  IMAD.WIDE R2, R15, 0x4, R150 ;  /* 0x000000040f027825 */ /* 0x002fca00078e0296 */
[----:B------:R1:W-:Y:S04]  /*1e380*/  @P4 STG.E desc[UR16][R2.64], R243 ;  /* 0x000000f302004986 */ /* 0x0003e8000c101910 */
[----:B-1----:R-:W4:Y:S01]  /*1e390*/  LDL.LU R243, [R1+0x21c] ;  /* 0x00021c0001f37983 */ /* 0x002f220000300800 */
[----:B------:R-:W-:-:S03]  /*1e3a0*/  IMAD.WIDE R2, R15, 0x4, R148 ;  /* 0x000000040f027825 */ /* 0x000fc600078e0294 */
[----:B------:R-:W4:Y:S04]  /*1e3b0*/  LDL.LU R250, [R1+0x570] ;  /* 0x0005700001fa7983 */ /* 0x000f280000300800 */
[----:B------:R-:W3:Y:S01]  /*1e3c0*/  LDL.LU R15, [R1+0x31c] ;  /* 0x00031c00010f7983 */ /* 0x000ee20000300800 */
[----:B------:R-:W-:Y:S02]  /*1e3d0*/  ISETP.LT.AND P2, PT, R12, UR4, !P2 ;  /* 0x000000040c007c0c */ /* 0x000fe4000d741270 */
[----:B------:R-:W-:Y:S01]  /*1e3e0*/  ISETP.LT.AND P3, PT, R11, UR6, !P0 ;  /* 0x000000060b007c0c */ /* 0x000fe2000c761270 */
[----:B------:R-:W-:Y:S01]  /*1e3f0*/  VIADD R248, R10, 0x11 ;  /* 0x000000110af87836 */ /* 0x000fe20000000000 */
[----:B------:R-:W-:Y:S01]  /*1e400*/  ISETP.LT.AND P5, PT, R14, UR8, !P0 ;  /* 0x000000080e007c0c */ /* 0x000fe2000c7a1270 */
[C---:B------:R-:W-:Y:S01]  /*1e410*/  IMAD.WIDE R226, R0.reuse, 0x4, R224 ;  /* 0x0000000400e27825 */ /* 0x040fe200078e02e0 */
[----:B------:R-:W-:Y:S01]  /*1e420*/  ISETP.LT.AND P6, PT, R13, UR10, !P0 ;  /* 0x0000000a0d007c0c */ /* 0x000fe2000c7c1270 */
[----:B------:R-:W-:Y:S01]  /*1e430*/  ULDC UR4, c[0x0][0x22c] ;  /* 0x00008b0000047ab9 */ /* 0x000fe20000000800 */
[----:B------:R-:W-:Y:S01]  /*1e440*/  ULDC UR6, c[0x0][0x228] ;  /* 0x00008a0000067ab9 */ /* 0x000fe20000000800 */
[----:B------:R-:W-:Y:S01]  /*1e450*/  IMAD.WIDE R244, R0, 0x4, R8 ;  /* 0x0000000400f47825 */ /* 0x000fe200078e0208 */
[----:B------:R-:W-:Y:S01]  /*1e460*/  ISETP.GE.AND P4, PT, R248, UR4, PT ;  /* 0x00000004f8007c0c */ /* 0x000fe2000bf86270 */
[----:B------:R-:W-:Y:S01]  /*1e470*/  ULDC UR4, c[0x0][0x228] ;  /* 0x00008a0000047ab9 */ /* 0x000fe20000000800 */
[----:B------:R-:W-:Y:S01]  /*1e480*/  ULDC UR8, c[0x0][0x228] ;  /* 0x00008a0000087ab9 */ /* 0x000fe20000000800 */
[----:B--2---:R1:W-:Y:S01]  /*1e490*/  @P2 STG.E desc[UR16][R2.64], R242 ;  /* 0x000000f202002986 */ /* 0x0043e2000c101910 */
[----:B------:R-:W-:Y:S01]  /*1e4a0*/  IMAD.WIDE R246, R0, 0x4, R150 ;  /* 0x0000000400f67825 */ /* 0x000fe200078e0296 */
[----:B------:R-:W-:-:S03]  /*1e4b0*/  ULDC UR10, c[0x0][0x228] ;  /* 0x00008a00000a7ab9 */ /* 0x000fc60000000800 */
[----:B-1----:R-:W-:Y:S01]  /*1e4c0*/  VIADD R2, R10, 0x12 ;  /* 0x000000120a027836 */ /* 0x002fe20000000000 */
[----:B------:R-:W2:Y:S04]  /*1e4d0*/  LDL.LU R242, [R1+0x560] ;  /* 0x0005600001f27983 */ /* 0x000ea80000300800 */
[----:B---3--:R1:W-:Y:S01]  /*1e4e0*/  @P3 STG.E desc[UR16][R226.64], R15 ;  /* 0x0000000fe2003986 */ /* 0x0083e2000c101910 */
[----:B------:R-:W-:Y:S01]  /*1e4f0*/  ISETP.LT.AND P3, PT, R12, UR4, !P0 ;  /* 0x000000040c007c0c */ /* 0x000fe2000c761270 */
[----:B------:R-:W-:Y:S02]  /*1e500*/  ULDC UR4, c[0x0][0x22c] ;  /* 0x00008b0000047ab9 */ /* 0x000fe40000000800 */
[----:B------:R3:W-:Y:S01]  /*1e510*/  @P5 STG.E desc[UR16][R244.64], R251 ;  /* 0x000000fbf4005986 */ /* 0x0007e2000c101910 */
[----:B------:R-:W-:Y:S01]  /*1e520*/  ISETP.GE.AND P2, PT, R2, UR4, PT ;  /* 0x0000000402007c0c */ /* 0x000fe2000bf46270 */
[C---:B------:R-:W-:Y:S01]  /*1e530*/  IMAD.WIDE R2, R0.reuse, 0x4, R148 ;  /* 0x0000000400027825 */ /* 0x040fe200078e0294 */
[----:B-1----:R-:W-:Y:S01]  /*1e540*/  IADD3 R15, R0, UR28, RZ ;  /* 0x0000001c000f7c10 */ /* 0x002fe2000fffe0ff */
[----:B------:R1:W-:Y:S04]  /*1e550*/  @P6 STG.E desc[UR16][R246.64], R249 ;  /* 0x000000f9f6006986 */ /* 0x0003e8000c101910 */
[----:B---3--:R-:W3:Y:S01]  /*1e560*/  LDL.LU R251, [R1+0x410] ;  /* 0x0004100001fb7983 */ /* 0x008ee20000300800 */
[----:B------:R-:W-:-:S02]  /*1e570*/  ISETP.LT.AND P0, PT, R11, UR6, !P1 ;  /* 0x000000060b007c0c */ /* 0x000fc4000cf01270 */
[----:B------:R-:W-:Y:S01]  /*1e580*/  ISETP.LT.AND P5, PT, R14, UR8, !P1 ;  /* 0x000000080e007c0c */ /* 0x000fe2000cfa1270 */
[----:B------:R-:W-:Y:S01]  /*1e590*/  VIADD R248, R10, 0x13 ;  /* 0x000000130af87836 */ /* 0x000fe20000000000 */
[----:B------:R-:W-:Y:S01]  /*1e5a0*/  ISETP.LT.AND P6, PT, R13, UR10, !P1 ;  /* 0x0000000a0d007c0c */ /* 0x000fe2000cfc1270 */
[C---:B------:R-:W-:Y:S01]  /*1e5b0*/  IMAD.WIDE R226, R15.reuse, 0x4, R224 ;  /* 0x000000040fe27825 */ /* 0x040fe200078e02e0 */
[----:B----4-:R4:W-:Y:S01]  /*1e5c0*/  @P3 STG.E desc[UR16][R2.64], R243 ;  /* 0x000000f302003986 */ /* 0x0109e2000c101910 */
[----:B------:R-:W-:Y:S01]  /*1e5d0*/  ULDC UR4, c[0x0][0x22c] ;  /* 0x00008b0000047ab9 */ /* 0x000fe20000000800 */
[----:B------:R-:W-:Y:S02]  /*1e5e0*/  ULDC UR6, c[0x0][0x228] ;  /* 0x00008a0000067ab9 */ /* 0x000fe40000000800 */
[----:B-1----:R-:W3:Y:S01]  /*1e5f0*/  LDL.LU R249, [R1+0x320] ;  /* 0x0003200001f97983 */ /* 0x002ee20000300800 */
[C---:B------:R-:W-:Y:S01]  /*1e600*/  IMAD.WIDE R244, R15.reuse, 0x4, R8 ;  /* 0x000000040ff47825 */ /* 0x040fe200078e0208 */
[----:B------:R-:W-:Y:S01]  /*1e610*/  ULDC UR8, c[0x0][0x228] ;  /* 0x00008a0000087ab9 */ /* 0x000fe20000000800 */
[----:B------:R-:W-:Y:S01]  /*1e620*/  ULDC UR10, c[0x0][0x228] ;  /* 0x00008a00000a7ab9 */ /* 0x000fe20000000800 */
[----:B------:R-:W2:Y:S01]  /*1e630*/  LDL.LU R0, [R1+0x580] ;  /* 0x0005800001007983 */ /* 0x000ea20000300800 */
[----:B------:R-:W-:-:S03]  /*1e640*/  IMAD.WIDE R246, R15, 0x4, R150 ;  /* 0x000000040ff67825 */ /* 0x000fc600078e0296 */
[----:B----4-:R-:W4:Y:S01]  /*1e650*/  LDL.LU R243, [R1+0x220] ;  /* 0x0002200001f37983 */ /* 0x010f220000300800 */
[----:B------:R-:W-:Y:S01]  /*1e660*/  ISETP.GE.AND P3, PT, R248, UR4, PT ;  /* 0x00000004f8007c0c */ /* 0x000fe2000bf66270 */
[----:B------:R-:W-:Y:S02]  /*1e670*/  ULDC UR4, c[0x0][0x228] ;  /* 0x00008a0000047ab9 */ /* 0x000fe40000000800 */
[----:B------:R-:W4:Y:S01]  /*1e680*/  LDL.LU R248, [R1+0x120] ;  /* 0x0001200001f87983 */ /* 0x000f220000300800 */
[----:B------:R-:W-:Y:S01]  /*1e690*/  ISETP.LT.AND P1, PT, R12, UR4, !P1 ;  /* 0x000000040c007c0c */ /* 0x000fe2000cf21270 */
[----:B------:R-:W-:Y:S01]  /*1e6a0*/  ULDC UR4, c[0x0][0x228] ;  /* 0x00008a0000047ab9 */ /* 0x000fe20000000800 */
[----:B------:R-:W-:Y:S01]  /*1e6b0*/  IMAD.WIDE R2, R15, 0x4, R148 ;  /* 0x000000040f027825 */ /* 0x000fe200078e0294 */
[----:B--2---:R-:W-:Y:S04]  /*1e6c0*/  @P0 STG.E desc[UR16][R226.64], R0 ;  /* 0x00000000e2000986 */ /* 0x004fe8000c101910 */
[----:B------:R1:W-:Y:S04]  /*1e6d0*/  @P5 STG.E desc[UR16][R244.64], R250 ;  /* 0x000000faf4005986 */ /* 0x0003e8000c101910 */
[----:B------:R2:W-:Y:S04]  /*1e6e0*/  @P6 STG.E desc[UR16][R246.64], R242 ;  /* 0x000000f2f6006986 */ /* 0x0005e8000c101910 */
[----:B-1----:R-:W4:Y:S04]  /*1e6f0*/  LDL.LU R250, [R1+0x20] ;  /* 0x0000200001fa7983 */ /* 0x002f280000300800 */
[----:B--2---:R-:W2:Y:S01]  /*1e700*/  LDL.LU R242, [R1+0x584] ;  /* 0x0005840001f27983 */ /* 0x004ea20000300800 */
[----:B------:R-:W-:Y:S01]  /*1e710*/  ISETP.LT.AND P0, PT, R11, UR4, !P4 ;  /* 0x000000040b007c0c */ /* 0x000fe2000e701270 */
[----:B------:R-:W-:Y:S01]  /*1e720*/  VIADD R0, R15, UR28 ;  /* 0x0000001c0f007c36 */ /* 0x000fe20008000000 */
[----:B------:R-:W-:Y:S01]  /*1e730*/  ULDC UR4, c[0x0][0x228] ;  /* 0x00008a0000047ab9 */ /* 0x000fe20000000800 */
[----:B------:R-:W-:Y:S01]  /*1e740*/  VIADD R244, R10, 0x14 ;  /* 0x000000140af47836 */ /* 0x000fe20000000000 */
[----:B------:R-:W-:Y:S01]  /*1e750*/  ISETP.LT.AND P6, PT, R14, UR6, !P4 ;  /* 0x000000060e007c0c */ /* 0x000fe2000e7c1270 */
[----:B------:R-:W-:Y:S01]  /*1e760*/  IMAD.WIDE R226, R0, 0x4, R224 ;  /* 0x0000000400e27825 */ /* 0x000fe200078e02e0 */
[----:B------:R-:W-:Y:S01]  /*1e770*/  ISETP.LT.AND P5, PT, R13, UR4, !P4 ;  /* 0x000000040d007c0c */ /* 0x000fe2000e7a1270 */
[----:B------:R-:W-:Y:S01]  /*1e780*/  ULDC UR4, c[0x0][0x22c] ;  /* 0x00008b0000047ab9 */ /* 0x000fe20000000800 */
[----:B---3--:R1:W-:Y:S01]  /*1e790*/  @P1 STG.E desc[UR16][R2.64], R251 ;  /* 0x000000fb02001986 */ /* 0x0083e2000c101910 */
[----:B------:R-:W-:Y:S01]  /*1e7a0*/  ISETP.GE.AND P1, PT, R244, UR4, PT ;  /* 0x00000004f4007c0c */ /* 0x000fe2000bf26270 */
[----:B------:R-:W-:Y:S01]  /*1e7b0*/  ULDC UR4, c[0x0][0x228] ;  /* 0x00008a0000047ab9 */ /* 0x000fe20000000800 */
[----:B------:R-:W-:Y:S01]  /*1e7c0*/  ISETP.LT.AND P4, PT, R12, UR8, !P4 ;  /* 0x000000080c007c0c */ /* 0x000fe2000e781270 */
[C---:B------:R-:W-:Y:S01]  /*1e7d0*/  VIADD R15, R0.reuse, UR28 ;  /* 0x0000001c000f7c36 */ /* 0x040fe20008000000 */
[----:B------:R3:W-:Y:S01]  /*1e7e0*/  @P0 STG.E desc[UR16][R226.64], R249 ;  /* 0x000000f9e2000986 */ /* 0x0007e2000c101910 */
[----:B------:R-:W-:Y:S01]  /*1e7f0*/  ISETP.LT.AND P0, PT, R11, UR4, !P2 ;  /* 0x000000040b007c0c */ /* 0x000fe2000d701270 */
[C---:B------:R-:W-:Y:S01]  /*1e800*/  IMAD.WIDE R244, R0.reuse, 0x4, R148 ;  /* 0x0000000400f47825 */ /* 0x040fe200078e0294 */
[----:B------:R-:W-:Y:S01]  /*1e810*/  ULDC UR4, c[0x0][0x228] ;  /* 0x00008a0000047ab9 */ /* 0x000fe20000000800 */
[----:B------:R-:W-:Y:S01]  /*1e820*/  ULDC UR6, c[0x0][0x228] ;  /* 0x00008a0000067ab9 */ /* 0x000fe20000000800 */
[----:B------:R-:W-:Y:S01]  /*1e830*/  ULDC UR8, c[0x0][0x228] ;  /* 0x00008a0000087ab9 */ /* 0x000fe20000000800 */
[C---:B-1----:R-:W-:Y:S01]  /*1e840*/  IMAD.WIDE R2, R0.reuse, 0x4, R8 ;  /* 0x0000000400027825 */ /* 0x042fe200078e0208 */
[----:B------:R-:W2:Y:S03]  /*1e850*/  LDL.LU R251, [R1+0x574] ;  /* 0x0005740001fb7983 */ /* 0x000ea60000300800 */
[----:B---3--:R-:W-:Y:S01]  /*1e860*/  IMAD.WIDE R226, R0, 0x4, R150 ;  /* 0x0000000400e27825 */ /* 0x008fe200078e0296 */
[----:B----4-:R1:W-:Y:S01]  /*1e870*/  @P6 STG.E desc[UR16][R2.64], R243 ;  /* 0x000000f302006986 */ /* 0x0103e2000c101910 */
[----:B------:R-:W-:-:S03]  /*1e880*/  IADD3 R0, R15, UR28, RZ ;  /* 0x0000001c0f007c10 */ /* 0x000fc6000fffe0ff */
[----:B------:R-:W3:Y:S04]  /*1e890*/  LDL.LU R249, [R1+0x564] ;  /* 0x0005640001f97983 */ /* 0x000ee80000300800 */
[----:B------:R4:W-:Y:S01]  /*1e8a0*/  @P5 STG.E desc[UR16][R226.64], R248 ;  /* 0x000000f8e2005986 */ /* 0x0009e2000c101910 */
[----:B-1----:R-:W-:-:S03]  /*1e8b0*/  IMAD.WIDE R2, R15, 0x4, R224 ;  /* 0x000000040f027825 */ /* 0x002fc600078e02e0 */
[----:B------:R-:W3:Y:S01]  /*1e8c0*/  LDL.LU R243, [R1+0x324] ;  /* 0x0003240001f37983 */ /* 0x000ee20000300800 */
[----:B----4-:R-:W-:-:S03]  /*1e8d0*/  IMAD.WIDE R226, R15, 0x4, R150 ;  /* 0x000000040fe27825 */ /* 0x010fc600078e0296 */
[----:B------:R1:W-:Y:S04]  /*1e8e0*/  @P4 STG.E desc[UR16][R244.64], R250 ;  /* 0x000000faf4004986 */ /* 0x0003e8000c101910 */
[----:B--2---:R2:W-:Y:S04]  /*1e8f0*/  @P0 STG.E desc[UR16][R2.64], R242 ;  /* 0x000000f202000986 */ /* 0x0045e8000c101910 */
[----:B-1----:R-:W4:Y:S01]  /*1e900*/  LDL.LU R250, [R1+0x224] ;  /* 0x0002240001fa7983 */ /* 0x002f220000300800 */
[----:B------:R-:W-:-:S03]  /*1e910*/  IMAD.WIDE R244, R15, 0x4, R148 ;  /* 0x000000040ff47825 */ /* 0x000fc600078e0294 */
[----:B--2---:R-:W2:Y:S01]  /*1e920*/  LDL.LU R242, [R1+0x124] ;  /* 0x0001240001f27983 */ /* 0x004ea20000300800 */
[----:B------:R-:W-:-:S03]  /*1e930*/  IMAD.WIDE R2, R15, 0x4, R8 ;  /* 0x000000040f027825 */ /* 0x000fc600078e0208 */
[----:B------:R-:W4:Y:S01]  /*1e940*/  LDL.LU R15, [R1+0x414] ;  /* 0x00041400010f7983 */ /* 0x000f220000300800 */
[----:B------:R-:W-:Y:S01]  /*1e950*/  ISETP.LT.AND P4, PT, R14, UR4, !P2 ;  /* 0x000000040e007c0c */ /* 0x000fe2000d781270 */
[----:B------:R-:W-:Y:S01]  /*1e960*/  VIADD R248, R10, 0x15 ;  /* 0x000000150af87836 */ /* 0x000fe20000000000 */
[----:B------:R-:W-:Y:S01]  /*1e970*/  ISETP.LT.AND P5, PT, R13, UR6, !P2 ;  /* 0x000000060d007c0c */ /* 0x000fe2000d7a1270 */
[----:B------:R-:W-:Y:S01]  /*1e980*/  ULDC UR4, c[0x0][0x22c] ;  /* 0x00008b0000047ab9 */ /* 0x000fe20000000800 */
[----:B------:R-:W-:Y:S02]  /*1e990*/  ISETP.LT.AND P2, PT, R12, UR8, !P2 ;  /* 0x000000080c007c0c */ /* 0x000fe4000d741270 */
[----:B------:R-:W-:Y:S01]  /*1e9a0*/  ISETP.LT.AND P6, PT, R11, UR10, !P3 ;  /* 0x0000000a0b007c0c */ /* 0x000fe2000dfc1270 */
[----:B------:R-:W-:Y:S01]  /*1e9b0*/  IMAD.WIDE R246, R0, 0x4, R224 ;  /* 0x0000000400f67825 */ /* 0x000fe200078e02e0 */
[----:B------:R-:W-:Y:S01]  /*1e9c0*/  ISETP.GE.AND P0, PT, R248, UR4, PT ;  /* 0x00000004f8007c0c */ /* 0x000fe2000bf06270 */
[----:B------:R-:W-:Y:S01]  /*1e9d0*/  ULDC UR4, c[0x0][0x228] ;  /* 0x00008a0000047ab9 */ /* 0x000fe20000000800 */
[----:B------:R-:W2:Y:S01]  /*1e9e0*/  LDL.LU R248, [R1+0x24] ;  /* 0x0000240001f87983 */ /* 0x000ea20000300800 */
[----:B------:R-:W-:Y:S01]  /*1e9f0*/  ULDC UR6, c[0x0][0x228] ;  /* 0x00008a0000067ab9 */ /* 0x000fe20000000800 */
[----:B------:R-:W-:Y:S01]  /*1ea00*/  ULDC UR8, c[0x0][0x228] ;  /* 0x00008a0000087ab9 */ /* 0x000fe20000000800 */
[----:B------:R-:W-:Y:S01]  /*1ea10*/  ULDC UR10, c[0x0][0x228] ;  /* 0x00008a00000a7ab9 */ /* 0x000fe20000000800 */
[----:B------:R1:W-:Y:S04]  /*1ea20*/  @P4 STG.E desc[UR16][R2.64], R251 ;  /* 0x000000fb02004986 */ /* 0x0003e8000c101910 */
[----:B---3--:R3:W-:Y:S04]  /*1ea30*/  @P5 STG.E desc[UR16][R226.64], R249 ;  /* 0x000000f9e2005986 */ /* 0x0087e8000c101910 */
[----:B-1----:R-:W2:Y:S04]  /*1ea40*/  LDL.LU R251, [R1+0x588] ;  /* 0x0005880001fb7983 */ /* 0x002ea80000300800 */
[----:B---3--:R-:W3:Y:S04]  /*1ea50*/  LDL.LU R249, [R1+0x578] ;  /* 0x0005780001f97983 */ /* 0x008ee80000300800 */
[----:B----4-:R-:W-:Y:S04]  /*1ea60*/  @P2 STG.E desc[UR16][R244.64], R15 ;  /* 0x0000000ff4002986 */ /* 0x010fe8000c101910 */
[----:B------:R1:W-:Y:S04]  /*1ea70*/  @P6 STG.E desc[UR16][R246.64], R243 ;  /* 0x000000f3f6006986 */ /* 0x0003e8000c101910 */
[----:B-1----:R-:W4:Y:S01]  /*1ea80*/  LDL.LU R243, [R1+0x568] ;  /* 0x0005680001f37983 */ /* 0x002f220000300800 */
        /* <DEDUP_REMOVED lines=11> */
[----:B------:R1:W-:Y:S01]  /*1eb40*/  @P2 STG.E desc[UR16][R226.64], R250 ;  /* 0x000000fae2002986 */ /* 0x0003e2000c101910 */
[----:B------:R-:W-:Y:S01]  /*1eb50*/  ISETP.GE.AND P2, PT, R244, UR4, PT ;  /* 0x00000004f4007c0c */ /* 0x000fe2000bf46270 */
[C---:B------:R-:W-:Y:S01]  /*1eb60*/  VIADD R15, R0.reuse, UR28 ;  /* 0x0000001c000f7c36 */ /* 0x040fe20008000000 */
[----:B------:R-:W-:Y:S01]  /*1eb70*/  ULDC UR4, c[0x0][0x228] ;  /* 0x00008a0000047ab9 */ /* 0x000fe20000000800 */
[----:B--2---:R2:W-:Y:S01]  /*1eb80*/  @P4 STG.E desc[UR16][R2.64], R242 ;  /* 0x000000f202004986 */ /* 0x0045e2000c101910 */
[----:B------:R-:W-:Y:S01]  /*1eb90*/  ISETP.LT.AND P4, PT, R13, UR4, !P1 ;  /* 0x000000040d007c0c */ /* 0x000fe2000cf81270 */
[C---:B------:R-:W-:Y:S01]  /*1eba0*/  IMAD.WIDE R244, R15.reuse, 0x4, R8 ;  /* 0x000000040ff47825 */ /* 0x040fe200078e0208 */
[----:B------:R-:W-:Y:S01]  /*1ebb0*/  ULDC UR4, c[0x0][0x228] ;  /* 0x00008a0000047ab9 */ /* 0x000fe20000000800 */
[----:B------:R-:W-:Y:S01]  /*1ebc0*/  ULDC UR8, c[0x0][0x228] ;  /* 0x00008a0000087ab9 */ /* 0x000fe20000000800 */
[----:B------:R-:W-:Y:S01]  /*1ebd0*/  ULDC UR10, c[0x0][0x228] ;  /* 0x00008a00000a7ab9 */ /* 0x000fe20000000800 */
[----:B-1----:R-:W-:Y:S01]  /*1ebe0*/  IMAD.WIDE R226, R0, 0x4, R148 ;  /* 0x0000000400e27825 */ /* 0x002fe200078e0294 */
[----:B------:R-:W4:Y:S03]  /*1ebf0*/  LDL.LU R250, [R1+0x228] ;  /* 0x0002280001fa7983 */ /* 0x000f260000300800 */
[----:B--2---:R-:W-:Y:S01]  /*1ec00*/  IMAD.WIDE R2, R15, 0x4, R224 ;  /* 0x000000040f027825 */ /* 0x004fe200078e02e0 */
[----:B------:R1:W-:Y:S04]  /*1ec10*/  @P3 STG.E desc[UR16][R226.64], R248 ;  /* 0x000000f8e2003986 */ /* 0x0003e8000c101910 */
[----:B------:R2:W-:Y:S01]  /*1ec20*/  @P5 STG.E desc[UR16][R2.64], R251 ;  /* 0x000000fb02005986 */ /* 0x0005e2000c101910 */
[----:B------:R-:W-:Y:S01]  /*1ec30*/  ISETP.LT.AND P1, PT, R12, UR4, !P1 ;  /* 0x000000040c007c0c */ /* 0x000fe2000cf21270 */
[----:B------:R-:W-:-:S02]  /*1ec40*/  ULDC UR4, c[0x0][0x22c] ;  /* 0x00008b0000047ab9 */ /* 0x000fc40000000800 */
[----:B------:R-:W4:Y:S01]  /*1ec50*/  LDL.LU R242, [R1+0x128] ;  /* 0x0001280001f27983 */ /* 0x000f220000300800 */
[----:B-1----:R-:W-:Y:S02]  /*1ec60*/  VIADD R248, R10, 0x17 ;  /* 0x000000170af87836 */ /* 0x002fe40000000000 */
[C---:B--2---:R-:W-:Y:S01]  /*1ec70*/  IMAD.WIDE R2, R15.reuse, 0x4, R150 ;  /* 0x000000040f027825 */ /* 0x044fe200078e0296 */
[----:B---3--:R1:W-:Y:S04]  /*1ec80*/  @P6 STG.E desc[UR16][R244.64], R249 ;  /* 0x000000f9f4006986 */ /* 0x0083e8000c101910 */
[----:B------:R-:W2:Y:S01]  /*1ec90*/  LDL.LU R251, [R1+0x58c] ;  /* 0x00058c0001fb7983 */ /* 0x000ea20000300800 */
[----:B------:R-:W-:-:S03]  /*1eca0*/  VIADD R0, R15, UR28 ;  /* 0x0000001c0f007c36 */ /* 0x000fc60008000000 */
[----:B-1----:R-:W3:Y:S04]  /*1ecb0*/  LDL.LU R249, [R1+0x57c] ;  /* 0x00057c0001f97983 */ /* 0x002ee80000300800 */
[----:B----4-:R1:W-:Y:S01]  /*1ecc0*/  @P4 STG.E desc[UR16][R2.64], R243 ;  /* 0x000000f302004986 */ /* 0x0103e2000c101910 */
[----:B------:R-:W-:Y:S02]  /*1ecd0*/  ISETP.GE.AND P4, PT, R248, UR4, PT ;  /* 0x00000004f8007c0c */ /* 0x000fe4000bf86270 */
[----:B------:R-:W-:Y:S02]  /*1ece0*/  ISETP.LT.AND P3, PT, R11, UR6, !P0 ;  /* 0x000000060b007c0c */ /* 0x000fe4000c761270 */
[----:B------:R-:W-:Y:S02]  /*1ecf0*/  ISETP.LT.AND P5, PT, R14, UR8, !P0 ;  /* 0x000000080e007c0c */ /* 0x000fe4000c7a1270 */
[----:B------:R-:W-:Y:S01]  /*1ed00*/  ISETP.LT.AND P6, PT, R13, UR10, !P0 ;  /* 0x0000000a0d007c0c */ /* 0x000fe2000c7c1270 */
[----:B------:R-:W-:Y:S01]  /*1ed10*/  IMAD.WIDE R226, R0, 0x4, R224 ;  /* 0x0000000400e27825 */ /* 0x000fe200078e02e0 */
[----:B------:R-:W-:Y:S01]  /*1ed20*/  ULDC UR4, c[0x0][0x228] ;  /* 0x00008a0000047ab9 */ /* 0x000fe20000000800 */
[----:B------:R-:W-:Y:S01]  /*1ed30*/  ULDC UR6, c[0x0][0x228] ;  /* 0x00008a0000067ab9 */ /* 0x000fe20000000800 */
[----:B------:R-:W-:Y:S01]  /*1ed40*/  ULDC UR8, c[0x0][0x228] ;  /* 0x00008a0000087ab9 */ /* 0x000fe20000000800 */
[----:B-1----:R-:W4:Y:S01]  /*1ed50*/  LDL.LU R243, [R1+0x56c] ;  /* 0x00056c0001f37983 */ /* 0x002f220000300800 */
[----:B------:R-:W-:Y:S01]  /*1ed60*/  IMAD.WIDE R2, R15, 0x4, R148 ;  /* 0x000000040f027825 */ /* 0x000fe200078e0294 */
[----:B------:R-:W-:-:S02]  /*1ed70*/  ULDC UR10, c[0x0][0x228] ;  /* 0x00008a00000a7ab9 */ /* 0x000fc40000000800 */
[----:B------:R-:W2:Y:S04]  /*1ed80*/  LDL.LU R15, [R1+0x328] ;  /* 0x00032800010f7983 */ /* 0x000ea80000300800 */
[----:B------:R-:W3:Y:S01]  /*1ed90*/  LDL.LU R248, [R1+0x418] ;  /* 0x0004180001f87983 */ /* 0x000ee20000300800 */
[----:B------:R-:W-:-:S04]  /*1eda0*/  IMAD.WIDE R244, R0, 0x4, R8 ;  /* 0x0000000400f47825 */ /* 0x000fc800078e0208 */
[----:B------:R-:W-:Y:S01]  /*1edb0*/  IMAD.WIDE R246, R0, 0x4, R150 ;  /* 0x0000000400f67825 */ /* 0x000fe200078e0296 */
[----:B---3--:R1:W-:Y:S04]  /*1edc0*/  @P1 STG.E desc[UR16][R2.64], R248 ;  /* 0x000000f802001986 */ /* 0x0083e8000c101910 */
[----:B--2---:R2:W-:Y:S01]  /*1edd0*/  @P3 STG.E desc[UR16][R226.64], R15 ;  /* 0x0000000fe2003986 */ /* 0x0045e2000c101910 */
        /* <DEDUP_REMOVED lines=8> */
[----:B---3--:R-:W2:Y:S01]  /*1ee60*/  LDL.LU R250, [R1+0x41c] ;  /* 0x00041c0001fa7983 */ /* 0x008ea20000300800 */
[----:B------:R-:W-:Y:S01]  /*1ee70*/  ISETP.LT.AND P0, PT, R11, UR6, !P2 ;  /* 0x000000060b007c0c */ /* 0x000fe2000d701270 */
[----:B------:R-:W-:Y:S01]  /*1ee80*/  ULDC UR4, c[0x0][0x22c] ;  /* 0x00008b0000047ab9 */ /* 0x000fe20000000800 */
[----:B------:R-:W-:Y:S02]  /*1ee90*/  ISETP.LT.AND P5, PT, R14, UR8, !P2 ;  /* 0x000000080e007c0c */ /* 0x000fe4000d7a1270 */
[----:B------:R-:W-:Y:S01]  /*1eea0*/  ISETP.LT.AND P6, PT, R13, UR10, !P2 ;  /* 0x0000000a0d007c0c */ /* 0x000fe2000d7c1270 */
[----:B-1----:R-:W3:Y:S01]  /*1eeb0*/  LDL.LU R242, [R1+0x32c] ;  /* 0x00032c0001f27983 */ /* 0x002ee20000300800 */
[----:B------:R-:W-:Y:S01]  /*1eec0*/  VIADD R248, R10, 0x19 ;  /* 0x000000190af87836 */ /* 0x000fe20000000000 */
[----:B------:R-:W-:Y:S01]  /*1eed0*/  ULDC UR6, c[0x0][0x228] ;  /* 0x00008a0000067ab9 */ /* 0x000fe20000000800 */
[C---:B------:R-:W-:Y:S01]  /*1eee0*/  IMAD.WIDE R226, R15.reuse, 0x4, R224 ;  /* 0x000000040fe27825 */ /* 0x040fe200078e02e0 */
[----:B------:R-:W4:Y:S01]  /*1eef0*/  LDL.LU R0, [R1+0x28] ;  /* 0x0000280001007983 */ /* 0x000f220000300800 */
[----:B------:R-:W-:Y:S01]  /*1ef00*/  ULDC UR8, c[0x0][0x228] ;  /* 0x00008a0000087ab9 */ /* 0x000fe20000000800 */
[----:B------:R-:W-:Y:S01]  /*1ef10*/  ULDC UR10, c[0x0][0x228] ;  /* 0x00008a00000a7ab9 */ /* 0x000fe20000000800 */
[----:B------:R-:W-:-:S04]  /*1ef20*/  IMAD.WIDE R244, R15, 0x4, R8 ;  /* 0x000000040ff47825 */ /* 0x000fc800078e0208 */
[----:B------:R-:W-:Y:S01]  /*1ef30*/  IMAD.WIDE R246, R15, 0x4, R150 ;  /* 0x000000040ff67825 */ /* 0x000fe200078e0296 */
[----:B----4-:R-:W-:Y:S01]  /*1ef40*/  @P3 STG.E desc[UR16][R2.64], R0 ;  /* 0x0000000002003986 */ /* 0x010fe2000c101910 */
[----:B------:R-:W-:Y:S01]  /*1ef50*/  ISETP.GE.AND P3, PT, R248, UR4, PT ;  /* 0x00000004f8007c0c */ /* 0x000fe2000bf66270 */
[----:B------:R-:W-:Y:S02]  /*1ef60*/  ULDC UR4, c[0x0][0x228] ;  /* 0x00008a0000047ab9 */ /* 0x000fe40000000800 */
[----:B------:R-:W-:Y:S04]  /*1ef70*/  @P0 STG.E desc[UR16][R226.64], R251 ;  /* 0x000000fbe2000986 */ /* 0x000fe8000c101910 */
[----:B------:R1:W-:Y:S04]  /*1ef80*/  @P5 STG.E desc[UR16][R244.64], R249 ;  /* 0x000000f9f4005986 */ /* 0x0003e8000c101910 */
[----:B------:R-:W4:Y:S04]  /*1ef90*/  LDL.LU R248, [R1+0x12c] ;  /* 0x00012c0001f87983 */ /* 0x000f280000300800 */
[----:B------:R2:W-:Y:S04]  /*1efa0*/  @P6 STG.E desc[UR16][R246.64], R243 ;  /* 0x000000f3f6006986 */ /* 0x0005e8000c101910 */
[----:B-1----:R-:W4:Y:S04]  /*1efb0*/  LDL.LU R249, [R1+0x2c] ;  /* 0x00002c0001f97983 */ /* 0x002f280000300800 */
[----:B--2---:R-:W2:Y:S04]  /*1efc0*/  LDL.LU R247, [R1+0x22c] ;  /* 0x00022c0001f77983 */ /* 0x004ea80000300800 */
[----:B------:R-:W4:Y:S01]  /*1efd0*/  LDL.LU R243, [R1+0x590] ;  /* 0x0005900001f37983 */ /* 0x000f220000300800 */
[----:B------:R-:W-:Y:S01]  /*1efe0*/  ISETP.LT.AND P2, PT, R12, UR4, !P2 ;  /* 0x000000040c007c0c */ /* 0x000fe2000d741270 */
[----:B------:R-:W-:-:S02]  /*1eff0*/  ULDC UR4, c[0x0][0x228] ;  /* 0x00008a0000047ab9 */ /* 0x000fc40000000800 */
[----:B------:R-:W-:Y:S01]  /*1f000*/  ISETP.LT.AND P0, PT, R11, UR4, !P4 ;  /* 0x000000040b007c0c */ /* 0x000fe2000e701270 */
[C---:B------:R-:W-:Y:S01]  /*1f010*/  VIADD R0, R15.reuse, UR28 ;  /* 0x0000001c0f007c36 */ /* 0x040fe20008000000 */
[----:B------:R-:W-:Y:S01]  /*1f020*/  ULDC UR4, c[0x0][0x228] ;  /* 0x00008a0000047ab9 */ /* 0x000fe20000000800 */
[----:B------:R-:W-:Y:S01]  /*1f030*/  IMAD.WIDE R2, R15, 0x4, R148 ;  /* 0x000000040f027825 */ /* 0x000fe200078e0294 */
[----:B------:R-:W-:Y:S01]  /*1f040*/  ISETP.LT.AND P6, PT, R14, UR6, !P4 ;  /* 0x000000060e007c0c */ /* 0x000fe2000e7c1270 */
[----:B------:R-:W4:Y:S02]  /*1f050*/  LDL.LU R251, [R1+0x5a0] ;  /* 0x0005a00001fb7983 */ /* 0x000f240000300800 */
        /* <DEDUP_REMOVED lines=8> */
[----:B---3--:R3:W-:Y:S01]  /*1f0e0*/  @P0 STG.E desc[UR16][R226.64], R242 ;  /* 0x000000f2e2000986 */ /* 0x0087e2000c101910 */
[----:B------:R-:W-:Y:S01]  /*1f0f0*/  ISETP.LT.AND P0, PT, R11, UR4, !P1 ;  /* 0x000000040b007c0c */ /* 0x000fe2000cf01270 */
[C---:B------:R-:W-:Y:S01]  /*1f100*/  VIADD R15, R0.reuse, UR28 ;  /* 0x0000001c000f7c36 */ /* 0x040fe20008000000 */
[----:B------:R-:W-:Y:S01]  /*1f110*/  ULDC UR4, c[0x0][0x228] ;  /* 0x00008a0000047ab9 */ /* 0x000fe20000000800 */
[----:B------:R-:W-:Y:S01]  /*1f120*/  ULDC UR6, c[0x0][0x228] ;  /* 0x00008a0000067ab9 */ /* 0x000fe20000000800 */
[----:B-1----:R-:W-:Y:S01]  /*1f130*/  IMAD.WIDE R2, R0, 0x4, R8 ;  /* 0x0000000400027825 */ /* 0x002fe200078e0208 */
[----:B------:R-:W4:Y:S01]  /*1f140*/  LDL.LU R250, [R1+0x420] ;  /* 0x0004200001fa7983 */ /* 0x000f220000300800 */
[----:B------:R-:W-:-:S02]  /*1f150*/  ULDC UR8, c[0x0][0x228] ;  /* 0x00008a0000087ab9 */ /* 0x000fc40000000800 */
[C---:B---3--:R-:W-:Y:S01]  /*1f160*/  IMAD.WIDE R226, R0.reuse, 0x4, R150 ;  /* 0x0000000400e27825 */ /* 0x048fe200078e0296 */
[----:B------:R-:W3:Y:S03]  /*1f170*/  LDL.LU R242, [R1+0x330] ;  /* 0x0003300001f27983 */ /* 0x000ee60000300800 */
[----:B------:R-:W-:Y:S01]  /*1f180*/  IMAD.WIDE R244, R0, 0x4, R148 ;  /* 0x0000000400f47825 */ /* 0x000fe200078e0294 */
[C---:B------:R-:W-:Y:S01]  /*1f190*/  IADD3 R0, R15.reuse, UR28, RZ ;  /* 0x0000001c0f007c10 */ /* 0x040fe2000fffe0ff */
[----:B--2---:R1:W-:Y:S04]  /*1f1a0*/  @P6 STG.E desc[UR16][R2.64], R247 ;  /* 0x000000f702006986 */ /* 0x0043e8000c101910 */
[----:B----4-:R2:W-:Y:S04]  /*1f1b0*/  @P5 STG.E desc[UR16][R226.64], R248 ;  /* 0x000000f8e2005986 */ /* 0x0105e8000c101910 */
[----:B------:R4:W-:Y:S01]  /*1f1c0*/  @P4 STG.E desc[UR16][R244.64], R249 ;  /* 0x000000f9f4004986 */ /* 0x0009e2000c101910 */
[----:B-1----:R-:W-:-:S04]  /*1f1d0*/  IMAD.WIDE R2, R15, 0x4, R224 ;  /* 0x000000040f027825 */ /* 0x002fc800078e02e0 */
[C---:B--2---:R-:W-:Y:S01]  /*1f1e0*/  IMAD.WIDE R226, R15.reuse, 0x4, R150 ;  /* 0x000000040fe27825 */ /* 0x044fe200078e0296 */
[----:B------:R1:W-:Y:S03]  /*1f1f0*/  @P0 STG.E desc[UR16][R2.64], R243 ;  /* 0x000000f302000986 */ /* 0x0003e6000c101910 */
[C---:B----4-:R-:W-:Y:S01]  /*1f200*/  IMAD.WIDE R244, R15.reuse, 0x4, R148 ;  /* 0x000000040ff47825 */ /* 0x050fe200078e0294 */
[----:B------:R-:W2:Y:S04]  /*1f210*/  LDL.LU R249, [R1+0x230] ;  /* 0x0002300001f97983 */ /* 0x000ea80000300800 */
[----:B-1----:R-:W4:Y:S01]  /*1f220*/  LDL.LU R243, [R1+0x130] ;  /* 0x0001300001f37983 */ /* 0x002f220000300800 */
[----:B------:R-:W-:-:S03]  /*1f230*/  IMAD.WIDE R2, R15, 0x4, R8 ;  /* 0x000000040f027825 */ /* 0x000fc600078e0208 */
[----:B------:R-:W3:Y:S01]  /*1f240*/  LDL.LU R15, [R1+0x5b0] ;  /* 0x0005b000010f7983 */ /* 0x000ee20000300800 */
[----:B------:R-:W-:Y:S01]  /*1f250*/  ISETP.LT.AND P4, PT, R14, UR4, !P1 ;  /* 0x000000040e007c0c */ /* 0x000fe2000cf81270 */
[----:B------:R-:W-:Y:S01]  /*1f260*/  VIADD R248, R10, 0x1b ;  /* 0x0000001b0af87836 */ /* 0x000fe20000000000 */
[----:B------:R-:W-:Y:S01]  /*1f270*/  ISETP.LT.AND P5, PT, R13, UR6, !P1 ;  /* 0x000000060d007c0c */ /* 0x000fe2000cfa1270 */
[----:B------:R-:W-:Y:S01]  /*1f280*/  ULDC UR4, c[0x0][0x22c] ;  /* 0x00008b0000047ab9 */ /* 0x000fe20000000800 */
[----:B------:R-:W-:Y:S01]  /*1f290*/  ISETP.LT.AND P1, PT, R12, UR8, !P1 ;  /* 0x000000080c007c0c */ /* 0x000fe2000cf21270 */
[----:B------:R-:W-:Y:S01]  /*1f2a0*/  IMAD.WIDE R246, R0, 0x4, R224 ;  /* 0x0000000400f67825 */ /* 0x000fe200078e02e0 */
[----:B------:R-:W-:Y:S01]  /*1f2b0*/  ISETP.GE.AND P0, PT, R248, UR4, PT ;  /* 0x00000004f8007c0c */ /* 0x000fe2000bf06270 */
[----:B------:R-:W-:Y:S01]  /*1f2c0*/  ULDC UR4, c[0x0][0x228] ;  /* 0x00008a0000047ab9 */ /* 0x000fe20000000800 */
[----:B------:R-:W-:Y:S01]  /*1f2d0*/  ISETP.LT.AND P6, PT, R11, UR10, !P3 ;  /* 0x0000000a0b007c0c */ /* 0x000fe2000dfc1270 */
[----:B------:R-:W-:Y:S01]  /*1f2e0*/  ULDC UR6, c[0x0][0x228] ;  /* 0x00008a0000067ab9 */ /* 0x000fe20000000800 */
[----:B------:R-:W-:Y:S01]  /*1f2f0*/  ULDC UR8, c[0x0][0x228] ;  /* 0x00008a0000087ab9 */ /* 0x000fe20000000800 */
[----:B------:R-:W-:-:S02]  /*1f300*/  ULDC UR10, c[0x0][0x228] ;  /* 0x00008a00000a7ab9 */ /* 0x000fc40000000800 */
[----:B---3--:R1:W-:Y:S04]  /*1f310*/  @P4 STG.E desc[UR16][R2.64], R15 ;  /* 0x0000000f02004986 */ /* 0x0083e8000c101910 */
[----:B------:R-:W-:Y:S04]  /*1f320*/  @P5 STG.E desc[UR16][R226.64], R251 ;  /* 0x000000fbe2005986 */ /* 0x000fe8000c101910 */
[----:B------:R3:W-:Y:S01]  /*1f330*/  @P1 STG.E desc[UR16][R244.64], R250 ;  /* 0x000000faf4001986 */ /* 0x0007e2000c101910 */
[----:B------:R-:W-:Y:S01]  /*1f340*/  ISETP.LT.AND P1, PT, R14, UR4, !P3 ;  /* 0x000000040e007c0c */ /* 0x000fe2000df21270 */
[----:B------:R-:W-:Y:S01]  /*1f350*/  ULDC UR4, c[0x0][0x228] ;  /* 0x00008a0000047ab9 */ /* 0x000fe20000000800 */
[----:B-1----:R-:W-:Y:S01]  /*1f360*/  VIADD R3, R10, 0x1c ;  /* 0x0000001c0a037836 */ /* 0x002fe20000000000 */
[----:B------:R-:W-:Y:S01]  /*1f370*/  ISETP.LT.AND P4, PT, R13, UR4, !P3 ;  /* 0x000000040d007c0c */ /* 0x000fe2000df81270 */
[----:B------:R1:W-:Y:S01]  /*1f380*/  @P6 STG.E desc[UR16][R246.64], R242 ;  /* 0x000000f2f6006986 */ /* 0x0003e2000c101910 */
[----:B------:R-:W-:-:S03]  /*1f390*/  ULDC UR4, c[0x0][0x22c] ;  /* 0x00008b0000047ab9 */ /* 0x000fc60000000800 */
[----:B------:R-:W4:Y:S01]  /*1f3a0*/  LDL.LU R15, [R1+0x594] ;  /* 0x00059400010f7983 */ /* 0x000f220000300800 */
[----:B---3--:R-:W-:-:S03]  /*1f3b0*/  IMAD.WIDE R244, R0, 0x4, R8 ;  /* 0x0000000400f47825 */ /* 0x008fc600078e0208 */
[----:B------:R-:W3:Y:S04]  /*1f3c0*/  LDL.LU R250, [R1+0x5b4] ;  /* 0x0005b40001fa7983 */ /* 0x000ee80000300800 */
[----:B--2---:R2:W-:Y:S01]  /*1f3d0*/  @P1 STG.E desc[UR16][R244.64], R249 ;  /* 0x000000f9f4001986 */ /* 0x0045e2000c101910 */
[----:B------:R-:W-:Y:S01]  /*1f3e0*/  ISETP.GE.AND P1, PT, R3, UR4, PT ;  /* 0x0000000403007c0c */ /* 0x000fe2000bf26270 */
[----:B------:R-:W-:Y:S01]  /*1f3f0*/  IMAD.WIDE R226, R0, 0x4, R150 ;  /* 0x0000000400e27825 */ /* 0x000fe200078e0296 */
[----:B------:R-:W-:Y:S01]  /*1f400*/  ISETP.LT.AND P3, PT, R12, UR6, !P3 ;  /* 0x000000060c007c0c */ /* 0x000fe2000df61270 */
[----:B-1----:R-:W3:Y:S01]  /*1f410*/  LDL.LU R242, [R1+0x5a4] ;  /* 0x0005a40001f27983 */ /* 0x002ee20000300800 */
[----:B------:R-:W-:Y:S01]  /*1f420*/  ISETP.LT.AND P5, PT, R11, UR8, !P2 ;  /* 0x000000080b007c0c */ /* 0x000fe2000d7a1270 */
[----:B------:R-:W-:Y:S01]  /*1f430*/  VIADD R2, R0, UR28 ;  /* 0x0000001c00027c36 */ /* 0x000fe20008000000 */
[----:B------:R-:W-:Y:S01]  /*1f440*/  ISETP.LT.AND P6, PT, R14, UR10, !P2 ;  /* 0x0000000a0e007c0c */ /* 0x000fe2000d7c1270 */
[----:B------:R-:W3:Y:S01]  /*1f450*/  LDL.LU R3, [R1+0x30] ;  /* 0x0000300001037983 */ /* 0x000ee20000300800 */
[----:B------:R-:W-:-:S03]  /*1f460*/  ULDC UR4, c[0x0][0x228] ;  /* 0x00008a0000047ab9 */ /* 0x000fc60000000800 */
[----:B----4-:R1:W-:Y:S01]  /*1f470*/  @P4 STG.E desc[UR16][R226.64], R243 ;  /* 0x000000f3e2004986 */ /* 0x0103e2000c101910 */
[----:B--2---:R-:W-:Y:S01]  /*1f480*/  IMAD.WIDE R244, R0, 0x4, R148 ;  /* 0x0000000400f47825 */ /* 0x004fe200078e0294 */
[----:B------:R-:W-:Y:S01]  /*1f490*/  ULDC UR6, c[0x0][0x228] ;  /* 0x00008a0000067ab9 */ /* 0x000fe20000000800 */
[----:B------:R-:W-:Y:S01]  /*1f4a0*/  ULDC UR8, c[0x0][0x228] ;  /* 0x00008a0000087ab9 */ /* 0x000fe20000000800 */
[----:B------:R-:W-:Y:S01]  /*1f4b0*/  ULDC UR10, c[0x0][0x228] ;  /* 0x00008a00000a7ab9 */ /* 0x000fe20000000800 */
[----:B-1----:R-:W2:Y:S04]  /*1f4c0*/  LDL.LU R243, [R1+0x424] ;  /* 0x0004240001f37983 */ /* 0x002ea80000300800 */
[----:B------:R-:W4:Y:S04]  /*1f4d0*/  LDL.LU R248, [R1+0x334] ;  /* 0x0003340001f87983 */ /* 0x000f280000300800 */
[----:B------:R-:W4:Y:S04]  /*1f4e0*/  LDL.LU R251, [R1+0x234] ;  /* 0x0002340001fb7983 */ /* 0x000f280000300800 */
[----:B------:R-:W4:Y:S01]  /*1f4f0*/  LDL.LU R249, [R1+0x134] ;  /* 0x0001340001f97983 */ /* 0x000f220000300800 */
[----:B------:R-:W-:Y:S01]  /*1f500*/  ISETP.LT.AND P4, PT, R13, UR4, !P2 ;  /* 0x000000040d007c0c */ /* 0x000fe2000d781270 */
[----:B------:R-:W-:Y:S01]  /*1f510*/  IMAD.WIDE R226, R2, 0x4, R224 ;  /* 0x0000000402e27825 */ /* 0x000fe200078e02e0 */
[----:B------:R-:W-:-:S02]  /*1f520*/  ULDC UR4, c[0x0][0x228] ;  /* 0x00008a0000047ab9 */ /* 0x000fc40000000800 */
[----:B------:R-:W-:Y:S01]  /*1f530*/  ISETP.LT.AND P2, PT, R12, UR4, !P2 ;  /* 0x000000040c007c0c */ /* 0x000fe2000d741270 */
[----:B------:R-:W-:Y:S01]  /*1f540*/  IMAD.WIDE R246, R2, 0x4, R8 ;  /* 0x0000000402f67825 */ /* 0x000fe200078e0208 */
[----:B------:R-:W-:-:S03]  /*1f550*/  ULDC UR4, c[0x0][0x22c] ;  /* 0x00008b0000047ab9 */ /* 0x000fc60000000800 */
[----:B------:R-:W-:Y:S01]  /*1f560*/  VIADD R0, R2, UR28 ;  /* 0x0000001c02007c36 */ /* 0x000fe20008000000 */
[----:B---3--:R-:W-:Y:S01]  /*1f570*/  @P3 STG.E desc[UR16][R244.64], R3 ;  /* 0x00000003f4003986 */ /* 0x008fe2000c101910 */
[----:B------:R-:W-:Y:S01]  /*1f580*/  ISETP.LT.AND P3, PT, R11, UR6, !P0 ;  /* 0x000000060b007c0c */ /* 0x000fe2000c761270 */
[----:B------:R-:W-:Y:S02]  /*1f590*/  ULDC UR6, c[0x0][0x228] ;  /* 0x00008a0000067ab9 */ /* 0x000fe40000000800 */
[----:B------:R1:W-:Y:S01]  /*1f5a0*/  @P5 STG.E desc[UR16][R226.64], R15 ;  /* 0x0000000fe2005986 */ /* 0x0003e2000c101910 */
[----:B------:R-:W-:Y:S01]  /*1f5b0*/  ISETP.LT.AND P5, PT, R14, UR8, !P0 ;  /* 0x000000080e007c0c */ /* 0x000fe2000c7a1270 */
[----:B------:R-:W-:Y:S02]  /*1f5c0*/  ULDC UR8, c[0x0][0x228] ;  /* 0x00008a0000087ab9 */ /* 0x000fe40000000800 */
[----:B------:R-:W-:Y:S01]  /*1f5d0*/  @P6 STG.E desc[UR16][R246.64], R250 ;  /* 0x000000faf6006986 */ /* 0x000fe2000c101910 */
[----:B------:R-:W-:Y:S01]  /*1f5e0*/  ISETP.LT.AND P6, PT, R13, UR10, !P0 ;  /* 0x0000000a0d007c0c */ /* 0x000fe2000c7c1270 */
[----:B------:R-:W-:Y:S01]  /*1f5f0*/  ULDC UR10, c[0x0][0x228] ;  /* 0x00008a00000a7ab9 */ /* 0x000fe20000000800 */
[----:B-1----:R-:W-:-:S04]  /*1f600*/  IMAD.WIDE R226, R2, 0x4, R150 ;  /* 0x0000000402e27825 */ /* 0x002fc800078e0296 */
[----:B------:R-:W-:Y:S01]  /*1f610*/  VIADD R15, R10, 0x1d ;  /* 0x0000001d0a0f7836 */ /* 0x000fe20000000000 */
[----:B------:R1:W-:Y:S01]  /*1f620*/  @P4 STG.E desc[UR16][R226.64], R242 ;  /* 0x000000f2e2004986 */ /* 0x0003e2000c101910 */
[----:B------:R-:W-:-:S03]  /*1f630*/  IMAD.WIDE R2, R2, 0x4, R148 ;  /* 0x0000000402027825 */ /* 0x000fc600078e0294 */
[----:B------:R-:W-:Y:S01]  /*1f640*/  ISETP.GE.AND P4, PT, R15, UR4, PT ;  /* 0x000000040f007c0c */ /* 0x000fe2000bf86270 */
[C---:B------:R-:W-:Y:S01]  /*1f650*/  IMAD.WIDE R244, R0.reuse, 0x4, R8 ;  /* 0x0000000400f47825 */ /* 0x040fe200078e0208 */
[----:B--2---:R2:W-:Y:S01]  /*1f660*/  @P2 STG.E desc[UR16][R2.64], R243 ;  /* 0x000000f302002986 */ /* 0x0045e2000c101910 */
[----:B------:R-:W-:Y:S02]  /*1f670*/  ULDC UR4, c[0x0][0x228] ;  /* 0x00008a0000047ab9 */ /* 0x000fe40000000800 */
[C---:B-1----:R-:W-:Y:S01]  /*1f680*/  IMAD.WIDE R226, R0.reuse, 0x4, R224 ;  /* 0x0000000400e27825 */ /* 0x042fe200078e02e0 */
[----:B------:R-:W3:Y:S03]  /*1f690*/  LDL.LU R242, [R1+0x34] ;  /* 0x0000340001f27983 */ /* 0x000ee60000300800 */
[----:B------:R-:W-:Y:S01]  /*1f6a0*/  IMAD.WIDE R246, R0, 0x4, R150 ;  /* 0x0000000400f67825 */ /* 0x000fe200078e0296 */
[----:B----4-:R1:W-:Y:S01]  /*1f6b0*/  @P3 STG.E desc[UR16][R226.64], R248 ;  /* 0x000000f8e2003986 */ /* 0x0103e2000c101910 */
[----:B------:R-:W-:Y:S01]  /*1f6c0*/  ISETP.LT.AND P3, PT, R12, UR4, !P0 ;  /* 0x000000040c007c0c */ /* 0x000fe2000c761270 */
[----:B------:R-:W-:Y:S01]  /*1f6d0*/  ULDC UR4, c[0x0][0x22c] ;  /* 0x00008b0000047ab9 */ /* 0x000fe20000000800 */
[----:B--2---:R-:W-:Y:S01]  /*1f6e0*/  VIADD R2, R10, 0x1e ;  /* 0x0000001e0a027836 */ /* 0x004fe20000000000 */
[----:B------:R-:W2:Y:S01]  /*1f6f0*/  LDL.LU R250, [R1+0x5b8] ;  /* 0x0005b80001fa7983 */ /* 0x000ea20000300800 */
[----:B------:R-:W-:-:S03]  /*1f700*/  IADD3 R15, R0, UR28, RZ ;  /* 0x0000001c000f7c10 */ /* 0x000fc6000fffe0ff */
[----:B------:R-:W4:Y:S01]  /*1f710*/  LDL.LU R243, [R1+0x5a8] ;  /* 0x0005a80001f37983 */ /* 0x000f220000300800 */
[----:B------:R-:W-:Y:S01]  /*1f720*/  ISETP.GE.AND P2, PT, R2, UR4, PT ;  /* 0x0000000402007c0c */ /* 0x000fe2000bf46270 */
[----:B------:R-:W-:Y:S02]  /*1f730*/  IMAD.WIDE R2, R0, 0x4, R148 ;  /* 0x0000000400027825 */ /* 0x000fe400078e0294 */
[----:B------:R1:W-:Y:S01]  /*1f740*/  @P5 STG.E desc[UR16][R244.64], R251 ;  /* 0x000000fbf4005986 */ /* 0x0003e2000c101910 */
[----:B------:R-:W-:Y:S01]  /*1f750*/  ISETP.LT.AND P0, PT, R11, UR6, !P1 ;  /* 0x000000060b007c0c */ /* 0x000fe2000cf01270 */
[----:B-1----:R-:W-:Y:S01]  /*1f760*/  VIADD R248, R10, 0x1f ;  /* 0x0000001f0af87836 */ /* 0x002fe20000000000 */
[----:B------:R-:W-:Y:S01]  /*1f770*/  ULDC UR4, c[0x0][0x22c] ;  /* 0x00008b0000047ab9 */ /* 0x000fe20000000800 */
[----:B------:R1:W-:Y:S04]  /*1f780*/  @P6 STG.E desc[UR16][R246.64], R249 ;  /* 0x000000f9f6006986 */ /* 0x0003e8000c101910 */
[----:B------:R-:W4:Y:S01]  /*1f790*/  LDL.LU R251, [R1+0x428] ;  /* 0x0004280001fb7983 */ /* 0x000f220000300800 */
[----:B------:R-:W-:Y:S01]  /*1f7a0*/  ISETP.LT.AND P5, PT, R14, UR8, !P1 ;  /* 0x000000080e007c0c */ /* 0x000fe2000cfa1270 */
[----:B------:R-:W-:Y:S01]  /*1f7b0*/  IMAD.WIDE R226, R15, 0x4, R224 ;  /* 0x000000040fe27825 */ /* 0x000fe200078e02e0 */
[----:B------:R-:W-:Y:S01]  /*1f7c0*/  ISETP.LT.AND P6, PT, R13, UR10, !P1 ;  /* 0x0000000a0d007c0c */ /* 0x000fe2000cfc1270 */
[----:B-1----:R-:W4:Y:S01]  /*1f7d0*/  LDL.LU R249, [R1+0x338] ;  /* 0x0003380001f97983 */ /* 0x002f220000300800 */
[----:B------:R-:W-:Y:S01]  /*1f7e0*/  ULDC UR6, c[0x0][0x228] ;  /* 0x00008a0000067ab9 */ /* 0x000fe20000000800 */
[C---:B------:R-:W-:Y:S01]  /*1f7f0*/  IMAD.WIDE R244, R15.reuse, 0x4, R8 ;  /* 0x000000040ff47825 */ /* 0x040fe200078e0208 */
[----:B------:R-:W-:Y:S01]  /*1f800*/  ULDC UR8, c[0x0][0x228] ;  /* 0x00008a0000087ab9 */ /* 0x000fe20000000800 */
[----:B------:R-:W2:Y:S01]  /*1f810*/  LDL.LU R0, [R1+0x598] ;  /* 0x0005980001007983 */ /* 0x000ea20000300800 */
[----:B------:R-:W-:Y:S01]  /*1f820*/  ULDC UR10, c[0x0][0x228] ;  /* 0x00008a00000a7ab9 */ /* 0x000fe20000000800 */
[----:B------:R-:W-:-:S02]  /*1f830*/  IMAD.WIDE R246, R15, 0x4, R150 ;  /* 0x000000040ff67825 */ /* 0x000fc400078e0296 */
[----:B---3--:R1:W-:Y:S01]  /*1f840*/  @P3 STG.E desc[UR16][R2.64], R242 ;  /* 0x000000f202003986 */ /* 0x0083e2000c101910 */
[----:B------:R-:W-:Y:S01]  /*1f850*/  ISETP.GE.AND P3, PT, R248, UR4, PT ;  /* 0x00000004f8007c0c */ /* 0x000fe2000bf66270 */
[----:B------:R-:W-:Y:S02]  /*1f860*/  ULDC UR4, c[0x0][0x228] ;  /* 0x00008a0000047ab9 */ /* 0x000fe40000000800 */
[----:B-1----:R-:W3:Y:S04]  /*1f870*/  LDL.LU R242, [R1+0x238] ;  /* 0x0002380001f27983 */ /* 0x002ee80000300800 */
[----:B------:R-:W3:Y:S04]  /*1f880*/  LDL.LU R248, [R1+0x138] ;  /* 0x0001380001f87983 */ /* 0x000ee80000300800 */
[----:B--2---:R-:W-:Y:S04]  /*1f890*/  @P0 STG.E desc[UR16][R226.64], R0 ;  /* 0x00000000e2000986 */ /* 0x004fe8000c101910 */
[----:B------:R1:W-:Y:S04]  /*1f8a0*/  @P5 STG.E desc[UR16][R244.64], R250 ;  /* 0x000000faf4005986 */ /* 0x0003e8000c101910 */
[----:B----4-:R2:W-:Y:S04]  /*1f8b0*/  @P6 STG.E desc[UR16][R246.64], R243 ;  /* 0x000000f3f6006986 */ /* 0x0105e8000c101910 */
[----:B-1----:R-:W4:Y:S04]  /*1f8c0*/  LDL.LU R250, [R1+0x38] ;  /* 0x0000380001fa7983 */ /* 0x002f280000300800 */
[----:B--2---:R-:W2:Y:S01]  /*1f8d0*/  LDL.LU R243, [R1+0x59c] ;  /* 0x00059c0001f37983 */ /* 0x004ea20000300800 */
[----:B------:R-:W-:Y:S01]  /*1f8e0*/  ISETP.LT.AND P1, PT, R12, UR4, !P1 ;  /* 0x000000040c007c0c */ /* 0x000fe2000cf21270 */
[----:B------:R-:W-:-:S02]  /*1f8f0*/  ULDC UR4, c[0x0][0x228] ;  /* 0x00008a0000047ab9 */ /* 0x000fc40000000800 */
[----:B------:R-:W-:Y:S01]  /*1f900*/  ISETP.LT.AND P0, PT, R11, UR4, !P4 ;  /* 0x000000040b007c0c */ /* 0x000fe2000e701270 */
[C---:B------:R-:W-:Y:S01]  /*1f910*/  VIADD R0, R15.reuse, UR28 ;  /* 0x0000001c0f007c36 */ /* 0x040fe20008000000 */
[----:B------:R-:W-:Y:S01]  /*1f920*/  ULDC UR4, c[0x0][0x228] ;  /* 0x00008a0000047ab9 */ /* 0x000fe20000000800 */
[----:B------:R-:W-:Y:S01]  /*1f930*/  IMAD.WIDE R2, R15, 0x4, R148 ;  /* 0x000000040f027825 */ /* 0x000fe200078e0294 */
[----:B------:R-:W-:Y:S01]  /*1f940*/  ISETP.LT.AND P6, PT, R14, UR6, !P4 ;  /* 0x000000060e007c0c */ /* 0x000fe2000e7c1270 */
[----:B------:R-:W-:Y:S02]  /*1f950*/  ULDC UR6, c[0x0][0x228] ;  /* 0x00008a0000067ab9 */ /* 0x000fe40000000800 */
        /* <DEDUP_REMOVED lines=8> */
[----:B------:R1:W-:Y:S01]  /*1f9e0*/  @P0 STG.E desc[UR16][R226.64], R249 ;  /* 0x000000f9e2000986 */ /* 0x0003e2000c101910 */
[----:B------:R-:W-:Y:S01]  /*1f9f0*/  ISETP.LT.AND P0, PT, R11, UR4, !P2 ;  /* 0x000000040b007c0c */ /* 0x000fe2000d701270 */
[C---:B------:R-:W-:Y:S01]  /*1fa00*/  VIADD R15, R0.reuse, UR28 ;  /* 0x0000001c000f7c36 */ /* 0x040fe20008000000 */
[----:B------:R-:W-:Y:S01]  /*1fa10*/  ULDC UR4, c[0x0][0x228] ;  /* 0x00008a0000047ab9 */ /* 0x000fe20000000800 */
[----:B-1----:R-:W-:Y:S01]  /*1fa20*/  IMAD.WIDE R2, R0, 0x4, R8 ;  /* 0x0000000400027825 */ /* 0x002fe200078e0208 */
[----:B------:R-:W2:Y:S01]  /*1fa30*/  LDL.LU R251, [R1+0x5bc] ;  /* 0x0005bc0001fb7983 */ /* 0x000ea20000300800 */
[----:B------:R-:W-:-:S02]  /*1fa40*/  ULDC UR8, c[0x0][0x228] ;  /* 0x00008a0000087ab9 */ /* 0x000fc40000000800 */
[C---:B------:R-:W-:Y:S01]  /*1fa50*/  IMAD.WIDE R226, R0.reuse, 0x4, R150 ;  /* 0x0000000400e27825 */ /* 0x040fe200078e0296 */
[----:B------:R-:W2:Y:S03]  /*1fa60*/  LDL.LU R249, [R1+0x5ac] ;  /* 0x0005ac0001f97983 */ /* 0x000ea60000300800 */
[----:B------:R-:W-:Y:S01]  /*1fa70*/  IMAD.WIDE R244, R0, 0x4, R148 ;  /* 0x0000000400f47825 */ /* 0x000fe200078e0294 */
[C---:B------:R-:W-:Y:S01]  /*1fa80*/  IADD3 R0, R15.reuse, UR28, RZ ;  /* 0x0000001c0f007c10 */ /* 0x040fe2000fffe0ff */
[----:B---3--:R1:W-:Y:S04]  /*1fa90*/  @P6 STG.E desc[UR16][R2.64], R242 ;  /* 0x000000f202006986 */ /* 0x0083e8000c101910 */
[----:B------:R3:W-:Y:S01]  /*1faa0*/  @P5 STG.E desc[UR16][R226.64], R248 ;  /* 0x000000f8e2005986 */ /* 0x0007e2000c101910 */
[----:B-1----:R-:W-:-:S03]  /*1fab0*/  IMAD.WIDE R2, R15, 0x4, R224 ;  /* 0x000000040f027825 */ /* 0x002fc600078e02e0 */
[----:B------:R-:W2:Y:S01]  /*1fac0*/  LDL.LU R242, [R1+0x33c] ;  /* 0x00033c0001f27983 */ /* 0x000ea20000300800 */
[----:B---3--:R-:W-:-:S03]  /*1fad0*/  IMAD.WIDE R226, R15, 0x4, R150 ;  /* 0x000000040fe27825 */ /* 0x008fc600078e0296 */
[----:B----4-:R1:W-:Y:S04]  /*1fae0*/  @P4 STG.E desc[UR16][R244.64], R250 ;  /* 0x000000faf4004986 */ /* 0x0103e8000c101910 */
[----:B--2---:R2:W-:Y:S04]  /*1faf0*/  @P0 STG.E desc[UR16][R2.64], R243 ;  /* 0x000000f302000986 */ /* 0x0045e8000c101910 */
[----:B-1----:R-:W3:Y:S01]  /*1fb00*/  LDL.LU R250, [R1+0x23c] ;  /* 0x00023c0001fa7983 */ /* 0x002ee20000300800 */
[----:B------:R-:W-:-:S03]  /*1fb10*/  IMAD.WIDE R244, R15, 0x4, R148 ;  /* 0x000000040ff47825 */ /* 0x000fc600078e0294 */
[----:B--2---:R-:W2:Y:S01]  /*1fb20*/  LDL.LU R243, [R1+0x13c] ;  /* 0x00013c0001f37983 */ /* 0x004ea20000300800 */
[----:B------:R-:W-:-:S03]  /*1fb30*/  IMAD.WIDE R2, R15, 0x4, R8 ;  /* 0x000000040f027825 */ /* 0x000fc600078e0208 */
[----:B------:R-:W4:Y:S01]  /*1fb40*/  LDL.LU R15, [R1+0x42c] ;  /* 0x00042c00010f7983 */ /* 0x000f220000300800 */
[----:B------:R-:W-:Y:S02]  /*1fb50*/  ISETP.LT.AND P4, PT, R14, UR4, !P2 ;  /* 0x000000040e007c0c */ /* 0x000fe4000d781270 */
        /* <DEDUP_REMOVED lines=13> */
[----:B------:R1:W-:Y:S04]  /*1fc30*/  @P5 STG.E desc[UR16][R226.64], R249 ;  /* 0x000000f9e2005986 */ /* 0x0003e8000c101910 */
[----:B-1----:R-:W2:Y:S04]  /*1fc40*/  LDL.LU R251, [R1+0x5e0] ;  /* 0x0005e00001fb7983 */ /* 0x002ea80000300800 */
[----:B------:R-:W2:Y:S04]  /*1fc50*/  LDL.LU R249, [R1+0x5c0] ;  /* 0x0005c00001f97983 */ /* 0x000ea80000300800 */
        /* <DEDUP_REMOVED lines=13> */
[----:B---3--:R1:W-:Y:S01]  /*1fd30*/  @P2 STG.E desc[UR16][R2.64], R250 ;  /* 0x000000fa02002986 */ /* 0x0083e2000c101910 */
[----:B------:R-:W-:Y:S01]  /*1fd40*/  ISETP.GE.AND P2, PT, R244, UR4, PT ;  /* 0x00000004f4007c0c */ /* 0x000fe2000bf46270 */
[----:B------:R-:W-:Y:S01]  /*1fd50*/  ULDC UR4, c[0x0][0x228] ;  /* 0x00008a0000047ab9 */ /* 0x000fe20000000800 */
[----:B------:R-:W-:Y:S01]  /*1fd60*/  ISETP.LT.AND P6, PT, R14, UR10, !P1 ;  /* 0x0000000a0e007c0c */ /* 0x000fe2000cfc1270 */
[----:B--2---:R2:W-:Y:S01]  /*1fd70*/  @P4 STG.E desc[UR16][R226.64], R243 ;  /* 0x000000f3e2004986 */ /* 0x0045e2000c101910 */
[----:B------:R-:W-:Y:S01]  /*1fd80*/  ISETP.LT.AND P4, PT, R13, UR4, !P1 ;  /* 0x000000040d007c0c */ /* 0x000fe2000cf81270 */
[C---:B------:R-:W-:Y:S01]  /*1fd90*/  VIADD R15, R0.reuse, UR28 ;  /* 0x0000001c000f7c36 */ /* 0x040fe20008000000 */
[----:B------:R-:W-:Y:S01]  /*1fda0*/  ULDC UR4, c[0x0][0x228] ;  /* 0x00008a0000047ab9 */ /* 0x000fe20000000800 */
[----:B------:R-:W-:Y:S01]  /*1fdb0*/  ULDC UR8, c[0x0][0x228] ;  /* 0x00008a0000087ab9 */ /* 0x000fe20000000800 */
[----:B------:R-:W-:Y:S01]  /*1fdc0*/  ULDC UR10, c[0x0][0x228] ;  /* 0x00008a00000a7ab9 */ /* 0x000fe20000000800 */
[----:B-1----:R-:W-:Y:S01]  /*1fdd0*/  IMAD.WIDE R2, R0, 0x4, R148 ;  /* 0x0000000400027825 */ /* 0x002fe200078e0294 */
[----:B------:R-:W3:Y:S03]  /*1fde0*/  LDL.LU R250, [R1+0x140] ;  /* 0x0001400001fa7983 */ /* 0x000ee60000300800 */
[C---:B--2---:R-:W-:Y:S01]  /*1fdf0*/  IMAD.WIDE R226, R15.reuse, 0x4, R224 ;  /* 0x000000040fe27825 */ /* 0x044fe200078e02e0 */
[----:B------:R1:W-:Y:S03]  /*1fe00*/  @P3 STG.E desc[UR16][R2.64], R248 ;  /* 0x000000f802003986 */ /* 0x0003e6000c101910 */
[----:B------:R-:W-:Y:S01]  /*1fe10*/  IMAD.WIDE R244, R15, 0x4, R8 ;  /* 0x000000040ff47825 */ /* 0x000fe200078e0208 */
[----:B------:R-:W2:Y:S01]  /*1fe20*/  LDL.LU R243, [R1+0x40] ;  /* 0x0000400001f37983 */ /* 0x000ea20000300800 */
[----:B------:R-:W-:Y:S01]  /*1fe30*/  ISETP.LT.AND P1, PT, R12, UR4, !P1 ;  /* 0x000000040c007c0c */ /* 0x000fe2000cf21270 */
[----:B------:R-:W-:-:S02]  /*1fe40*/  ULDC UR4, c[0x0][0x22c] ;  /* 0x00008b0000047ab9 */ /* 0x000fc40000000800 */
[----:B------:R1:W-:Y:S02]  /*1fe50*/  @P5 STG.E desc[UR16][R226.64], R251 ;  /* 0x000000fbe2005986 */ /* 0x0003e4000c101910 */
[C---:B-1----:R-:W-:Y:S02]  /*1fe60*/  IMAD.WIDE R2, R15.reuse, 0x4, R150 ;  /* 0x000000040f027825 */ /* 0x042fe400078e0296 */
[----:B------:R1:W-:Y:S02]  /*1fe70*/  @P6 STG.E desc[UR16][R244.64], R249 ;  /* 0x000000f9f4006986 */ /* 0x0003e4000c101910 */
[----:B------:R-:W-:Y:S02]  /*1fe80*/  VIADD R248, R10, 0x23 ;  /* 0x000000230af87836 */ /* 0x000fe40000000000 */
[----:B------:R-:W-:Y:S01]  /*1fe90*/  VIADD R0, R15, UR28 ;  /* 0x0000001c0f007c36 */ /* 0x000fe20008000000 */
[----:B------:R-:W2:Y:S04]  /*1fea0*/  LDL.LU R251, [R1+0x5e4] ;  /* 0x0005e40001fb7983 */ /* 0x000ea80000300800 */
[----:B-1----:R-:W2:Y:S04]  /*1feb0*/  LDL.LU R249, [R1+0x5c4] ;  /* 0x0005c40001f97983 */ /* 0x002ea80000300800 */
[----:B----4-:R1:W-:Y:S01]  /*1fec0*/  @P4 STG.E desc[UR16][R2.64], R242 ;  /* 0x000000f202004986 */ /* 0x0103e2000c101910 */
[----:B------:R-:W-:-:S02]  /*1fed0*/  ISETP.GE.AND P4, PT, R248, UR4, PT ;  /* 0x00000004f8007c0c */ /* 0x000fc4000bf86270 */
        /* <DEDUP_REMOVED lines=10> */
[----:B------:R-:W3:Y:S04]  /*1ff80*/  LDL.LU R15, [R1+0x340] ;  /* 0x00034000010f7983 */ /* 0x000ee80000300800 */
[----:B------:R-:W2:Y:S01]  /*1ff90*/  LDL.LU R248, [R1+0x430] ;  /* 0x0004300001f87983 */ /* 0x000ea20000300800 */
[----:B------:R-:W-:-:S04]  /*1ffa0*/  IMAD.WIDE R244, R0, 0x4, R8 ;  /* 0x0000000400f47825 */ /* 0x000fc800078e0208 */
[----:B------:R-:W-:Y:S01]  /*1ffb0*/  IMAD.WIDE R246, R0, 0x4, R150 ;  /* 0x0000000400f67825 */ /* 0x000fe200078e0296 */
[----:B--2---:R1:W-:Y:S04]  /*1ffc0*/  @P1 STG.E desc[UR16][R2.64], R248 ;  /* 0x000000f802001986 */ /* 0x0043e8000c101910 */
[----:B---3--:R2:W-:Y:S01]  /*1ffd0*/  @P3 STG.E desc[UR16][R226.64], R15 ;  /* 0x0000000fe2003986 */ /* 0x0085e2000c101910 */
        /* <DEDUP_REMOVED lines=81> */
[----:B------:R-:W4:Y:S01]  /*204f0*/  LDL.LU R248, [R1+0x5ec] ;  /* 0x0005ec0001f87983 */ /* 0x000f220000300800 */
[----:B------:R-:W-:Y:S01]  /*20500*/  ULDC UR8, c[0x0][0x228] ;  /* 0x00008a0000087ab9 */ /* 0x000fe20000000800 */
[----:B------:R-:W-:-:S02]  /*20510*/  ULDC UR10, c[0x0][0x228] ;  /* 0x00008a00000a7ab9 */ /* 0x000fc40000000800 */
[----:B---3--:R-:W-:Y:S04]  /*20520*/  @P4 STG.E desc[UR16][R2.64], R15 ;  /* 0x0000000f02004986 */ /* 0x008fe8000c101910 */
[----:B------:R-:W-:Y:S04]  /*20530*/  @P5 STG.E desc[UR16][R226.64], R251 ;  /* 0x000000fbe2005986 */ /* 0x000fe8000c101910 */
[----:B------:R1:W-:Y:S04]  /*20540*/  @P1 STG.E desc[UR16][R244.64], R250 ;  /* 0x000000faf4001986 */ /* 0x0003e8000c101910 */
[----:B------:R3:W-:Y:S04]  /*20550*/  @P6 STG.E desc[UR16][R246.64], R243 ;  /* 0x000000f3f6006986 */ /* 0x0007e8000c101910 */
[----:B-1----:R-:W4:Y:S04]  /*20560*/  LDL.LU R250, [R1+0x5cc] ;  /* 0x0005cc0001fa7983 */ /* 0x002f280000300800 */
[----:B---3--:R-:W3:Y:S04]  /*20570*/  LDL.LU R247, [R1+0x248] ;  /* 0x0002480001f77983 */ /* 0x008ee80000300800 */
[----:B------:R-:W3:Y:S01]  /*20580*/  LDL.LU R243, [R1+0x5dc] ;  /* 0x0005dc0001f37983 */ /* 0x000ee20000300800 */
        /* <DEDUP_REMOVED lines=15> */
[----:B----4-:R2:W-:Y:S01]  /*20680*/  @P4 STG.E desc[UR16][R2.64], R242 ;  /* 0x000000f202004986 */ /* 0x0105e2000c101910 */
        /* <DEDUP_REMOVED lines=8> */
[----:B------:R-:W4:Y:S01]  /*20710*/  LDL.LU R251, [R1+0x14c] ;  /* 0x00014c0001fb7983 */ /* 0x000f220000300800 */
[----:B------:R-:W-:-:S03]  /*20720*/  VIADD R0, R15, UR28 ;  /* 0x0000001c0f007c36 */ /* 0x000fc60008000000 */
[----:B------:R-:W4:Y:S04]  /*20730*/  LDL.LU R249, [R1+0x4c] ;  /* 0x00004c0001f97983 */ /* 0x000f280000300800 */
[----:B---3--:R-:W-:Y:S04]  /*20740*/  @P3 STG.E desc[UR16][R226.64], R247 ;  /* 0x000000f7e2003986 */ /* 0x008fe8000c101910 */
[----:B------:R1:W-:Y:S04]  /*20750*/  @P5 STG.E desc[UR16][R2.64], R248 ;  /* 0x000000f802005986 */ /* 0x0003e8000c101910 */
[----:B------:R-:W-:Y:S01]  /*20760*/  @P6 STG.E desc[UR16][R244.64], R250 ;  /* 0x000000faf4006986 */ /* 0x000fe2000c101910 */
[----:B-1----:R-:W-:-:S05]  /*20770*/  IMAD.WIDE R2, R15, 0x4, R150 ;  /* 0x000000040f027825 */ /* 0x002fca00078e0296 */
[----:B------:R1:W-:Y:S04]  /*20780*/  @P4 STG.E desc[UR16][R2.64], R243 ;  /* 0x000000f302004986 */ /* 0x0003e8000c101910 */
[----:B-1----:R-:W3:Y:S01]  /*20790*/  LDL.LU R243, [R1+0x24c] ;  /* 0x00024c0001f37983 */ /* 0x002ee20000300800 */
[----:B------:R-:W-:-:S03]  /*207a0*/  IMAD.WIDE R2, R15, 0x4, R148 ;  /* 0x000000040f027825 */ /* 0x000fc600078e0294 */
[----:B------:R-:W3:Y:S04]  /*207b0*/  LDL.LU R250, [R1+0x600] ;  /* 0x0006000001fa7983 */ /* 0x000ee80000300800 */
[----:B------:R-:W4:Y:S01]  /*207c0*/  LDL.LU R15, [R1+0x34c] ;  /* 0x00034c00010f7983 */ /* 0x000f220000300800 */
        /* <DEDUP_REMOVED lines=17> */
[----:B----4-:R1:W-:Y:S01]  /*208e0*/  @P3 STG.E desc[UR16][R226.64], R15 ;  /* 0x0000000fe2003986 */ /* 0x0103e2000c101910 */
[----:B------:R-:W-:Y:S01]  /*208f0*/  ISETP.LT.AND P3, PT, R12, UR4, !P0 ;  /* 0x000000040c007c0c */ /* 0x000fe2000c761270 */
[----:B------:R-:W-:Y:S02]  /*20900*/  ULDC UR4, c[0x0][0x22c] ;  /* 0x00008b0000047ab9 */ /* 0x000fe40000000800 */
[----:B------:R4:W-:Y:S01]  /*20910*/  @P5 STG.E desc[UR16][R244.64], R251 ;  /* 0x000000fbf4005986 */ /* 0x0009e2000c101910 */
[----:B------:R-:W-:Y:S01]  /*20920*/  ISETP.GE.AND P2, PT, R2, UR4, PT ;  /* 0x0000000402007c0c */ /* 0x000fe2000bf46270 */
[C---:B------:R-:W-:Y:S01]  /*20930*/  IMAD.WIDE R2, R0.reuse, 0x4, R148 ;  /* 0x0000000400027825 */ /* 0x040fe200078e0294 */
[----:B-1----:R-:W-:Y:S01]  /*20940*/  IADD3 R15, R0, UR28, RZ ;  /* 0x0000001c000f7c10 */ /* 0x002fe2000fffe0ff */
[----:B------:R1:W-:Y:S04]  /*20950*/  @P6 STG.E desc[UR16][R246.64], R249 ;  /* 0x000000f9f6006986 */ /* 0x0003e8000c101910 */
[----:B----4-:R-:W4:Y:S01]  /*20960*/  LDL.LU R251, [R1+0x440] ;  /* 0x0004400001fb7983 */ /* 0x010f220000300800 */
[----:B------:R-:W-:-:S02]  /*20970*/  ISETP.LT.AND P0, PT, R11, UR6, !P1 ;  /* 0x000000060b007c0c */ /* 0x000fc4000cf01270 */
[----:B------:R-:W-:Y:S01]  /*20980*/  ISETP.LT.AND P5, PT, R14, UR8, !P1 ;  /* 0x000000080e007c0c */ /* 0x000fe2000cfa1270 */
[----:B------:R-:W-:Y:S01]  /*20990*/  VIADD R248, R10, 0x2b ;  /* 0x0000002b0af87836 */ /* 0x000fe20000000000 */
[----:B------:R-:W-:Y:S01]  /*209a0*/  ISETP.LT.AND P6, PT, R13, UR10, !P1 ;  /* 0x0000000a0d007c0c */ /* 0x000fe2000cfc1270 */
[C---:B------:R-:W-:Y:S01]  /*209b0*/  IMAD.WIDE R226, R15.reuse, 0x4, R224 ;  /* 0x000000040fe27825 */ /* 0x040fe200078e02e0 */
[----:B---3--:R3:W-:Y:S01]  /*209c0*/  @P3 STG.E desc[UR16][R2.64], R243 ;  /* 0x000000f302003986 */ /* 0x0087e2000c101910 */
[----:B------:R-:W-:Y:S01]  /*209d0*/  ULDC UR4, c[0x0][0x22c] ;  /* 0x00008b0000047ab9 */ /* 0x000fe20000000800 */
[----:B------:R-:W-:Y:S02]  /*209e0*/  ULDC UR6, c[0x0][0x228] ;  /* 0x00008a0000067ab9 */ /* 0x000fe40000000800 */
[----:B-1----:R-:W4:Y:S01]  /*209f0*/  LDL.LU R249, [R1+0x350] ;  /* 0x0003500001f97983 */ /* 0x002f220000300800 */
[C---:B------:R-:W-:Y:S01]  /*20a00*/  IMAD.WIDE R244, R15.reuse, 0x4, R8 ;  /* 0x000000040ff47825 */ /* 0x040fe200078e0208 */
[----:B------:R-:W-:Y:S01]  /*20a10*/  ULDC UR8, c[0x0][0x228] ;  /* 0x00008a0000087ab9 */ /* 0x000fe20000000800 */
[----:B------:R-:W-:Y:S01]  /*20a20*/  ULDC UR10, c[0x0][0x228] ;  /* 0x00008a00000a7ab9 */ /* 0x000fe20000000800 */
[----:B------:R-:W2:Y:S01]  /*20a30*/  LDL.LU R0, [R1+0x610] ;  /* 0x0006100001007983 */ /* 0x000ea20000300800 */
[----:B------:R-:W-:-:S03]  /*20a40*/  IMAD.WIDE R246, R15, 0x4, R150 ;  /* 0x000000040ff67825 */ /* 0x000fc600078e0296 */
[----:B---3--:R-:W3:Y:S01]  /*20a50*/  LDL.LU R243, [R1+0x250] ;  /* 0x0002500001f37983 */ /* 0x008ee20000300800 */
[----:B------:R-:W-:Y:S01]  /*20a60*/  ISETP.GE.AND P3, PT, R248, UR4, PT ;  /* 0x00000004f8007c0c */ /* 0x000fe2000bf66270 */
[----:B------:R-:W-:Y:S02]  /*20a70*/  ULDC UR4, c[0x0][0x228] ;  /* 0x00008a0000047ab9 */ /* 0x000fe40000000800 */
[----:B------:R-:W3:Y:S01]  /*20a80*/  LDL.LU R248, [R1+0x150] ;  /* 0x0001500001f87983 */ /* 0x000ee20000300800 */
[----:B------:R-:W-:Y:S01]  /*20a90*/  ISETP.LT.AND P1, PT, R12, UR4, !P1 ;  /* 0x000000040c007c0c */ /* 0x000fe2000cf21270 */
[----:B------:R-:W-:Y:S01]  /*20aa0*/  ULDC UR4, c[0x0][0x228] ;  /* 0x00008a0000047ab9 */ /* 0x000fe20000000800 */
[----:B------:R-:W-:Y:S01]  /*20ab0*/  IMAD.WIDE R2, R15, 0x4, R148 ;  /* 0x000000040f027825 */ /* 0x000fe200078e0294 */
[----:B--2---:R-:W-:Y:S04]  /*20ac0*/  @P0 STG.E desc[UR16][R226.64], R0 ;  /* 0x00000000e2000986 */ /* 0x004fe8000c101910 */
[----:B------:R1:W-:Y:S04]  /*20ad0*/  @P5 STG.E desc[UR16][R244.64], R250 ;  /* 0x000000faf4005986 */ /* 0x0003e8000c101910 */
[----:B------:R2:W-:Y:S04]  /*20ae0*/  @P6 STG.E desc[UR16][R246.64], R242 ;  /* 0x000000f2f6006986 */ /* 0x0005e8000c101910 */
[----:B-1----:R-:W3:Y:S04]  /*20af0*/  LDL.LU R250, [R1+0x50] ;  /* 0x0000500001fa7983 */ /* 0x002ee80000300800 */
        /* <DEDUP_REMOVED lines=9> */
[----:B----4-:R1:W-:Y:S01]  /*20b90*/  @P1 STG.E desc[UR16][R2.64], R251 ;  /* 0x000000fb02001986 */ /* 0x0103e2000c101910 */
        /* <DEDUP_REMOVED lines=12> */
[----:B----4-:R-:W-:Y:S01]  /*20c60*/  IMAD.WIDE R226, R0, 0x4, R150 ;  /* 0x0000000400e27825 */ /* 0x010fe200078e0296 */
[----:B---3--:R1:W-:Y:S01]  /*20c70*/  @P6 STG.E desc[UR16][R2.64], R243 ;  /* 0x000000f302006986 */ /* 0x0083e2000c101910 */
        /* <DEDUP_REMOVED lines=195> */
[----:B------:R-:W2:Y:S01]  /*218b0*/  LDL.LU R249, [R1+0x454] ;  /* 0x0004540001f97983 */ /* 0x000ea20000300800 */
[C---:B------:R-:W-:Y:S01]  /*218c0*/  IMAD.WIDE R246, R2.reuse, 0x4, R8 ;  /* 0x0000000402f67825 */ /* 0x040fe200078e0208 */
[----:B------:R-:W-:Y:S02]  /*218d0*/  ULDC UR10, c[0x0][0x228] ;  /* 0x00008a00000a7ab9 */ /* 0x000fe40000000800 */
[----:B------:R-:W4:Y:S04]  /*218e0*/  LDL.LU R248, [R1+0x364] ;  /* 0x0003640001f87983 */ /* 0x000f280000300800 */
[----:B------:R-:W4:Y:S04]  /*218f0*/  LDL.LU R251, [R1+0x264] ;  /* 0x0002640001fb7983 */ /* 0x000f280000300800 */
[----:B-1----:R-:W4:Y:S01]  /*21900*/  LDL.LU R243, [R1+0x164] ;  /* 0x0001640001f37983 */ /* 0x002f220000300800 */
[----:B------:R-:W-:Y:S01]  /*21910*/  ISETP.LT.AND P4, PT, R13, UR4, !P2 ;  /* 0x000000040d007c0c */ /* 0x000fe2000d781270 */
[----:B------:R-:W-:Y:S01]  /*21920*/  IMAD.WIDE R226, R2, 0x4, R224 ;  /* 0x0000000402e27825 */ /* 0x000fe200078e02e0 */
[----:B------:R-:W-:-:S02]  /*21930*/  ULDC UR4, c[0x0][0x228] ;  /* 0x00008a0000047ab9 */ /* 0x000fc40000000800 */
[----:B------:R-:W-:Y:S01]  /*21940*/  ISETP.LT.AND P2, PT, R12, UR4, !P2 ;  /* 0x000000040c007c0c */ /* 0x000fe2000d741270 */
[----:B------:R-:W-:Y:S01]  /*21950*/  VIADD R0, R2, UR28 ;  /* 0x0000001c02007c36 */ /* 0x000fe20008000000 */
[----:B------:R-:W-:Y:S01]  /*21960*/  ULDC UR4, c[0x0][0x22c] ;  /* 0x00008b0000047ab9 */ /* 0x000fe20000000800 */
        /* <DEDUP_REMOVED lines=52> */
[----:B-1----:R-:W2:Y:S04]  /*21cb0*/  LDL.LU R250, [R1+0x68] ;  /* 0x0000680001fa7983 */ /* 0x002ea80000300800 */
[----:B----4-:R1:W-:Y:S04]  /*21cc0*/  @P6 STG.E desc[UR16][R246.64], R249 ;  /* 0x000000f9f6006986 */ /* 0x0103e8000c101910 */
[----:B-1----:R-:W4:Y:S01]  /*21cd0*/  LDL.LU R249, [R1+0x62c] ;  /* 0x00062c0001f97983 */ /* 0x002f220000300800 */
[----:B------:R-:W-:Y:S01]  /*21ce0*/  ISETP.LT.AND P1, PT, R12, UR4, !P1 ;  /* 0x000000040c007c0c */ /* 0x000fe2000cf21270 */
[----:B------:R-:W-:-:S02]  /*21cf0*/  ULDC UR4, c[0x0][0x228] ;  /* 0x00008a0000047ab9 */ /* 0x000fc40000000800 */
[----:B------:R-:W-:Y:S01]  /*21d00*/  ISETP.LT.AND P0, PT, R11, UR4, !P4 ;  /* 0x000000040b007c0c */ /* 0x000fe2000e701270 */
[----:B------:R-:W-:Y:S01]  /*21d10*/  ULDC UR4, c[0x0][0x228] ;  /* 0x00008a0000047ab9 */ /* 0x000fe20000000800 */
[C---:B------:R-:W-:Y:S01]  /*21d20*/  VIADD R0, R15.reuse, UR28 ;  /* 0x0000001c0f007c36 */ /* 0x040fe20008000000 */
[----:B------:R-:W-:Y:S01]  /*21d30*/  ISETP.LT.AND P6, PT, R14, UR6, !P4 ;  /* 0x000000060e007c0c */ /* 0x000fe2000e7c1270 */
[----:B------:R-:W-:Y:S01]  /*21d40*/  IMAD.WIDE R2, R15, 0x4, R148 ;  /* 0x000000040f027825 */ /* 0x000fe200078e0294 */
[----:B------:R-:W-:Y:S01]  /*21d50*/  ISETP.LT.AND P5, PT, R13, UR4, !P4 ;  /* 0x000000040d007c0c */ /* 0x000fe2000e7a1270 */
[----:B------:R-:W-:Y:S01]  /*21d60*/  ULDC UR4, c[0x0][0x22c] ;  /* 0x00008b0000047ab9 */ /* 0x000fe20000000800 */
[----:B------:R-:W-:Y:S01]  /*21d70*/  ISETP.LT.AND P4, PT, R12, UR8, !P4 ;  /* 0x000000080c007c0c */ /* 0x000fe2000e781270 */
[----:B------:R-:W-:Y:S01]  /*21d80*/  IMAD.WIDE R226, R0, 0x4, R224 ;  /* 0x0000000400e27825 */ /* 0x000fe200078e02e0 */
[----:B------:R-:W-:-:S03]  /*21d90*/  ULDC UR6, c[0x0][0x228] ;  /* 0x00008a0000067ab9 */ /* 0x000fc60000000800 */
[C---:B------:R-:W-:Y:S01]  /*21da0*/  VIADD R244, R10.reuse, 0x38 ;  /* 0x000000380af47836 */ /* 0x040fe20000000000 */
[----:B------:R1:W-:Y:S01]  /*21db0*/  @P1 STG.E desc[UR16][R2.64], R251 ;  /* 0x000000fb02001986 */ /* 0x0003e2000c101910 */
[----:B------:R-:W-:Y:S01]  /*21dc0*/  VIADD R15, R10, 0x39 ;  /* 0x000000390a0f7836 */ /* 0x000fe20000000000 */
[----:B------:R-:W-:Y:S02]  /*21dd0*/  ULDC UR8, c[0x0][0x228] ;  /* 0x00008a0000087ab9 */ /* 0x000fe40000000800 */
[----:B------:R1:W-:Y:S01]  /*21de0*/  @P0 STG.E desc[UR16][R226.64], R243 ;  /* 0x000000f3e2000986 */ /* 0x0003e2000c101910 */
[----:B------:R-:W-:Y:S01]  /*21df0*/  ISETP.GE.AND P1, PT, R244, UR4, PT ;  /* 0x00000004f4007c0c */ /* 0x000fe2000bf26270 */
[----:B------:R-:W-:Y:S01]  /*21e00*/  IMAD.WIDE R244, R0, 0x4, R148 ;  /* 0x0000000400f47825 */ /* 0x000fe200078e0294 */
[----:B------:R-:W-:-:S03]  /*21e10*/  ULDC UR4, c[0x0][0x228] ;  /* 0x00008a0000047ab9 */ /* 0x000fc60000000800 */
[C---:B-1----:R-:W-:Y:S01]  /*21e20*/  IMAD.WIDE R2, R0.reuse, 0x4, R8 ;  /* 0x0000000400027825 */ /* 0x042fe200078e0208 */
[----:B------:R-:W-:Y:S01]  /*21e30*/  ISETP.LT.AND P0, PT, R11, UR4, !P2 ;  /* 0x000000040b007c0c */ /* 0x000fe2000d701270 */
[----:B------:R-:W-:Y:S01]  /*21e40*/  ULDC UR4, c[0x0][0x228] ;  /* 0x00008a0000047ab9 */ /* 0x000fe20000000800 */
[----:B------:R-:W4:Y:S01]  /*21e50*/  LDL.LU R251, [R1+0x64c] ;  /* 0x00064c0001fb7983 */ /* 0x000f220000300800 */
[----:B------:R-:W-:-:S03]  /*21e60*/  IMAD.WIDE R226, R0, 0x4, R150 ;  /* 0x0000000400e27825 */ /* 0x000fc600078e0296 */
[----:B------:R-:W4:Y:S04]  /*21e70*/  LDL.LU R243, [R1+0x63c] ;  /* 0x00063c0001f37983 */ /* 0x000f280000300800 */
[----:B---3--:R1:W-:Y:S04]  /*21e80*/  @P6 STG.E desc[UR16][R2.64], R242 ;  /* 0x000000f202006986 */ /* 0x0083e8000c101910 */
[----:B------:R-:W-:Y:S04]  /*21e90*/  @P5 STG.E desc[UR16][R226.64], R248 ;  /* 0x000000f8e2005986 */ /* 0x000fe8000c101910 */
[----:B-1----:R-:W3:Y:S04]  /*21ea0*/  LDL.LU R242, [R1+0x36c] ;  /* 0x00036c0001f27983 */ /* 0x002ee80000300800 */
[----:B--2---:R1:W-:Y:S01]  /*21eb0*/  @P4 STG.E desc[UR16][R244.64], R250 ;  /* 0x000000faf4004986 */ /* 0x0043e2000c101910 */
[----:B------:R-:W-:Y:S01]  /*21ec0*/  ISETP.LT.AND P4, PT, R14, UR4, !P2 ;  /* 0x000000040e007c0c */ /* 0x000fe2000d781270 */
[----:B------:R-:W-:Y:S01]  /*21ed0*/  ULDC UR4, c[0x0][0x22c] ;  /* 0x00008b0000047ab9 */ /* 0x000fe20000000800 */
[----:B-1----:R-:W-:Y:S01]  /*21ee0*/  VIADD R244, R0, UR28 ;  /* 0x0000001c00f47c36 */ /* 0x002fe20008000000 */
[----:B------:R-:W2:Y:S03]  /*21ef0*/  LDL.LU R250, [R1+0x26c] ;  /* 0x00026c0001fa7983 */ /* 0x000ea60000300800 */
[----:B------:R-:W-:-:S05]  /*21f00*/  IMAD.WIDE R2, R244, 0x4, R224 ;  /* 0x00000004f4027825 */ /* 0x000fca00078e02e0 */
[----:B----4-:R1:W-:Y:S01]  /*21f10*/  @P0 STG.E desc[UR16][R2.64], R249 ;  /* 0x000000f902000986 */ /* 0x0103e2000c101910 */
[----:B------:R-:W-:Y:S02]  /*21f20*/  ISETP.GE.AND P0, PT, R15, UR4, PT ;  /* 0x000000040f007c0c */ /* 0x000fe4000bf06270 */
[----:B------:R-:W-:Y:S02]  /*21f30*/  ISETP.LT.AND P5, PT, R13, UR6, !P2 ;  /* 0x000000060d007c0c */ /* 0x000fe4000d7a1270 */
[----:B------:R-:W-:Y:S01]  /*21f40*/  ISETP.LT.AND P6, PT, R11, UR10, !P3 ;  /* 0x0000000a0b007c0c */ /* 0x000fe2000dfc1270 */
[----:B------:R-:W-:Y:S01]  /*21f50*/  IMAD.WIDE R226, R244, 0x4, R150 ;  /* 0x00000004f4e27825 */ /* 0x000fe200078e0296 */
[----:B-1----:R-:W4:Y:S01]  /*21f60*/  LDL.LU R249, [R1+0x16c] ;  /* 0x00016c0001f97983 */ /* 0x002f220000300800 */
[----:B------:R-:W-:Y:S02]  /*21f70*/  ISETP.LT.AND P2, PT, R12, UR8, !P2 ;  /* 0x000000080c007c0c */ /* 0x000fe4000d741270 */
[C---:B------:R-:W-:Y:S01]  /*21f80*/  IADD3 R0, R244.reuse, UR28, RZ ;  /* 0x0000001cf4007c10 */ /* 0x040fe2000fffe0ff */
[----:B------:R-:W3:Y:S01]  /*21f90*/  LDL.LU R15, [R1+0x45c] ;  /* 0x00045c00010f7983 */ /* 0x000ee20000300800 */
[C---:B------:R-:W-:Y:S01]  /*21fa0*/  IMAD.WIDE R2, R244.reuse, 0x4, R8 ;  /* 0x00000004f4027825 */ /* 0x040fe200078e0208 */
[----:B------:R-:W-:Y:S01]  /*21fb0*/  ULDC UR4, c[0x0][0x228] ;  /* 0x00008a0000047ab9 */ /* 0x000fe20000000800 */
[----:B------:R-:W-:Y:S01]  /*21fc0*/  ULDC UR6, c[0x0][0x228] ;  /* 0x00008a0000067ab9 */ /* 0x000fe20000000800 */
[----:B------:R-:W4:Y:S01]  /*21fd0*/  LDL.LU R248, [R1+0x6c] ;  /* 0x00006c0001f87983 */ /* 0x000f220000300800 */
[----:B------:R-:W-:Y:S01]  /*21fe0*/  IMAD.WIDE R244, R244, 0x4, R148 ;  /* 0x00000004f4f47825 */ /* 0x000fe200078e0294 */
[----:B------:R-:W-:Y:S01]  /*21ff0*/  ULDC UR8, c[0x0][0x228] ;  /* 0x00008a0000087ab9 */ /* 0x000fe20000000800 */
[----:B------:R-:W-:-:S02]  /*22000*/  ULDC UR10, c[0x0][0x228] ;  /* 0x00008a00000a7ab9 */ /* 0x000fc40000000800 */
[----:B------:R-:W-:Y:S01]  /*22010*/  IMAD.WIDE R246, R0, 0x4, R224 ;  /* 0x0000000400f67825 */ /* 0x000fe200078e02e0 */
[----:B------:R1:W-:Y:S04]  /*22020*/  @P4 STG.E desc[UR16][R2.64], R251 ;  /* 0x000000fb02004986 */ /* 0x0003e8000c101910 */
[----:B------:R1:W-:Y:S04]  /*22030*/  @P5 STG.E desc[UR16][R226.64], R243 ;  /* 0x000000f3e2005986 */ /* 0x0003e8000c101910 */
[----:B-1----:R-:W4:Y:S04]  /*22040*/  LDL.LU R251, [R1+0x670] ;  /* 0x0006700001fb7983 */ /* 0x002f280000300800 */
[----:B------:R-:W4:Y:S04]  /*22050*/  LDL.LU R243, [R1+0x650] ;  /* 0x0006500001f37983 */ /* 0x000f280000300800 */
[----:B---3--:R-:W-:Y:S04]  /*22060*/  @P2 STG.E desc[UR16][R244.64], R15 ;  /* 0x0000000ff4002986 */ /* 0x008fe8000c101910 */
[----:B------:R1:W-:Y:S04]  /*22070*/  @P6 STG.E desc[UR16][R246.64], R242 ;  /* 0x000000f2f6006986 */ /* 0x0003e8000c101910 */
[----:B-1----:R-:W3:Y:S01]  /*22080*/  LDL.LU R242, [R1+0x660] ;  /* 0x0006600001f27983 */ /* 0x002ee20000300800 */
        /* <DEDUP_REMOVED lines=10> */
[----:B--2---:R1:W-:Y:S01]  /*22130*/  @P2 STG.E desc[UR16][R2.64], R250 ;  /* 0x000000fa02002986 */ /* 0x0043e2000c101910 */
        /* <DEDUP_REMOVED lines=8> */
[----:B------:R-:W-:Y:S01]  /*221c0*/  ULDC UR10, c[0x0][0x228] ;  /* 0x00008a00000a7ab9 */ /* 0x000fe20000000800 */
[----:B-1----:R-:W-:Y:S01]  /*221d0*/  IMAD.WIDE R2, R0, 0x4, R148 ;  /* 0x0000000400027825 */ /* 0x002fe200078e0294 */
[----:B------:R-:W4:Y:S03]  /*221e0*/  LDL.LU R250, [R1+0x270] ;  /* 0x0002700001fa7983 */ /* 0x000f260000300800 */
[C---:B--2---:R-:W-:Y:S01]  /*221f0*/  IMAD.WIDE R226, R15.reuse, 0x4, R224 ;  /* 0x000000040fe27825 */ /* 0x044fe200078e02e0 */
[----:B------:R1:W-:Y:S03]  /*22200*/  @P3 STG.E desc[UR16][R2.64], R248 ;  /* 0x000000f802003986 */ /* 0x0003e6000c101910 */
[----:B------:R-:W-:Y:S01]  /*22210*/  IMAD.WIDE R244, R15, 0x4, R8 ;  /* 0x000000040ff47825 */ /* 0x000fe200078e0208 */
[----:B------:R2:W-:Y:S01]  /*22220*/  @P5 STG.E desc[UR16][R226.64], R251 ;  /* 0x000000fbe2005986 */ /* 0x0005e2000c101910 */
[----:B------:R-:W-:Y:S01]  /*22230*/  ISETP.LT.AND P1, PT, R12, UR4, !P1 ;  /* 0x000000040c007c0c */ /* 0x000fe2000cf21270 */
[----:B------:R-:W-:-:S02]  /*22240*/  ULDC UR4, c[0x0][0x22c] ;  /* 0x00008b0000047ab9 */ /* 0x000fc40000000800 */
[----:B------:R-:W-:Y:S01]  /*22250*/  @P6 STG.E desc[UR16][R244.64], R243 ;  /* 0x000000f3f4006986 */ /* 0x000fe2000c101910 */
[----:B-1----:R-:W-:-:S03]  /*22260*/  IMAD.WIDE R2, R15, 0x4, R150 ;  /* 0x000000040f027825 */ /* 0x002fc600078e0296 */
[----:B------:R-:W4:Y:S01]  /*22270*/  LDL.LU R249, [R1+0x170] ;  /* 0x0001700001f97983 */ /* 0x000f220000300800 */
[----:B------:R-:W-:Y:S02]  /*22280*/  VIADD R248, R10, 0x3b ;  /* 0x0000003b0af87836 */ /* 0x000fe40000000000 */
[----:B------:R-:W-:Y:S01]  /*22290*/  VIADD R0, R15, UR28 ;  /* 0x0000001c0f007c36 */ /* 0x000fe20008000000 */
[----:B---3--:R1:W-:Y:S02]  /*222a0*/  @P4 STG.E desc[UR16][R2.64], R242 ;  /* 0x000000f202004986 */ /* 0x0083e4000c101910 */
[----:B------:R-:W-:Y:S02]  /*222b0*/  ISETP.GE.AND P4, PT, R248, UR4, PT ;  /* 0x00000004f8007c0c */ /* 0x000fe4000bf86270 */
[----:B------:R-:W-:Y:S02]  /*222c0*/  ISETP.LT.AND P3, PT, R11, UR6, !P0 ;  /* 0x000000060b007c0c */ /* 0x000fe4000c761270 */
[----:B------:R-:W-:-:S02]  /*222d0*/  ISETP.LT.AND P5, PT, R14, UR8, !P0 ;  /* 0x000000080e007c0c */ /* 0x000fc4000c7a1270 */
[----:B------:R-:W-:Y:S01]  /*222e0*/  ISETP.LT.AND P6, PT, R13, UR10, !P0 ;  /* 0x0000000a0d007c0c */ /* 0x000fe2000c7c1270 */
[C---:B--2---:R-:W-:Y:S01]  /*222f0*/  IMAD.WIDE R226, R0.reuse, 0x4, R224 ;  /* 0x0000000400e27825 */ /* 0x044fe200078e02e0 */
[----:B------:R-:W-:Y:S01]  /*22300*/  ULDC UR4, c[0x0][0x228] ;  /* 0x00008a0000047ab9 */ /* 0x000fe20000000800 */
[----:B------:R-:W-:Y:S01]  /*22310*/  ULDC UR6, c[0x0][0x228] ;  /* 0x00008a0000067ab9 */ /* 0x000fe20000000800 */
[----:B------:R-:W-:Y:S01]  /*22320*/  ULDC UR8, c[0x0][0x228] ;  /* 0x00008a0000087ab9 */ /* 0x000fe20000000800 */
[----:B-1----:R-:W2:Y:S01]  /*22330*/  LDL.LU R242, [R1+0x370] ;  /* 0x0003700001f27983 */ /* 0x002ea20000300800 */
[----:B------:R-:W-:Y:S01]  /*22340*/  IMAD.WIDE R2, R15, 0x4, R148 ;  /* 0x000000040f027825 */ /* 0x000fe200078e0294 */
[----:B------:R-:W-:Y:S02]  /*22350*/  ULDC UR10, c[0x0][0x228] ;  /* 0x00008a00000a7ab9 */ /* 0x000fe40000000800 */
[----:B------:R-:W3:Y:S04]  /*22360*/  LDL.LU R251, [R1+0x654] ;  /* 0x0006540001fb7983 */ /* 0x000ee80000300800 */
[----:B------:R-:W3:Y:S04]  /*22370*/  LDL.LU R243, [R1+0x664] ;  /* 0x0006640001f37983 */ /* 0x000ee80000300800 */
[----:B------:R-:W4:Y:S04]  /*22380*/  LDL.LU R15, [R1+0x460] ;  /* 0x00046000010f7983 */ /* 0x000f280000300800 */
[----:B------:R-:W2:Y:S01]  /*22390*/  LDL.LU R248, [R1+0x470] ;  /* 0x0004700001f87983 */ /* 0x000ea20000300800 */
[----:B------:R-:W-:-:S04]  /*223a0*/  IMAD.WIDE R244, R0, 0x4, R8 ;  /* 0x0000000400f47825 */ /* 0x000fc800078e0208 */
[----:B------:R-:W-:Y:S01]  /*223b0*/  IMAD.WIDE R246, R0, 0x4, R150 ;  /* 0x0000000400f67825 */ /* 0x000fe200078e0296 */
        /* <DEDUP_REMOVED lines=16> */
[C---:B------:R-:W-:Y:S01]  /*224c0*/  IMAD.WIDE R226, R15.reuse, 0x4, R224 ;  /* 0x000000040fe27825 */ /* 0x040fe200078e02e0 */
[----:B------:R-:W-:Y:S01]  /*224d0*/  ULDC UR6, c[0x0][0x228] ;  /* 0x00008a0000067ab9 */ /* 0x000fe20000000800 */
[----:B------:R-:W-:Y:S01]  /*224e0*/  ULDC UR8, c[0x0][0x228] ;  /* 0x00008a0000087ab9 */ /* 0x000fe20000000800 */
[----:B------:R-:W3:Y:S01]  /*224f0*/  LDL.LU R0, [R1+0x674] ;  /* 0x0006740001007983 */ /* 0x000ee20000300800 */
[----:B------:R-:W-:Y:S01]  /*22500*/  IMAD.WIDE R244, R15, 0x4, R8 ;  /* 0x000000040ff47825 */ /* 0x000fe200078e0208 */
[----:B------:R-:W-:-:S03]  /*22510*/  ULDC UR10, c[0x0][0x228] ;  /* 0x00008a00000a7ab9 */ /* 0x000fc60000000800 */
[----:B------:R-:W-:Y:S01]  /*22520*/  IMAD.WIDE R246, R15, 0x4, R150 ;  /* 0x000000040ff67825 */ /* 0x000fe200078e0296 */
[----:B------:R1:W-:Y:S04]  /*22530*/  @P3 STG.E desc[UR16][R2.64], R242 ;  /* 0x000000f202003986 */ /* 0x0003e8000c101910 */
[----:B-1----:R-:W4:Y:S01]  /*22540*/  LDL.LU R242, [R1+0xb50] ;  /* 0x000b500001f27983 */ /* 0x002f220000300800 */
[----:B------:R-:W-:-:S03]  /*22550*/  VIADD R248, R10, 0x3d ;  /* 0x0000003d0af87836 */ /* 0x000fc60000000000 */
[----:B---3--:R-:W-:Y:S04]  /*22560*/  @P0 STG.E desc[UR16][R226.64], R0 ;  /* 0x00000000e2000986 */ /* 0x008fe8000c101910 */
[----:B------:R1:W-:Y:S04]  /*22570*/  @P5 STG.E desc[UR16][R244.64], R251 ;  /* 0x000000fbf4005986 */ /* 0x0003e8000c101910 */
[----:B------:R3:W-:Y:S04]  /*22580*/  @P6 STG.E desc[UR16][R246.64], R243 ;  /* 0x000000f3f6006986 */ /* 0x0007e8000c101910 */
[----:B-1----:R-:W4:Y:S04]  /*22590*/  LDL.LU R251, [R1+0x374] ;  /* 0x0003740001fb7983 */ /* 0x002f280000300800 */
[----:B---3--:R-:W3:Y:S04]  /*225a0*/  LDL.LU R246, [R1+0x274] ;  /* 0x0002740001f67983 */ /* 0x008ee80000300800 */
[----:B------:R-:W3:Y:S04]  /*225b0*/  LDL.LU R247, [R1+0x174] ;  /* 0x0001740001f77983 */ /* 0x000ee80000300800 */
[----:B------:R-:W3:Y:S01]  /*225c0*/  LDL.LU R243, [R1+0x678] ;  /* 0x0006780001f37983 */ /* 0x000ee20000300800 */
[----:B------:R-:W-:Y:S01]  /*225d0*/  ISETP.GE.AND P3, PT, R248, UR4, PT ;  /* 0x00000004f8007c0c */ /* 0x000fe2000bf66270 */
[----:B------:R-:W-:-:S02]  /*225e0*/  ULDC UR4, c[0x0][0x228] ;  /* 0x00008a0000047ab9 */ /* 0x000fc40000000800 */
[----:B------:R-:W-:Y:S01]  /*225f0*/  ISETP.LT.AND P2, PT, R12, UR4, !P2 ;  /* 0x000000040c007c0c */ /* 0x000fe2000d741270 */
[----:B------:R-:W-:Y:S01]  /*22600*/  ULDC UR4, c[0x0][0x228] ;  /* 0x00008a0000047ab9 */ /* 0x000fe20000000800 */
[----:B------:R-:W-:Y:S01]  /*22610*/  VIADD R0, R15, UR28 ;  /* 0x0000001c0f007c36 */ /* 0x000fe20008000000 */
[----:B------:R-:W-:Y:S01]  /*22620*/  ISETP.LT.AND P0, PT, R11, UR4, !P4 ;  /* 0x000000040b007c0c */ /* 0x000fe2000e701270 */
[----:B------:R-:W-:Y:S01]  /*22630*/  ULDC UR4, c[0x0][0x228] ;  /* 0x00008a0000047ab9 */ /* 0x000fe20000000800 */
[----:B------:R-:W-:Y:S01]  /*22640*/  ISETP.LT.AND P6, PT, R14, UR6, !P4 ;  /* 0x000000060e007c0c */ /* 0x000fe2000e7c1270 */
[----:B------:R-:W-:Y:S01]  /*22650*/  IMAD.WIDE R2, R15, 0x4, R148 ;  /* 0x000000040f027825 */ /* 0x000fe200078e0294 */
[----:B------:R-:W-:Y:S01]  /*22660*/  ISETP.LT.AND P5, PT, R13, UR4, !P4 ;  /* 0x000000040d007c0c */ /* 0x000fe2000e7a1270 */
[----:B------:R-:W-:Y:S01]  /*22670*/  ULDC UR4, c[0x0][0x22c] ;  /* 0x00008b0000047ab9 */ /* 0x000fe20000000800 */
[----:B------:R-:W-:Y:S01]  /*22680*/  ISETP.LT.AND P4, PT, R12, UR8, !P4 ;  /* 0x000000080c007c0c */ /* 0x000fe2000e781270 */
[----:B------:R-:W-:Y:S01]  /*22690*/  IMAD.WIDE R226, R0, 0x4, R224 ;  /* 0x0000000400e27825 */ /* 0x000fe200078e02e0 */
[----:B------:R-:W3:Y:S01]  /*226a0*/  LDL.LU R248, [R1+0x668] ;  /* 0x0006680001f87983 */ /* 0x000ee20000300800 */
[----:B------:R-:W-:Y:S01]  /*226b0*/  ULDC UR6, c[0x0][0x228] ;  /* 0x00008a0000067ab9 */ /* 0x000fe20000000800 */
[----:B------:R-:W-:Y:S01]  /*226c0*/  ULDC UR8, c[0x0][0x228] ;  /* 0x00008a0000087ab9 */ /* 0x000fe20000000800 */
[----:B------:R-:W-:Y:S01]  /*226d0*/  VIADD R244, R10, 0x3e ;  /* 0x0000003e0af47836 */ /* 0x000fe20000000000 */
[----:B--2---:R1:W-:Y:S04]  /*226e0*/  @P2 STG.E desc[UR16][R2.64], R250 ;  /* 0x000000fa02002986 */ /* 0x0043e8000c101910 */
[----:B----4-:R2:W-:Y:S01]  /*226f0*/  @P0 STG.E desc[UR16][R226.64], R249 ;  /* 0x000000f9e2000986 */ /* 0x0105e2000c101910 */
[----:B------:R-:W-:Y:S01]  /*22700*/  ISETP.GE.AND P2, PT, R244, UR4, PT ;  /* 0x00000004f4007c0c */ /* 0x000fe2000bf46270 */
[----:B------:R-:W-:Y:S01]  /*22710*/  IMAD.WIDE R244, R0, 0x4, R148 ;  /* 0x0000000400f47825 */ /* 0x000fe200078e0294 */
[----:B------:R-:W-:-:S03]  /*22720*/  ULDC UR4, c[0x0][0x228] ;  /* 0x00008a0000047ab9 */ /* 0x000fc60000000800 */
[C---:B-1----:R-:W-:Y:S01]  /*22730*/  IMAD.WIDE R2, R0.reuse, 0x4, R8 ;  /* 0x0000000400027825 */ /* 0x042fe200078e0208 */
[----:B------:R-:W-:Y:S01]  /*22740*/  ISETP.LT.AND P0, PT, R11, UR4, !P1 ;  /* 0x000000040b007c0c */ /* 0x000fe2000cf01270 */
[----:B------:R-:W-:Y:S01]  /*22750*/  ULDC UR4, c[0x0][0x228] ;  /* 0x00008a0000047ab9 */ /* 0x000fe20000000800 */
[----:B------:R-:W4:Y:S01]  /*22760*/  LDL.LU R250, [R1+0x478] ;  /* 0x0004780001fa7983 */ /* 0x000f220000300800 */
[----:B--2---:R-:W-:-:S03]  /*22770*/  IMAD.WIDE R226, R0, 0x4, R150 ;  /* 0x0000000400e27825 */ /* 0x004fc600078e0296 */
[----:B------:R-:W2:Y:S01]  /*22780*/  LDL.LU R249, [R1+0x468] ;  /* 0x0004680001f97983 */ /* 0x000ea20000300800 */
[----:B------:R-:W-:-:S03]  /*22790*/  VIADD R15, R10, 0x3f ;  /* 0x0000003f0a0f7836 */ /* 0x000fc60000000000 */
[----:B---3--:R-:W-:Y:S04]  /*227a0*/  @P6 STG.E desc[UR16][R2.64], R246 ;  /* 0x000000f602006986 */ /* 0x008fe8000c101910 */
[----:B------:R-:W-:Y:S04]  /*227b0*/  @P5 STG.E desc[UR16][R226.64], R247 ;  /* 0x000000f7e2005986 */ /* 0x000fe8000c101910 */
[----:B------:R1:W-:Y:S01]  /*227c0*/  @P4 STG.E desc[UR16][R244.64], R251 ;  /* 0x000000fbf4004986 */ /* 0x0003e2000c101910 */
[----:B------:R-:W-:Y:S01]  /*227d0*/  ISETP.LT.AND P4, PT, R14, UR4, !P1 ;  /* 0x000000040e007c0c */ /* 0x000fe2000cf81270 */
[----:B------:R-:W-:Y:S01]  /*227e0*/  ULDC UR4, c[0x0][0x22c] ;  /* 0x00008b0000047ab9 */ /* 0x000fe20000000800 */
[----:B-1----:R-:W-:Y:S01]  /*227f0*/  VIADD R244, R0, UR28 ;  /* 0x0000001c00f47c36 */ /* 0x002fe20008000000 */
[----:B------:R-:W3:Y:S03]  /*22800*/  LDL.LU R251, [R1+0x278] ;  /* 0x0002780001fb7983 */ /* 0x000ee60000300800 */
[----:B------:R-:W-:-:S05]  /*22810*/  IMAD.WIDE R2, R244, 0x4, R224 ;  /* 0x00000004f4027825 */ /* 0x000fca00078e02e0 */
[----:B------:R1:W-:Y:S01]  /*22820*/  @P0 STG.E desc[UR16][R2.64], R243 ;  /* 0x000000f302000986 */ /* 0x0003e2000c101910 */
[----:B------:R-:W-:Y:S02]  /*22830*/  ISETP.GE.AND P0, PT, R15, UR4, PT ;  /* 0x000000040f007c0c */ /* 0x000fe4000bf06270 */
[----:B------:R-:W-:Y:S01]  /*22840*/  ISETP.LT.AND P5, PT, R13, UR6, !P1 ;  /* 0x000000060d007c0c */ /* 0x000fe2000cfa1270 */
[C---:B------:R-:W-:Y:S01]  /*22850*/  IMAD.WIDE R226, R244.reuse, 0x4, R150 ;  /* 0x00000004f4e27825 */ /* 0x040fe200078e0296 */
[----:B-1----:R-:W3:Y:S03]  /*22860*/  LDL.LU R243, [R1+0x178] ;  /* 0x0001780001f37983 */ /* 0x002ee60000300800 */
[C---:B------:R-:W-:Y:S01]  /*22870*/  IMAD.WIDE R2, R244.reuse, 0x4, R8 ;  /* 0x00000004f4027825 */ /* 0x040fe200078e0208 */
[----:B------:R-:W-:Y:S01]  /*22880*/  IADD3 R0, R244, UR28, RZ ;  /* 0x0000001cf4007c10 */ /* 0x000fe2000fffe0ff */
[----:B------:R-:W-:Y:S01]  /*22890*/  ULDC UR4, c[0x0][0x228] ;  /* 0x00008a0000047ab9 */ /* 0x000fe20000000800 */
[----:B------:R-:W4:Y:S01]  /*228a0*/  LDL.LU R15, [R1+0x658] ;  /* 0x00065800010f7983 */ /* 0x000f220000300800 */
[----:B------:R-:W-:Y:S01]  /*228b0*/  ISETP.LT.AND P1, PT, R12, UR8, !P1 ;  /* 0x000000080c007c0c */ /* 0x000fe2000cf21270 */
[----:B------:R-:W-:Y:S01]  /*228c0*/  IMAD.WIDE R244, R244, 0x4, R148 ;  /* 0x00000004f4f47825 */ /* 0x000fe200078e0294 */
[----:B------:R-:W-:Y:S01]  /*228d0*/  ISETP.LT.AND P6, PT, R11, UR10, !P3 ;  /* 0x0000000a0b007c0c */ /* 0x000fe2000dfc1270 */
[----:B------:R-:W-:Y:S01]  /*228e0*/  ULDC UR6, c[0x0][0x228] ;  /* 0x00008a0000067ab9 */ /* 0x000fe20000000800 */
[----:B------:R-:W-:Y:S01]  /*228f0*/  ULDC UR8, c[0x0][0x228] ;  /* 0x00008a0000087ab9 */ /* 0x000fe20000000800 */
[----:B------:R-:W-:Y:S01]  /*22900*/  IMAD.WIDE R246, R0, 0x4, R224 ;  /* 0x0000000400f67825 */ /* 0x000fe200078e02e0 */
[----:B------:R-:W-:Y:S01]  /*22910*/  ULDC UR10, c[0x0][0x228] ;  /* 0x00008a00000a7ab9 */ /* 0x000fe20000000800 */
[----:B----4-:R1:W-:Y:S04]  /*22920*/  @P4 STG.E desc[UR16][R2.64], R15 ;  /* 0x0000000f02004986 */ /* 0x0103e8000c101910 */
[----:B------:R-:W-:Y:S04]  /*22930*/  @P5 STG.E desc[UR16][R226.64], R248 ;  /* 0x000000f8e2005986 */ /* 0x000fe8000c101910 */
[----:B------:R4:W-:Y:S01]  /*22940*/  @P1 STG.E desc[UR16][R244.64], R250 ;  /* 0x000000faf4001986 */ /* 0x0009e2000c101910 */
[----:B------:R-:W-:Y:S01]  /*22950*/  ISETP.LT.AND P1, PT, R14, UR4, !P3 ;  /* 0x000000040e007c0c */ /* 0x000fe2000df21270 */
[----:B------:R-:W-:Y:S01]  /*22960*/  ULDC UR4, c[0x0][0x228] ;  /* 0x00008a0000047ab9 */ /* 0x000fe20000000800 */
[----:B-1----:R-:W-:Y:S01]  /*22970*/  VIADD R3, R10, 0x40 ;  /* 0x000000400a037836 */ /* 0x002fe20000000000 */
[----:B------:R-:W-:Y:S01]  /*22980*/  ISETP.LT.AND P4, PT, R13, UR4, !P3 ;  /* 0x000000040d007c0c */ /* 0x000fe2000df81270 */
[----:B------:R-:W3:Y:S01]  /*22990*/  LDL.LU R15, [R1+0x67c] ;  /* 0x00067c00010f7983 */ /* 0x000ee20000300800 */
[----:B------:R-:W-:Y:S01]  /*229a0*/  ULDC UR4, c[0x0][0x22c] ;  /* 0x00008b0000047ab9 */ /* 0x000fe20000000800 */
[----:B----4-:R-:W-:-:S02]  /*229b0*/  IMAD.WIDE R244, R0, 0x4, R8 ;  /* 0x0000000400f47825 */ /* 0x010fc400078e0208 */
[----:B--2---:R1:W-:Y:S04]  /*229c0*/  @P6 STG.E desc[UR16][R246.64], R249 ;  /* 0x000000f9f6006986 */ /* 0x0043e8000c101910 */
[----:B------:R-:W2:Y:S04]  /*229d0*/  LDL.LU R250, [R1+0x65c] ;  /* 0x00065c0001fa7983 */ /* 0x000ea80000300800 */
[----:B---3--:R3:W-:Y:S01]  /*229e0*/  @P1 STG.E desc[UR16][R244.64], R251 ;  /* 0x000000fbf4001986 */ /* 0x0087e2000c101910 */
[----:B------:R-:W-:Y:S01]  /*229f0*/  ISETP.GE.AND P1, PT, R3, UR4, PT ;  /* 0x0000000403007c0c */ /* 0x000fe2000bf26270 */
[----:B------:R-:W-:Y:S01]  /*22a00*/  IMAD.WIDE R226, R0, 0x4, R150 ;  /* 0x0000000400e27825 */ /* 0x000fe200078e0296 */
[----:B------:R-:W-:Y:S01]  /*22a10*/  ISETP.LT.AND P3, PT, R12, UR6, !P3 ;  /* 0x000000060c007c0c */ /* 0x000fe2000df61270 */
[----:B-1----:R-:W4:Y:S01]  /*22a20*/  LDL.LU R249, [R1+0x66c] ;  /* 0x00066c0001f97983 */ /* 0x002f220000300800 */
[----:B------:R-:W-:Y:S01]  /*22a30*/  ISETP.LT.AND P5, PT, R11, UR8, !P2 ;  /* 0x000000080b007c0c */ /* 0x000fe2000d7a1270 */
[----:B------:R-:W-:Y:S01]  /*22a40*/  VIADD R2, R0, UR28 ;  /* 0x0000001c00027c36 */ /* 0x000fe20008000000 */
[----:B------:R-:W-:Y:S01]  /*22a50*/  ULDC UR4, c[0x0][0x228] ;  /* 0x00008a0000047ab9 */ /* 0x000fe20000000800 */
[----:B------:R-:W2:Y:S01]  /*22a60*/  LDL.LU R3, [R1+0x378] ;  /* 0x0003780001037983 */ /* 0x000ea20000300800 */
[----:B------:R-:W-:-:S03]  /*22a70*/  ISETP.LT.AND P6, PT, R14, UR10, !P2 ;  /* 0x0000000a0e007c0c */ /* 0x000fc6000d7c1270 */
[----:B------:R1:W-:Y:S01]  /*22a80*/  @P4 STG.E desc[UR16][R226.64], R243 ;  /* 0x000000f3e2004986 */ /* 0x0003e2000c101910 */
[----:B------:R-:W-:Y:S01]  /*22a90*/  ISETP.LT.AND P4, PT, R13, UR4, !P2 ;  /* 0x000000040d007c0c */ /* 0x000fe2000d781270 */
[----:B---3--:R-:W-:Y:S01]  /*22aa0*/  IMAD.WIDE R244, R0, 0x4, R148 ;  /* 0x0000000400f47825 */ /* 0x008fe200078e0294 */
[----:B------:R-:W-:Y:S01]  /*22ab0*/  ULDC UR4, c[0x0][0x228] ;  /* 0x00008a0000047ab9 */ /* 0x000fe20000000800 */
[----:B------:R-:W-:Y:S01]  /*22ac0*/  ULDC UR6, c[0x0][0x228] ;  /* 0x00008a0000067ab9 */ /* 0x000fe20000000800 */
[----:B------:R-:W-:Y:S01]  /*22ad0*/  ULDC UR8, c[0x0][0x228] ;  /* 0x00008a0000087ab9 */ /* 0x000fe20000000800 */
[----:B------:R-:W-:Y:S01]  /*22ae0*/  IMAD.WIDE R246, R2, 0x4, R8 ;  /* 0x0000000402f67825 */ /* 0x000fe200078e0208 */
[----:B------:R-:W-:-:S03]  /*22af0*/  ULDC UR10, c[0x0][0x228] ;  /* 0x00008a00000a7ab9 */ /* 0x000fc60000000800 */
[----:B-1----:R-:W-:Y:S01]  /*22b00*/  IMAD.WIDE R226, R2, 0x4, R224 ;  /* 0x0000000402e27825 */ /* 0x002fe200078e02e0 */
[----:B------:R-:W3:Y:S01]  /*22b10*/  LDL.LU R243, [R1+0x47c] ;  /* 0x00047c0001f37983 */ /* 0x000ee20000300800 */
[----:B------:R-:W-:Y:S01]  /*22b20*/  ISETP.LT.AND P2, PT, R12, UR4, !P2 ;  /* 0x000000040c007c0c */ /* 0x000fe2000d741270 */
[----:B------:R-:W-:Y:S02]  /*22b30*/  ULDC UR4, c[0x0][0x22c] ;  /* 0x00008b0000047ab9 */ /* 0x000fe40000000800 */
[----:B------:R-:W3:Y:S04]  /*22b40*/  LDL.LU R248, [R1+0x27c] ;  /* 0x00027c0001f87983 */ /* 0x000ee80000300800 */
[----:B------:R-:W3:Y:S04]  /*22b50*/  LDL.LU R251, [R1+0x17c] ;  /* 0x00017c0001fb7983 */ /* 0x000ee80000300800 */
[----:B--2---:R-:W-:Y:S04]  /*22b60*/  @P3 STG.E desc[UR16][R244.64], R3 ;  /* 0x00000003f4003986 */ /* 0x004fe8000c101910 */
[----:B------:R1:W-:Y:S04]  /*22b70*/  @P5 STG.E desc[UR16][R226.64], R15 ;  /* 0x0000000fe2005986 */ /* 0x0003e8000c101910 */
[----:B------:R-:W-:Y:S01]  /*22b80*/  @P6 STG.E desc[UR16][R246.64], R250 ;  /* 0x000000faf6006986 */ /* 0x000fe2000c101910 */
[----:B-1----:R-:W-:-:S04]  /*22b90*/  IMAD.WIDE R226, R2, 0x4, R150 ;  /* 0x0000000402e27825 */ /* 0x002fc800078e0296 */
[----:B------:R-:W-:Y:S01]  /*22ba0*/  VIADD R15, R10, 0x41 ;  /* 0x000000410a0f7836 */ /* 0x000fe20000000000 */
[----:B----4-:R1:W-:Y:S04]  /*22bb0*/  @P4 STG.E desc[UR16][R226.64], R249 ;  /* 0x000000f9e2004986 */ /* 0x0103e8000c101910 */
[----:B------:R-:W-:Y:S01]  /*22bc0*/  ISETP.GE.AND P4, PT, R15, UR4, PT ;  /* 0x000000040f007c0c */ /* 0x000fe2000bf86270 */
[C---:B------:R-:W-:Y:S01]  /*22bd0*/  VIADD R0, R2.reuse, UR28 ;  /* 0x0000001c02007c36 */ /* 0x040fe20008000000 */
[----:B------:R-:W-:Y:S01]  /*22be0*/  ISETP.LT.AND P3, PT, R11, UR6, !P0 ;  /* 0x000000060b007c0c */ /* 0x000fe2000c761270 */
[----:B-1----:R-:W2:Y:S01]  /*22bf0*/  LDL.LU R249, [R1+0x37c] ;  /* 0x00037c0001f97983 */ /* 0x002ea20000300800 */
[----:B------:R-:W-:Y:S01]  /*22c00*/  IMAD.WIDE R2, R2, 0x4, R148 ;  /* 0x0000000402027825 */ /* 0x000fe200078e0294 */
[----:B------:R-:W-:Y:S01]  /*22c10*/  ISETP.LT.AND P5, PT, R14, UR8, !P0 ;  /* 0x000000080e007c0c */ /* 0x000fe2000c7a1270 */
[----:B------:R-:W-:Y:S01]  /*22c20*/  ULDC UR4, c[0x0][0x228] ;  /* 0x00008a0000047ab9 */ /* 0x000fe20000000800 */
[----:B------:R-:W4:Y:S01]  /*22c30*/  LDL.LU R250, [R1+0x680] ;  /* 0x0006800001fa7983 */ /* 0x000f220000300800 */
[----:B------:R-:W-:Y:S01]  /*22c40*/  ISETP.LT.AND P6, PT, R13, UR10, !P0 ;  /* 0x0000000a0d007c0c */ /* 0x000fe2000c7c1270 */
[C---:B------:R-:W-:Y:S01]  /*22c50*/  IMAD.WIDE R226, R0.reuse, 0x4, R224 ;  /* 0x0000000400e27825 */ /* 0x040fe200078e02e0 */
[----:B------:R-:W-:Y:S01]  /*22c60*/  ULDC UR6, c[0x0][0x228] ;  /* 0x00008a0000067ab9 */ /* 0x000fe20000000800 */
[----:B------:R-:W2:Y:S01]  /*22c70*/  LDL.LU R15, [R1+0x46c] ;  /* 0x00046c00010f7983 */ /* 0x000ea20000300800 */
[----:B------:R-:W-:Y:S01]  /*22c80*/  ULDC UR8, c[0x0][0x228] ;  /* 0x00008a0000087ab9 */ /* 0x000fe20000000800 */
[----:B------:R-:W-:Y:S01]  /*22c90*/  IMAD.WIDE R244, R0, 0x4, R8 ;  /* 0x0000000400f47825 */ /* 0x000fe200078e0208 */
[----:B------:R-:W-:Y:S01]  /*22ca0*/  ULDC UR10, c[0x0][0x228] ;  /* 0x00008a00000a7ab9 */ /* 0x000fe20000000800 */
[----:B---3--:R1:W-:Y:S01]  /*22cb0*/  @P2 STG.E desc[UR16][R2.64], R243 ;  /* 0x000000f302002986 */ /* 0x0083e2000c101910 */
[----:B------:R-:W-:Y:S01]  /*22cc0*/  ISETP.LT.AND P2, PT, R12, UR4, !P0 ;  /* 0x000000040c007c0c */ /* 0x000fe2000c741270 */
[----:B------:R-:W-:Y:S01]  /*22cd0*/  ULDC UR4, c[0x0][0x22c] ;  /* 0x00008b0000047ab9 */ /* 0x000fe20000000800 */
[----:B------:R-:W-:-:S04]  /*22ce0*/  IMAD.WIDE R246, R0, 0x4, R150 ;  /* 0x0000000400f67825 */ /* 0x000fc800078e0296 */
[----:B-1----:R-:W-:Y:S01]  /*22cf0*/  VIADD R2, R10, 0x42 ;  /* 0x000000420a027836 */ /* 0x002fe20000000000 */
[----:B------:R-:W3:Y:S04]  /*22d00*/  LDL.LU R243, [R1+0xb4c] ;  /* 0x000b4c0001f37983 */ /* 0x000ee80000300800 */
[----:B--2---:R1:W-:Y:S01]  /*22d10*/  @P3 STG.E desc[UR16][R226.64], R15 ;  /* 0x0000000fe2003986 */ /* 0x0043e2000c101910 */
[----:B------:R-:W-:Y:S01]  /*22d20*/  ISETP.GE.AND P3, PT, R2, UR4, PT ;  /* 0x0000000402007c0c */ /* 0x000fe2000bf66270 */
[----:B------:R-:W-:Y:S01]  /*22d30*/  IMAD.WIDE R2, R0, 0x4, R148 ;  /* 0x0000000400027825 */ /* 0x000fe200078e0294 */
[----:B------:R-:W-:Y:S01]  /*22d40*/  ISETP.LT.AND P0, PT, R11, UR6, !P1 ;  /* 0x000000060b007c0c */ /* 0x000fe2000cf01270 */
[----:B------:R-:W-:Y:S01]  /*22d50*/  @P5 STG.E desc[UR16][R244.64], R248 ;  /* 0x000000f8f4005986 */ /* 0x000fe2000c101910 */
[----:B------:R-:W-:Y:S01]  /*22d60*/  ULDC UR4, c[0x0][0x22c] ;  /* 0x00008b0000047ab9 */ /* 0x000fe20000000800 */
[----:B------:R-:W-:-:S02]  /*22d70*/  ULDC UR6, c[0x0][0x228] ;  /* 0x00008a0000067ab9 */ /* 0x000fc40000000800 */
[----:B------:R2:W-:Y:S01]  /*22d80*/  @P6 STG.E desc[UR16][R246.64], R251 ;  /* 0x000000fbf6006986 */ /* 0x0005e2000c101910 */
[----:B-1----:R-:W-:-:S03]  /*22d90*/  IADD3 R15, R0, UR28, RZ ;  /* 0x0000001c000f7c10 */ /* 0x002fc6000fffe0ff */
[----:B------:R1:W-:Y:S04]  /*22da0*/  @P2 STG.E desc[UR16][R2.64], R249 ;  /* 0x000000f902002986 */ /* 0x0003e8000c101910 */
[----:B--2---:R-:W2:Y:S04]  /*22db0*/  LDL.LU R251, [R1+0x180] ;  /* 0x0001800001fb7983 */ /* 0x004ea80000300800 */
[----:B------:R-:W4:Y:S04]  /*22dc0*/  LDL.LU R0, [R1+0x690] ;  /* 0x0006900001007983 */ /* 0x000f280000300800 */
[----:B-1----:R-:W3:Y:S01]  /*22dd0*/  LDL.LU R3, [R1+0x6a0] ;  /* 0x0006a00001037983 */ /* 0x002ee20000300800 */
[----:B------:R-:W-:-:S02]  /*22de0*/  ISETP.LT.AND P5, PT, R14, UR8, !P1 ;  /* 0x000000080e007c0c */ /* 0x000fc4000cfa1270 */
[----:B------:R-:W-:Y:S01]  /*22df0*/  ISETP.LT.AND P6, PT, R13, UR10, !P1 ;  /* 0x0000000a0d007c0c */ /* 0x000fe2000cfc1270 */
[----:B------:R-:W-:Y:S01]  /*22e00*/  VIADD R248, R10, 0x43 ;  /* 0x000000430af87836 */ /* 0x000fe20000000000 */
[----:B------:R-:W2:Y:S01]  /*22e10*/  LDL.LU R249, [R1+0x78] ;  /* 0x0000780001f97983 */ /* 0x000ea20000300800 */
[C---:B------:R-:W-:Y:S01]  /*22e20*/  IMAD.WIDE R226, R15.reuse, 0x4, R224 ;  /* 0x000000040fe27825 */ /* 0x040fe200078e02e0 */
[----:B------:R-:W-:Y:S01]  /*22e30*/  ULDC UR8, c[0x0][0x228] ;  /* 0x00008a0000087ab9 */ /* 0x000fe20000000800 */
[----:B------:R-:W-:Y:S01]  /*22e40*/  ULDC UR10, c[0x0][0x228] ;  /* 0x00008a00000a7ab9 */ /* 0x000fe20000000800 */
[----:B------:R-:W-:Y:S01]  /*22e50*/  ISETP.GE.AND P2, PT, R248, UR4, PT ;  /* 0x00000004f8007c0c */ /* 0x000fe2000bf46270 */
[C---:B------:R-:W-:Y:S01]  /*22e60*/  IMAD.WIDE R244, R15.reuse, 0x4, R8 ;  /* 0x000000040ff47825 */ /* 0x040fe200078e0208 */
[----:B------:R-:W2:Y:S01]  /*22e70*/  LDL.LU R248, [R1+0x280] ;  /* 0x0002800001f87983 */ /* 0x000ea20000300800 */
[----:B------:R-:W-:Y:S02]  /*22e80*/  ULDC UR4, c[0x0][0x228] ;  /* 0x00008a0000047ab9 */ /* 0x000fe40000000800 */
[----:B------:R-:W-:Y:S01]  /*22e90*/  IMAD.WIDE R246, R15, 0x4, R150 ;  /* 0x000000040ff67825 */ /* 0x000fe200078e0296 */
[----:B------:R-:W-:Y:S01]  /*22ea0*/  ISETP.LT.AND P1, PT, R12, UR4, !P1 ;  /* 0x000000040c007c0c */ /* 0x000fe2000cf21270 */
[----:B------:R-:W-:Y:S01]  /*22eb0*/  ULDC UR4, c[0x0][0x228] ;  /* 0x00008a0000047ab9 */ /* 0x000fe20000000800 */
[----:B---3--:R-:W-:Y:S04]  /*22ec0*/  @P0 STG.E desc[UR16][R226.64], R3 ;  /* 0x00000003e2000986 */ /* 0x008fe8000c101910 */
[----:B----4-:R-:W-:Y:S04]  /*22ed0*/  @P5 STG.E desc[UR16][R244.64], R0 ;  /* 0x00000000f4005986 */ /* 0x010fe8000c101910 */
[----:B------:R1:W-:Y:S04]  /*22ee0*/  @P6 STG.E desc[UR16][R246.64], R250 ;  /* 0x000000faf6006986 */ /* 0x0003e8000c101910 */
[----:B-1----:R-:W3:Y:S04]  /*22ef0*/  LDL.LU R246, [R1+0x80] ;  /* 0x0000800001f67983 */ /* 0x002ee80000300800 */
[----:B------:R-:W4:Y:S04]  /*22f00*/  LDL.LU R247, [R1+0x70] ;  /* 0x0000700001f77983 */ /* 0x000f280000300800 */
[----:B------:R-:W4:Y:S01]  /*22f10*/  LDL.LU R250, [R1+0x6a4] ;  /* 0x0006a40001fa7983 */ /* 0x000f220000300800 */
        /* <DEDUP_REMOVED lines=9> */
[----:B--2---:R1:W-:Y:S01]  /*22fb0*/  @P1 STG.E desc[UR16][R2.64], R248 ;  /* 0x000000f802001986 */ /* 0x0043e2000c101910 */
[----:B------:R-:W-:Y:S01]  /*22fc0*/  ULDC UR6, c[0x0][0x228] ;  /* 0x00008a0000067ab9 */ /* 0x000fe20000000800 */
[----:B------:R-:W-:Y:S01]  /*22fd0*/  ULDC UR8, c[0x0][0x228] ;  /* 0x00008a0000087ab9 */ /* 0x000fe20000000800 */
[----:B------:R-:W-:Y:S01]  /*22fe0*/  VIADD R244, R10, 0x44 ;  /* 0x000000440af47836 */ /* 0x000fe20000000000 */
[----:B------:R2:W-:Y:S04]  /*22ff0*/  @P0 STG.E desc[UR16][R226.64], R251 ;  /* 0x000000fbe2000986 */ /* 0x0005e8000c101910 */
[----:B------:R-:W-:Y:S01]  /*23000*/  ISETP.GE.AND P1, PT, R244, UR4, PT ;  /* 0x00000004f4007c0c */ /* 0x000fe2000bf26270 */
[C---:B------:R-:W-:Y:S01]  /*23010*/  IMAD.WIDE R244, R0.reuse, 0x4, R148 ;  /* 0x0000000400f47825 */ /* 0x040fe200078e0294 */
[----:B------:R-:W-:Y:S01]  /*23020*/  ULDC UR4, c[0x0][0x228] ;  /* 0x00008a0000047ab9 */ /* 0x000fe20000000800 */
[----:B-1----:R-:W4:Y:S02]  /*23030*/  LDL.LU R248, [R1+0x284] ;  /* 0x0002840001f87983 */ /* 0x002f240000300800 */
[C---:B------:R-:W-:Y:S01]  /*23040*/  IMAD.WIDE R2, R0.reuse, 0x4, R8 ;  /* 0x0000000400027825 */ /* 0x040fe200078e0208 */
[----:B------:R-:W-:Y:S01]  /*23050*/  ISETP.LT.AND P0, PT, R11, UR4, !P3 ;  /* 0x000000040b007c0c */ /* 0x000fe2000df01270 */
[----:B------:R-:W-:Y:S01]  /*23060*/  ULDC UR4, c[0x0][0x228] ;  /* 0x00008a0000047ab9 */ /* 0x000fe20000000800 */
[----:B--2---:R-:W2:Y:S01]  /*23070*/  LDL.LU R251, [R1+0x184] ;  /* 0x0001840001fb7983 */ /* 0x004ea20000300800 */
[----:B------:R-:W-:-:S04]  /*23080*/  IMAD.WIDE R226, R0, 0x4, R150 ;  /* 0x0000000400e27825 */ /* 0x000fc800078e0296 */
[----:B------:R-:W-:Y:S01]  /*23090*/  VIADD R15, R10, 0x45 ;  /* 0x000000450a0f7836 */ /* 0x000fe20000000000 */
[----:B---3--:R-:W-:Y:S04]  /*230a0*/  @P6 STG.E desc[UR16][R2.64], R246 ;  /* 0x000000f602006986 */ /* 0x008fe8000c101910 */
[----:B----4-:R-:W-:Y:S04]  /*230b0*/  @P5 STG.E desc[UR16][R226.64], R247 ;  /* 0x000000f7e2005986 */ /* 0x010fe8000c101910 */
        /* <DEDUP_REMOVED lines=10> */
[----:B-1----:R-:W4:Y:S03]  /*23160*/  LDL.LU R250, [R1+0x84] ;  /* 0x0000840001fa7983 */ /* 0x002f260000300800 */
[C---:B------:R-:W-:Y:S01]  /*23170*/  IMAD.WIDE R2, R244.reuse, 0x4, R8 ;  /* 0x00000004f4027825 */ /* 0x040fe200078e0208 */
[----:B------:R-:W-:Y:S01]  /*23180*/  IADD3 R0, R244, UR28, RZ ;  /* 0x0000001cf4007c10 */ /* 0x000fe2000fffe0ff */
[----:B------:R-:W-:Y:S01]  /*23190*/  ULDC UR4, c[0x0][0x228] ;  /* 0x00008a0000047ab9 */ /* 0x000fe20000000800 */
[----:B------:R-:W2:Y:S01]  /*231a0*/  LDL.LU R15, [R1+0x694] ;  /* 0x00069400010f7983 */ /* 0x000ea20000300800 */
[----:B------:R-:W-:Y:S01]  /*231b0*/  ISETP.LT.AND P3, PT, R12, UR8, !P3 ;  /* 0x000000080c007c0c */ /* 0x000fe2000df61270 */
[----:B------:R-:W-:Y:S01]  /*231c0*/  IMAD.WIDE R244, R244, 0x4, R148 ;  /* 0x00000004f4f47825 */ /* 0x000fe200078e0294 */
[----:B------:R-:W-:Y:S01]  /*231d0*/  ISETP.LT.AND P6, PT, R11, UR10, !P2 ;  /* 0x0000000a0b007c0c */ /* 0x000fe2000d7c1270 */
[----:B------:R-:W-:Y:S01]  /*231e0*/  ULDC UR6, c[0x0][0x228] ;  /* 0x00008a0000067ab9 */ /* 0x000fe20000000800 */
[----:B------:R-:W-:Y:S01]  /*231f0*/  ULDC UR8, c[0x0][0x228] ;  /* 0x00008a0000087ab9 */ /* 0x000fe20000000800 */
[----:B------:R-:W-:Y:S01]  /*23200*/  IMAD.WIDE R246, R0, 0x4, R224 ;  /* 0x0000000400f67825 */ /* 0x000fe200078e02e0 */
[----:B------:R-:W-:Y:S01]  /*23210*/  ULDC UR10, c[0x0][0x228] ;  /* 0x00008a00000a7ab9 */ /* 0x000fe20000000800 */
[----:B--2---:R1:W-:Y:S04]  /*23220*/  @P4 STG.E desc[UR16][R2.64], R15 ;  /* 0x0000000f02004986 */ /* 0x0043e8000c101910 */
[----:B---3--:R2:W-:Y:S04]  /*23230*/  @P5 STG.E desc[UR16][R226.64], R240 ;  /* 0x000000f0e2005986 */ /* 0x0085e8000c101910 */
[----:B------:R3:W-:Y:S01]  /*23240*/  @P3 STG.E desc[UR16][R244.64], R248 ;  /* 0x000000f8f4003986 */ /* 0x0007e2000c101910 */
[----:B------:R-:W-:Y:S01]  /*23250*/  ISETP.LT.AND P3, PT, R14, UR4, !P2 ;  /* 0x000000040e007c0c */ /* 0x000fe2000d761270 */
[----:B------:R-:W-:Y:S01]  /*23260*/  ULDC UR4, c[0x0][0x228] ;  /* 0x00008a0000047ab9 */ /* 0x000fe20000000800 */
[----:B-1----:R-:W-:Y:S01]  /*23270*/  IMAD.WIDE R2, R0, 0x4, R8 ;  /* 0x0000000400027825 */ /* 0x002fe200078e0208 */
[----:B------:R1:W-:Y:S01]  /*23280*/  @P6 STG.E desc[UR16][R246.64], R251 ;  /* 0x000000fbf6006986 */ /* 0x0003e2000c101910 */
[----:B------:R-:W-:Y:S01]  /*23290*/  ISETP.LT.AND P4, PT, R13, UR4, !P2 ;  /* 0x000000040d007c0c */ /* 0x000fe2000d781270 */
[----:B------:R-:W-:Y:S01]  /*232a0*/  ULDC UR4, c[0x0][0x22c] ;  /* 0x00008b0000047ab9 */ /* 0x000fe20000000800 */
[----:B--2---:R-:W-:Y:S01]  /*232b0*/  VIADD R240, R10, 0x46 ;  /* 0x000000460af07836 */ /* 0x004fe20000000000 */
[----:B---3--:R-:W2:Y:S04]  /*232c0*/  LDL.LU R245, [R1+0x74] ;  /* 0x0000740001f57983 */ /* 0x008ea80000300800 */
[----:B-1----:R-:W3:Y:S04]  /*232d0*/  LDL.LU R246, [R1+0x698] ;  /* 0x0006980001f67983 */ /* 0x002ee80000300800 */
[----:B------:R-:W3:Y:S04]  /*232e0*/  LDL.LU R247, [R1+0x688] ;  /* 0x0006880001f77983 */ /* 0x000ee80000300800 */
[----:B------:R-:W3:Y:S04]  /*232f0*/  LDL.LU R248, [R1+0x288] ;  /* 0x0002880001f87983 */ /* 0x000ee80000300800 */
[----:B----4-:R1:W-:Y:S01]  /*23300*/  @P3 STG.E desc[UR16][R2.64], R250 ;  /* 0x000000fa02003986 */ /* 0x0103e2000c101910 */
[----:B------:R-:W-:Y:S01]  /*23310*/  ISETP.GE.AND P3, PT, R240, UR4, PT ;  /* 0x00000004f0007c0c */ /* 0x000fe2000bf66270 */
[----:B------:R-:W-:Y:S01]  /*23320*/  IMAD.WIDE R226, R0, 0x4, R150 ;  /* 0x0000000400e27825 */ /* 0x000fe200078e0296 */
[----:B------:R-:W-:Y:S01]  /*23330*/  ISETP.LT.AND P2, PT, R12, UR6, !P2 ;  /* 0x000000060c007c0c */ /* 0x000fe2000d741270 */
[----:B------:R-:W4:Y:S01]  /*23340*/  LDL.LU R251, [R1+0x188] ;  /* 0x0001880001fb7983 */ /* 0x000f220000300800 */
[----:B------:R-:W-:Y:S01]  /*23350*/  ISETP.LT.AND P5, PT, R11, UR8, !P1 ;  /* 0x000000080b007c0c */ /* 0x000fe2000cfa1270 */
[----:B------:R-:W-:Y:S01]  /*23360*/  VIADD R15, R0, UR28 ;  /* 0x0000001c000f7c36 */ /* 0x000fe20008000000 */
[----:B------:R-:W-:Y:S01]  /*23370*/  ISETP.LT.AND P6, PT, R14, UR10, !P1 ;  /* 0x0000000a0e007c0c */ /* 0x000fe2000cfc1270 */
[----:B------:R-:W-:Y:S01]  /*23380*/  ULDC UR4, c[0x0][0x228] ;  /* 0x00008a0000047ab9 */ /* 0x000fe20000000800 */
[----:B------:R-:W-:Y:S01]  /*23390*/  ULDC UR6, c[0x0][0x228] ;  /* 0x00008a0000067ab9 */ /* 0x000fe20000000800 */
[----:B------:R-:W-:Y:S01]  /*233a0*/  ULDC UR8, c[0x0][0x228] ;  /* 0x00008a0000087ab9 */ /* 0x000fe20000000800 */
[----:B------:R-:W-:Y:S01]  /*233b0*/  ULDC UR10, c[0x0][0x228] ;  /* 0x00008a00000a7ab9 */ /* 0x000fe20000000800 */
[----:B-1----:R-:W4:Y:S04]  /*233c0*/  LDL.LU R250, [R1+0x88] ;  /* 0x0000880001fa7983 */ /* 0x002f280000300800 */
[----:B------:R-:W3:Y:S01]  /*233d0*/  LDL.LU R240, [R1+0x6a8] ;  /* 0x0006a80001f07983 */ /* 0x000ee20000300800 */
[----:B------:R-:W-:-:S04]  /*233e0*/  IMAD.WIDE R2, R0, 0x4, R148 ;  /* 0x0000000400027825 */ /* 0x000fc800078e0294 */
[----:B------:R-:W-:Y:S01]  /*233f0*/  VIADD R0, R15, UR28 ;  /* 0x0000001c0f007c36 */ /* 0x000fe20008000000 */
[----:B--2---:R1:W-:Y:S04]  /*23400*/  @P4 STG.E desc[UR16][R226.64], R245 ;  /* 0x000000f5e2004986 */ /* 0x0043e8000c101910 */
[----:B------:R2:W-:Y:S01]  /*23410*/  @P2 STG.E desc[UR16][R2.64], R241 ;  /* 0x000000f102002986 */ /* 0x0005e2000c101910 */
[----:B------:R-:W-:Y:S01]  /*23420*/  ISETP.LT.AND P2, PT, R13, UR4, !P1 ;  /* 0x000000040d007c0c */ /* 0x000fe2000cf41270 */
[----:B------:R-:W-:Y:S01]  /*23430*/  ULDC UR4, c[0x0][0x228] ;  /* 0x00008a0000047ab9 */ /* 0x000fe20000000800 */
[----:B-1----:R-:W-:-:S04]  /*23440*/  IMAD.WIDE R226, R15, 0x4, R224 ;  /* 0x000000040fe27825 */ /* 0x002fc800078e02e0 */
[C---:B------:R-:W-:Y:S01]  /*23450*/  IMAD.WIDE R244, R15.reuse, 0x4, R8 ;  /* 0x000000040ff47825 */ /* 0x040fe200078e0208 */
[----:B------:R-:W-:Y:S01]  /*23460*/  ISETP.LT.AND P1, PT, R12, UR4, !P1 ;  /* 0x000000040c007c0c */ /* 0x000fe2000cf21270 */
[----:B------:R-:W-:Y:S02]  /*23470*/  ULDC UR4, c[0x0][0x22c] ;  /* 0x00008b0000047ab9 */ /* 0x000fe40000000800 */
[----:B--2---:R-:W-:Y:S01]  /*23480*/  IMAD.WIDE R2, R15, 0x4, R150 ;  /* 0x000000040f027825 */ /* 0x004fe200078e0296 */
[----:B------:R-:W-:Y:S01]  /*23490*/  ISETP.LT.AND P4, PT, R13, UR10, !P0 ;  /* 0x0000000a0d007c0c */ /* 0x000fe2000c781270 */
[----:B------:R-:W-:Y:S01]  /*234a0*/  ULDC UR10, c[0x0][0x228] ;  /* 0x00008a00000a7ab9 */ /* 0x000fe20000000800 */
[----:B---3--:R-:W-:Y:S04]  /*234b0*/  @P5 STG.E desc[UR16][R226.64], R240 ;  /* 0x000000f0e2005986 */ /* 0x008fe8000c101910 */
[----:B------:R1:W-:Y:S01]  /*234c0*/  @P6 STG.E desc[UR16][R244.64], R246 ;  /* 0x000000f6f4006986 */ /* 0x0003e2000c101910 */
[----:B------:R-:W-:Y:S01]  /*234d0*/  ISETP.LT.AND P6, PT, R11, UR6, !P0 ;  /* 0x000000060b007c0c */ /* 0x000fe2000c7c1270 */
[----:B------:R-:W-:Y:S01]  /*234e0*/  ULDC UR6, c[0x0][0x228] ;  /* 0x00008a0000067ab9 */ /* 0x000fe20000000800 */
[----:B------:R-:W-:Y:S01]  /*234f0*/  ISETP.LT.AND P5, PT, R14, UR8, !P0 ;  /* 0x000000080e007c0c */ /* 0x000fe2000c7a1270 */
[----:B------:R2:W-:Y:S01]  /*23500*/  @P2 STG.E desc[UR16][R2.64], R247 ;  /* 0x000000f702002986 */ /* 0x0005e2000c101910 */
[----:B------:R-:W-:Y:S01]  /*23510*/  ULDC UR8, c[0x0][0x228] ;  /* 0x00008a0000087ab9 */ /* 0x000fe20000000800 */
[----:B-1----:R-:W-:-:S02]  /*23520*/  VIADD R246, R10, 0x47 ;  /* 0x000000470af67836 */ /* 0x002fc40000000000 */
[----:B------:R-:W-:Y:S01]  /*23530*/  IMAD.WIDE R226, R0, 0x4, R224 ;  /* 0x0000000400e27825 */ /* 0x000fe200078e02e0 */
[----:B--2---:R-:W2:Y:S02]  /*23540*/  LDL.LU R247, [R1+0x68c] ;  /* 0x00068c0001f77983 */ /* 0x004ea40000300800 */
[----:B------:R-:W-:Y:S01]  /*23550*/  ISETP.GE.AND P2, PT, R246, UR4, PT ;  /* 0x00000004f6007c0c */ /* 0x000fe2000bf46270 */
[----:B------:R-:W-:Y:S02]  /*23560*/  ULDC UR4, c[0x0][0x228] ;  /* 0x00008a0000047ab9 */ /* 0x000fe40000000800 */
[----:B------:R-:W-:Y:S01]  /*23570*/  ISETP.LT.AND P0, PT, R12, UR4, !P0 ;  /* 0x000000040c007c0c */ /* 0x000fe2000c701270 */
[----:B------:R-:W-:Y:S01]  /*23580*/  IMAD.WIDE R2, R15, 0x4, R148 ;  /* 0x000000040f027825 */ /* 0x000fe200078e0294 */
[----:B------:R-:W-:-:S03]  /*23590*/  ULDC UR4, c[0x0][0x22c] ;  /* 0x00008b0000047ab9 */ /* 0x000fc60000000800 */
[C---:B------:R-:W-:Y:S01]  /*235a0*/  IMAD.WIDE R240, R0.reuse, 0x4, R8 ;  /* 0x0000000400f07825 */ /* 0x040fe200078e0208 */
[----:B------:R1:W-:Y:S03]  /*235b0*/  @P1 STG.E desc[UR16][R2.64], R248 ;  /* 0x000000f802001986 */ /* 0x0003e6000c101910 */
[C---:B------:R-:W-:Y:S01]  /*235c0*/  IMAD.WIDE R244, R0.reuse, 0x4, R150 ;  /* 0x0000000400f47825 */ /* 0x040fe200078e0296 */
[----:B----4-:R3:W-:Y:S01]  /*235d0*/  @P6 STG.E desc[UR16][R226.64], R251 ;  /* 0x000000fbe2006986 */ /* 0x0107e2000c101910 */
[----:B------:R-:W-:-:S03]  /*235e0*/  IADD3 R15, R0, UR28, RZ ;  /* 0x0000001c000f7c10 */ /* 0x000fc6000fffe0ff */
[----:B------:R4:W-:Y:S01]  /*235f0*/  @P5 STG.E desc[UR16][R240.64], R250 ;  /* 0x000000faf0005986 */ /* 0x0009e2000c101910 */
[----:B-1----:R-:W-:-:S03]  /*23600*/  IMAD.WIDE R2, R0, 0x4, R148 ;  /* 0x0000000400027825 */ /* 0x002fc600078e0294 */
[----:B------:R-:W2:Y:S04]  /*23610*/  LDL.LU R248, [R1+0x28c] ;  /* 0x00028c0001f87983 */ /* 0x000ea80000300800 */
[----:B---3--:R-:W3:Y:S04]  /*23620*/  LDL.LU R251, [R1+0x18c] ;  /* 0x00018c0001fb7983 */ /* 0x008ee80000300800 */
[----:B------:R1:W-:Y:S04]  /*23630*/  @P4 STG.E desc[UR16][R244.64], R249 ;  /* 0x000000f9f4004986 */ /* 0x0003e8000c101910 */
[----:B----4-:R-:W4:Y:S04]  /*23640*/  LDL.LU R250, [R1+0x8c] ;  /* 0x00008c0001fa7983 */ /* 0x010f280000300800 */
[----:B------:R1:W-:Y:S04]  /*23650*/  @P0 STG.E desc[UR16][R2.64], R242 ;  /* 0x000000f202000986 */ /* 0x0003e8000c101910 */
[----:B-1----:R-:W4:Y:S04]  /*23660*/  LDL.LU R249, [R1+0x7c] ;  /* 0x00007c0001f97983 */ /* 0x002f280000300800 */
[----:B------:R-:W2:Y:S04]  /*23670*/  LDL.LU R0, [R1+0x69c] ;  /* 0x00069c0001007983 */ /* 0x000ea80000300800 */
[----:B------:R-:W3:Y:S01]  /*23680*/  LDL.LU R3, [R1+0x6ac] ;  /* 0x0006ac0001037983 */ /* 0x000ee20000300800 */
[----:B------:R-:W-:Y:S01]  /*23690*/  VIADD R246, R10, 0x48 ;  /* 0x000000480af67836 */ /* 0x000fe20000000000 */
[----:B------:R-:W-:-:S02]  /*236a0*/  ISETP.LT.AND P4, PT, R11, UR6, !P3 ;  /* 0x000000060b007c0c */ /* 0x000fc4000df81270 */
[----:B------:R-:W-:Y:S02]  /*236b0*/  ISETP.LT.AND P5, PT, R14, UR8, !P3 ;  /* 0x000000080e007c0c */ /* 0x000fe4000dfa1270 */
[----:B------:R-:W-:Y:S01]  /*236c0*/  ISETP.LT.AND P6, PT, R13, UR10, !P3 ;  /* 0x0000000a0d007c0c */ /* 0x000fe2000dfc1270 */
[C---:B------:R-:W-:Y:S01]  /*236d0*/  IMAD.WIDE R226, R15.reuse, 0x4, R224 ;  /* 0x000000040fe27825 */ /* 0x040fe200078e02e0 */
[----:B------:R-:W-:Y:S01]  /*236e0*/  ISETP.GE.AND P1, PT, R246, UR4, PT ;  /* 0x00000004f6007c0c */ /* 0x000fe2000bf26270 */
[----:B------:R-:W-:Y:S01]  /*236f0*/  ULDC UR4, c[0x0][0x22c] ;  /* 0x00008b0000047ab9 */ /* 0x000fe20000000800 */
[----:B------:R-:W-:Y:S01]  /*23700*/  ULDC UR6, c[0x0][0x228] ;  /* 0x00008a0000067ab9 */ /* 0x000fe20000000800 */
[----:B------:R-:W-:Y:S01]  /*23710*/  VIADD R246, R10, 0x49 ;  /* 0x000000490af67836 */ /* 0x000fe20000000000 */
[----:B------:R-:W-:Y:S01]  /*23720*/  ULDC UR8, c[0x0][0x228] ;  /* 0x00008a0000087ab9 */ /* 0x000fe20000000800 */
[----:B------:R-:W-:Y:S01]  /*23730*/  IMAD.WIDE R240, R15, 0x4, R8 ;  /* 0x000000040ff07825 */ /* 0x000fe200078e0208 */
[----:B------:R-:W-:-:S02]  /*23740*/  ULDC UR10, c[0x0][0x228] ;  /* 0x00008a00000a7ab9 */ /* 0x000fc40000000800 */
[----:B------:R-:W-:Y:S01]  /*23750*/  ISETP.GE.AND P0, PT, R246, UR4, PT ;  /* 0x00000004f6007c0c */ /* 0x000fe2000bf06270 */
[----:B------:R-:W-:Y:S01]  /*23760*/  ULDC UR4, c[0x0][0x228] ;  /* 0x00008a0000047ab9 */ /* 0x000fe20000000800 */
[----:B------:R-:W-:Y:S01]  /*23770*/  IMAD.WIDE R244, R15, 0x4, R150 ;  /* 0x000000040ff47825 */ /* 0x000fe200078e0296 */
[----:B------:R-:W-:Y:S01]  /*23780*/  ISETP.LT.AND P3, PT, R12, UR4, !P3 ;  /* 0x000000040c007c0c */ /* 0x000fe2000df61270 */
[----:B------:R-:W-:Y:S01]  /*23790*/  ULDC UR4, c[0x0][0x228] ;  /* 0x00008a0000047ab9 */ /* 0x000fe20000000800 */
[----:B---3--:R1:W-:Y:S01]  /*237a0*/  @P4 STG.E desc[UR16][R226.64], R3 ;  /* 0x00000003e2004986 */ /* 0x0083e2000c101910 */
[----:B------:R-:W-:Y:S01]  /*237b0*/  ISETP.LT.AND P4, PT, R11, UR4, !P2 ;  /* 0x000000040b007c0c */ /* 0x000fe2000d781270 */
[----:B------:R-:W-:Y:S02]  /*237c0*/  ULDC UR4, c[0x0][0x228] ;  /* 0x00008a0000047ab9 */ /* 0x000fe40000000800 */
[----:B--2---:R-:W-:Y:S01]  /*237d0*/  @P5 STG.E desc[UR16][R240.64], R0 ;  /* 0x00000000f0005986 */ /* 0x004fe2000c101910 */
[----:B------:R-:W-:Y:S01]  /*237e0*/  ISETP.LT.AND P5, PT, R13, UR4, !P2 ;  /* 0x000000040d007c0c */ /* 0x000fe2000d7a1270 */
[----:B------:R-:W-:-:S02]  /*237f0*/  ULDC UR4, c[0x0][0x22c] ;  /* 0x00008b0000047ab9 */ /* 0x000fc40000000800 */
[----:B------:R2:W-:Y:S01]  /*23800*/  @P6 STG.E desc[UR16][R244.64], R247 ;  /* 0x000000f7f4006986 */ /* 0x0005e2000c101910 */
[----:B------:R-:W-:Y:S01]  /*23810*/  ISETP.LT.AND P6, PT, R14, UR6, !P2 ;  /* 0x000000060e007c0c */ /* 0x000fe2000d7c1270 */
[----:B------:R-:W-:Y:S01]  /*23820*/  ULDC UR6, c[0x0][0x228] ;  /* 0x00008a0000067ab9 */ /* 0x000fe20000000800 */
[----:B------:R-:W-:Y:S01]  /*23830*/  ISETP.LT.AND P2, PT, R12, UR8, !P2 ;  /* 0x000000080c007c0c */ /* 0x000fe2000d741270 */
[----:B-1----:R-:W-:Y:S01]  /*23840*/  IMAD.WIDE R2, R15, 0x4, R148 ;  /* 0x000000040f027825 */ /* 0x002fe200078e0294 */
[----:B------:R-:W-:-:S03]  /*23850*/  ULDC UR8, c[0x0][0x228] ;  /* 0x00008a0000087ab9 */ /* 0x000fc60000000800 */
[----:B--2---:R-:W-:Y:S02]  /*23860*/  VIADD R247, R15, UR28 ;  /* 0x0000001c0ff77c36 */ /* 0x004fe40008000000 */
[----:B------:R-:W-:Y:S02]  /*23870*/  VIADD R0, R10, 0x4a ;  /* 0x0000004a0a007836 */ /* 0x000fe40000000000 */
[C---:B------:R-:W-:Y:S01]  /*23880*/  IMAD.WIDE R226, R247.reuse, 0x4, R224 ;  /* 0x00000004f7e27825 */ /* 0x040fe200078e02e0 */
[----:B------:R1:W-:Y:S02]  /*23890*/  @P3 STG.E desc[UR16][R2.64], R248 ;  /* 0x000000f802003986 */ /* 0x0003e4000c101910 */
[----:B------:R-:W-:Y:S01]  /*238a0*/  ISETP.GE.AND P3, PT, R0, UR4, PT ;  /* 0x0000000400007c0c */ /* 0x000fe2000bf66270 */
[----:B------:R-:W-:Y:S01]  /*238b0*/  IMAD.WIDE R240, R247, 0x4, R148 ;  /* 0x00000004f7f07825 */ /* 0x000fe200078e0294 */
[----:B------:R2:W-:Y:S01]  /*238c0*/  @P4 STG.E desc[UR16][R226.64], R251 ;  /* 0x000000fbe2004986 */ /* 0x0005e2000c101910 */
[----:B------:R-:W-:-:S02]  /*238d0*/  ULDC UR4, c[0x0][0x228] ;  /* 0x00008a0000047ab9 */ /* 0x000fc40000000800 */
[----:B------:R-:W-:Y:S01]  /*238e0*/  ISETP.LT.AND P4, PT, R11, UR4, !P1 ;  /* 0x000000040b007c0c */ /* 0x000fe2000cf81270 */
[----:B------:R-:W-:Y:S01]  /*238f0*/  ULDC UR4, c[0x0][0x228] ;  /* 0x00008a0000047ab9 */ /* 0x000fe20000000800 */
[----:B-1----:R-:W-:-:S04]  /*23900*/  IMAD.WIDE R2, R247, 0x4, R8 ;  /* 0x00000004f7027825 */ /* 0x002fc800078e0208 */
[C---:B--2---:R-:W-:Y:S01]  /*23910*/  IMAD.WIDE R226, R247.reuse, 0x4, R150 ;  /* 0x00000004f7e27825 */ /* 0x044fe200078e0296 */
[----:B----4-:R1:W-:Y:S04]  /*23920*/  @P6 STG.E desc[UR16][R2.64], R250 ;  /* 0x000000fa02006986 */ /* 0x0103e8000c101910 */
[----:B------:R2:W-:Y:S01]  /*23930*/  @P5 STG.E desc[UR16][R226.64], R249 ;  /* 0x000000f9e2005986 */ /* 0x0005e2000c101910 */
[----:B------:R-:W-:-:S03]  /*23940*/  VIADD R247, R247, UR28 ;  /* 0x0000001cf7f77c36 */ /* 0x000fc60008000000 */
[----:B------:R3:W-:Y:S01]  /*23950*/  @P2 STG.E desc[UR16][R240.64], R243 ;  /* 0x000000f3f0002986 */ /* 0x0007e2000c101910 */
[----:B------:R-:W-:Y:S02]  /*23960*/  ISETP.LT.AND P2, PT, R14, UR4, !P1 ;  /* 0x000000040e007c0c */ /* 0x000fe4000cf41270 */
[----:B------:R-:W-:Y:S01]  /*23970*/  ISETP.LT.AND P5, PT, R13, UR6, !P1 ;  /* 0x000000060d007c0c */ /* 0x000fe2000cfa1270 */
[----:B------:R-:W-:Y:S01]  /*23980*/  IMAD.WIDE R244, R247, 0x4, R224 ;  /* 0x00000004f7f47825 */ /* 0x000fe200078e02e0 */
[----:B------:R-:W-:Y:S01]  /*23990*/  ISETP.LT.AND P1, PT, R12, UR8, !P1 ;  /* 0x000000080c007c0c */ /* 0x000fe2000cf21270 */
[----:B------:R-:W-:Y:S02]  /*239a0*/  ULDC UR4, c[0x0][0x22c] ;  /* 0x00008b0000047ab9 */ /* 0x000fe40000000800 */
[----:B------:R-:W-:Y:S01]  /*239b0*/  VIADD R0, R10, 0x4b ;  /* 0x0000004b0a007836 */ /* 0x000fe20000000000 */
[----:B------:R-:W-:Y:S01]  /*239c0*/  ISETP.LT.AND P6, PT, R11, UR10, !P0 ;  /* 0x0000000a0b007c0c */ /* 0x000fe2000c7c1270 */
[C---:B-1----:R-:W-:Y:S01]  /*239d0*/  IMAD.WIDE R2, R247.reuse, 0x4, R8 ;  /* 0x00000004f7027825 */ /* 0x042fe200078e0208 */
[----:B------:R-:W-:Y:S01]  /*239e0*/  @P4 STG.E desc[UR16][R244.64], R236 ;  /* 0x000000ecf4004986 */ /* 0x000fe2000c101910 */
[C---:B------:R-:W-:Y:S01]  /*239f0*/  IADD3 R15, R247.reuse, UR28, RZ ;  /* 0x0000001cf70f7c10 */ /* 0x040fe2000fffe0ff */
[----:B------:R-:W-:Y:S01]  /*23a00*/  ULDC UR6, c[0x0][0x228] ;  /* 0x00008a0000067ab9 */ /* 0x000fe20000000800 */
[----:B--2---:R-:W-:Y:S01]  /*23a10*/  IMAD.WIDE R226, R247, 0x4, R150 ;  /* 0x00000004f7e27825 */ /* 0x004fe200078e0296 */
[----:B------:R-:W-:Y:S01]  /*23a20*/  ISETP.GE.AND P4, PT, R0, UR4, PT ;  /* 0x0000000400007c0c */ /* 0x000fe2000bf86270 */
[----:B------:R-:W-:-:S02]  /*23a30*/  ULDC UR4, c[0x0][0x228] ;  /* 0x00008a0000047ab9 */ /* 0x000fc40000000800 */
[----:B---3--:R-:W-:Y:S01]  /*23a40*/  IMAD.WIDE R240, R247, 0x4, R148 ;  /* 0x00000004f7f07825 */ /* 0x008fe200078e0294 */
[----:B------:R1:W-:Y:S01]  /*23a50*/  @P2 STG.E desc[UR16][R2.64], R232 ;  /* 0x000000e802002986 */ /* 0x0003e2000c101910 */
[----:B------:R-:W-:Y:S01]  /*23a60*/  ISETP.LT.AND P2, PT, R14, UR4, !P0 ;  /* 0x000000040e007c0c */ /* 0x000fe2000c741270 */
[----:B------:R-:W-:Y:S01]  /*23a70*/  ULDC UR4, c[0x0][0x228] ;  /* 0x00008a0000047ab9 */ /* 0x000fe20000000800 */
[----:B------:R-:W-:Y:S01]  /*23a80*/  IMAD.WIDE R242, R15, 0x4, R224 ;  /* 0x000000040ff27825 */ /* 0x000fe200078e02e0 */
[----:B------:R2:W-:Y:S01]  /*23a90*/  @P5 STG.E desc[UR16][R226.64], R220 ;  /* 0x000000dce2005986 */ /* 0x0005e2000c101910 */
[----:B------:R-:W-:Y:S01]  /*23aa0*/  ULDC UR8, c[0x0][0x228] ;  /* 0x00008a0000087ab9 */ /* 0x000fe20000000800 */
[----:B------:R-:W-:Y:S02]  /*23ab0*/  ULDC UR10, c[0x0][0x228] ;  /* 0x00008a00000a7ab9 */ /* 0x000fe40000000800 */
[----:B------:R3:W-:Y:S01]  /*23ac0*/  @P1 STG.E desc[UR16][R240.64], R216 ;  /* 0x000000d8f0001986 */ /* 0x0007e2000c101910 */
[----:B------:R-:W-:Y:S01]  /*23ad0*/  ISETP.LT.AND P1, PT, R13, UR4, !P0 ;  /* 0x000000040d007c0c */ /* 0x000fe2000c721270 */
[----:B------:R-:W-:Y:S01]  /*23ae0*/  VIADD R0, R10, 0x4c ;  /* 0x0000004c0a007836 */ /* 0x000fe20000000000 */
[----:B------:R-:W-:Y:S01]  /*23af0*/  ISETP.LT.AND P0, PT, R12, UR6, !P0 ;  /* 0x000000060c007c0c */ /* 0x000fe2000c701270 */
[----:B------:R4:W-:Y:S01]  /*23b00*/  @P6 STG.E desc[UR16][R242.64], R4 ;  /* 0x00000004f2006986 */ /* 0x0009e2000c101910 */
[----:B------:R-:W-:Y:S01]  /*23b10*/  ISETP.LT.AND P5, PT, R11, UR8, !P3 ;  /* 0x000000080b007c0c */ /* 0x000fe2000dfa1270 */
[C---:B-1----:R-:W-:Y:S01]  /*23b20*/  IMAD.WIDE R2, R15.reuse, 0x4, R150 ;  /* 0x000000040f027825 */ /* 0x042fe200078e0296 */
[----:B------:R-:W-:Y:S01]  /*23b30*/  ISETP.LT.AND P6, PT, R14, UR10, !P3 ;  /* 0x0000000a0e007c0c */ /* 0x000fe2000dfc1270 */
[----:B------:R-:W-:Y:S01]  /*23b40*/  ULDC UR4, c[0x0][0x22c] ;  /* 0x00008b0000047ab9 */ /* 0x000fe20000000800 */
[----:B------:R-:W-:Y:S01]  /*23b50*/  ULDC UR6, c[0x0][0x228] ;  /* 0x00008a0000067ab9 */ /* 0x000fe20000000800 */
[----:B--2---:R-:W-:Y:S01]  /*23b60*/  IMAD.WIDE R226, R15, 0x4, R8 ;  /* 0x000000040fe27825 */ /* 0x004fe200078e0208 */
[----:B------:R-:W-:Y:S01]  /*23b70*/  ULDC UR8, c[0x0][0x228] ;  /* 0x00008a0000087ab9 */ /* 0x000fe20000000800 */
[----:B------:R-:W-:-:S02]  /*23b80*/  ULDC UR10, c[0x0][0x228] ;  /* 0x00008a00000a7ab9 */ /* 0x000fc40000000800 */
[C---:B------:R-:W-:Y:S02]  /*23b90*/  VIADD R247, R15.reuse, UR28 ;  /* 0x0000001c0ff77c36 */ /* 0x040fe40008000000 */
[----:B---3--:R-:W-:Y:S01]  /*23ba0*/  IMAD.WIDE R240, R15, 0x4, R148 ;  /* 0x000000040ff07825 */ /* 0x008fe200078e0294 */
[----:B------:R-:W-:Y:S01]  /*23bb0*/  @P2 STG.E desc[UR16][R226.64], R28 ;  /* 0x0000001ce2002986 */ /* 0x000fe2000c101910 */
[----:B------:R-:W-:Y:S01]  /*23bc0*/  ISETP.GE.AND P2, PT, R0, UR4, PT ;  /* 0x0000000400007c0c */ /* 0x000fe2000bf46270 */
[----:B------:R-:W-:Y:S01]  /*23bd0*/  ULDC UR4, c[0x0][0x228] ;  /* 0x00008a0000047ab9 */ /* 0x000fe20000000800 */
[C---:B----4-:R-:W-:Y:S01]  /*23be0*/  IMAD.WIDE R242, R247.reuse, 0x4, R224 ;  /* 0x00000004f7f27825 */ /* 0x050fe200078e02e0 */
[----:B------:R1:W-:Y:S03]  /*23bf0*/  @P1 STG.E desc[UR16][R2.64], R36 ;  /* 0x0000002402001986 */ /* 0x0003e6000c101910 */
[----:B------:R-:W-:Y:S01]  /*23c00*/  IMAD.WIDE R244, R247, 0x4, R8 ;  /* 0x00000004f7f47825 */ /* 0x000fe200078e0208 */
[----:B------:R-:W-:Y:S01]  /*23c10*/  @P0 STG.E desc[UR16][R240.64], R32 ;  /* 0x00000020f0000986 */ /* 0x000fe2000c101910 */
[----:B------:R-:W-:Y:S01]  /*23c20*/  ISETP.LT.AND P0, PT, R13, UR4, !P3 ;  /* 0x000000040d007c0c */ /* 0x000fe2000df01270 */
[----:B------:R-:W-:-:S02]  /*23c30*/  ULDC UR4, c[0x0][0x228] ;  /* 0x00008a0000047ab9 */ /* 0x000fc40000000800 */
[----:B------:R-:W-:Y:S01]  /*23c40*/  @P5 STG.E desc[UR16][R242.64], R237 ;  /* 0x000000edf2005986 */ /* 0x000fe2000c101910 */
[----:B------:R-:W-:Y:S01]  /*23c50*/  ISETP.LT.AND P3, PT, R12, UR4, !P3 ;  /* 0x000000040c007c0c */ /* 0x000fe2000df61270 */
[----:B------:R-:W-:Y:S01]  /*23c60*/  VIADD R15, R247, UR28 ;  /* 0x0000001cf70f7c36 */ /* 0x000fe20008000000 */
[----:B------:R-:W-:Y:S01]  /*23c70*/  ISETP.LT.AND P5, PT, R14, UR8, !P4 ;  /* 0x000000080e007c0c */ /* 0x000fe2000e7a1270 */
[----:B------:R2:W-:Y:S01]  /*23c80*/  @P6 STG.E desc[UR16][R244.64], R233 ;  /* 0x000000e9f4006986 */ /* 0x0005e2000c101910 */
[----:B------:R-:W-:Y:S01]  /*23c90*/  ISETP.LT.AND P6, PT, R11, UR6, !P4 ;  /* 0x000000060b007c0c */ /* 0x000fe2000e7c1270 */
[----:B-1----:R-:W-:Y:S01]  /*23ca0*/  IMAD.WIDE R2, R247, 0x4, R150 ;  /* 0x00000004f7027825 */ /* 0x002fe200078e0296 */
[----:B------:R-:W-:Y:S01]  /*23cb0*/  ISETP.LT.AND P1, PT, R13, UR10, !P4 ;  /* 0x0000000a0d007c0c */ /* 0x000fe2000e721270 */
[----:B------:R-:W-:Y:S01]  /*23cc0*/  ULDC UR4, c[0x0][0x22c] ;  /* 0x00008b0000047ab9 */ /* 0x000fe20000000800 */
[----:B------:R-:W-:Y:S01]  /*23cd0*/  ULDC UR6, c[0x0][0x228] ;  /* 0x00008a0000067ab9 */ /* 0x000fe20000000800 */
[----:B------:R-:W-:Y:S01]  /*23ce0*/  IMAD.WIDE R226, R247, 0x4, R148 ;  /* 0x00000004f7e27825 */ /* 0x000fe200078e0294 */
[----:B------:R1:W-:Y:S01]  /*23cf0*/  @P0 STG.E desc[UR16][R2.64], R221 ;  /* 0x000000dd02000986 */ /* 0x0003e2000c101910 */
[----:B------:R-:W-:Y:S01]  /*23d00*/  ULDC UR8, c[0x0][0x228] ;  /* 0x00008a0000087ab9 */ /* 0x000fe20000000800 */
[----:B------:R-:W-:Y:S01]  /*23d10*/  ULDC UR10, c[0x0][0x228] ;  /* 0x00008a00000a7ab9 */ /* 0x000fe20000000800 */
[----:B------:R-:W-:-:S02]  /*23d20*/  VIADD R0, R10, 0x4d ;  /* 0x0000004d0a007836 */ /* 0x000fc40000000000 */
[C---:B--2---:R-:W-:Y:S01]  /*23d30*/  IMAD.WIDE R232, R15.reuse, 0x4, R224 ;  /* 0x000000040fe87825 */ /* 0x044fe200078e02e0 */
[----:B------:R2:W-:Y:S03]  /*23d40*/  @P3 STG.E desc[UR16][R226.64], R217 ;  /* 0x000000d9e2003986 */ /* 0x0005e6000c101910 */
[----:B------:R-:W-:Y:S01]  /*23d50*/  IMAD.WIDE R236, R15, 0x4, R8 ;  /* 0x000000040fec7825 */ /* 0x000fe200078e0208 */
[----:B------:R-:W-:-:S03]  /*23d60*/  ISETP.GE.AND P0, PT, R0, UR4, PT ;  /* 0x0000000400007c0c */ /* 0x000fc6000bf06270 */
[----:B------:R-:W-:Y:S01]  /*23d70*/  IMAD.WIDE R240, R15, 0x4, R150 ;  /* 0x000000040ff07825 */ /* 0x000fe200078e0296 */
[----:B------:R3:W-:Y:S01]  /*23d80*/  @P6 STG.E desc[UR16][R232.64], R5 ;  /* 0x00000005e8006986 */ /* 0x0007e2000c101910 */
[----:B------:R-:W-:-:S03]  /*23d90*/  ULDC UR4, c[0x0][0x228] ;  /* 0x00008a0000047ab9 */ /* 0x000fc60000000800 */
[----:B------:R4:W-:Y:S04]  /*23da0*/  @P5 STG.E desc[UR16][R236.64], R29 ;  /* 0x0000001dec005986 */ /* 0x0009e8000c101910 */
[----:B------:R4:W-:Y:S01]  /*23db0*/  @P1 STG.E desc[UR16][R240.64], R37 ;  /* 0x00000025f0001986 */ /* 0x0009e2000c101910 */
[----:B------:R-:W-:Y:S01]  /*23dc0*/  ISETP.LT.AND P1, PT, R12, UR4, !P4 ;  /* 0x000000040c007c0c */ /* 0x000fe2000e721270 */
[----:B------:R-:W-:Y:S01]  /*23dd0*/  VIADD R0, R10, 0x4e ;  /* 0x0000004e0a007836 */ /* 0x000fe20000000000 */
[----:B------:R-:W-:Y:S01]  /*23de0*/  ULDC UR4, c[0x0][0x22c] ;  /* 0x00008b0000047ab9 */ /* 0x000fe20000000800 */
[----:B------:R-:W-:Y:S01]  /*23df0*/  ISETP.LT.AND P4, PT, R11, UR6, !P2 ;  /* 0x000000060b007c0c */ /* 0x000fe2000d781270 */
[----:B-1----:R-:W-:Y:S01]  /*23e00*/  IMAD.WIDE R2, R15, 0x4, R148 ;  /* 0x000000040f027825 */ /* 0x002fe200078e0294 */
[----:B------:R-:W-:Y:S01]  /*23e10*/  ISETP.LT.AND P5, PT, R14, UR8, !P2 ;  /* 0x000000080e007c0c */ /* 0x000fe2000d7a1270 */
[----:B------:R-:W-:Y:S01]  /*23e20*/  ULDC UR6, c[0x0][0x228] ;  /* 0x00008a0000067ab9 */ /* 0x000fe20000000800 */
[----:B------:R-:W-:Y:S01]  /*23e30*/  ISETP.LT.AND P6, PT, R13, UR10, !P2 ;  /* 0x0000000a0d007c0c */ /* 0x000fe2000d7c1270 */
[----:B------:R-:W-:Y:S01]  /*23e40*/  ULDC UR8, c[0x0][0x228] ;  /* 0x00008a0000087ab9 */ /* 0x000fe20000000800 */
[----:B------:R-:W-:Y:S01]  /*23e50*/  ISETP.GE.AND P3, PT, R0, UR4, PT ;  /* 0x0000000400007c0c */ /* 0x000fe2000bf66270 */
[----:B------:R-:W-:Y:S01]  /*23e60*/  VIADD R0, R10, 0x4f ;  /* 0x0000004f0a007836 */ /* 0x000fe20000000000 */
[----:B--2---:R-:W-:Y:S01]  /*23e70*/  IADD3 R217, R15, UR28, RZ ;  /* 0x0000001c0fd97c10 */ /* 0x004fe2000fffe0ff */
[----:B------:R-:W-:Y:S01]  /*23e80*/  ULDC UR4, c[0x0][0x22c] ;  /* 0x00008b0000047ab9 */ /* 0x000fe20000000800 */
[----:B------:R1:W-:Y:S01]  /*23e90*/  @P1 STG.E desc[UR16][R2.64], R33 ;  /* 0x0000002102001986 */ /* 0x0003e2000c101910 */
[----:B------:R-:W-:Y:S01]  /*23ea0*/  ULDC UR10, c[0x0][0x228] ;  /* 0x00008a00000a7ab9 */ /* 0x000fe20000000800 */
[----:B------:R-:W-:Y:S01]  /*23eb0*/  ISETP.GE.AND P1, PT, R0, UR4, PT ;  /* 0x0000000400007c0c */ /* 0x000fe2000bf26270 */
[----:B---3--:R-:W-:Y:S01]  /*23ec0*/  IMAD.WIDE R4, R217, 0x4, R224 ;  /* 0x00000004d9047825 */ /* 0x008fe200078e02e0 */
[----:B------:R-:W-:-:S03]  /*23ed0*/  ULDC UR4, c[0x0][0x228] ;  /* 0x00008a0000047ab9 */ /* 0x000fc60000000800 */
[C---:B----4-:R-:W-:Y:S01]  /*23ee0*/  IMAD.WIDE R28, R217.reuse, 0x4, R8 ;  /* 0x00000004d91c7825 */ /* 0x050fe200078e0208 */
[----:B------:R-:W-:Y:S01]  /*23ef0*/  ISETP.LT.AND P2, PT, R12, UR4, !P2 ;  /* 0x000000040c007c0c */ /* 0x000fe2000d741270 */
[----:B------:R-:W-:Y:S02]  /*23f00*/  ULDC UR4, c[0x0][0x228] ;  /* 0x00008a0000047ab9 */ /* 0x000fe40000000800 */
[----:B------:R-:W-:Y:S01]  /*23f10*/  IMAD.WIDE R36, R217, 0x4, R150 ;  /* 0x00000004d9247825 */ /* 0x000fe200078e0296 */
[----:B------:R2:W-:Y:S01]  /*23f20*/  @P4 STG.E desc[UR16][R4.64], R238 ;  /* 0x000000ee04004986 */ /* 0x0005e2000c101910 */
[----:B------:R-:W-:Y:S01]  /*23f30*/  ISETP.LT.AND P4, PT, R11, UR4, !P0 ;  /* 0x000000040b007c0c */ /* 0x000fe2000c781270 */
[----:B------:R-:W-:Y:S02]  /*23f40*/  ULDC UR4, c[0x0][0x228] ;  /* 0x00008a0000047ab9 */ /* 0x000fe40000000800 */
[----:B------:R3:W-:Y:S01]  /*23f50*/  @P5 STG.E desc[UR16][R28.64], R234 ;  /* 0x000000ea1c005986 */ /* 0x0007e2000c101910 */
[----:B------:R-:W-:Y:S01]  /*23f60*/  ISETP.LT.AND P5, PT, R13, UR4, !P0 ;  /* 0x000000040d007c0c */ /* 0x000fe2000c7a1270 */
[C---:B------:R-:W-:Y:S01]  /*23f70*/  VIADD R15, R217.reuse, UR28 ;  /* 0x0000001cd90f7c36 */ /* 0x040fe20008000000 */
[----:B------:R-:W-:Y:S01]  /*23f80*/  ULDC UR4, c[0x0][0x22c] ;  /* 0x00008b0000047ab9 */ /* 0x000fe20000000800 */
[----:B------:R4:W-:Y:S01]  /*23f90*/  @P6 STG.E desc[UR16][R36.64], R222 ;  /* 0x000000de24006986 */ /* 0x0009e2000c101910 */
[----:B------:R-:W-:Y:S01]  /*23fa0*/  ISETP.LT.AND P6, PT, R14, UR6, !P0 ;  /* 0x000000060e007c0c */ /* 0x000fe2000c7c1270 */
[----:B-1----:R-:W-:Y:S01]  /*23fb0*/  IMAD.WIDE R2, R217, 0x4, R148 ;  /* 0x00000004d9027825 */ /* 0x002fe200078e0294 */
[----:B------:R-:W-:Y:S01]  /*23fc0*/  ISETP.LT.AND P0, PT, R12, UR8, !P0 ;  /* 0x000000080c007c0c */ /* 0x000fe2000c701270 */
[----:B------:R-:W-:Y:S01]  /*23fd0*/  ULDC UR6, c[0x0][0x228] ;  /* 0x00008a0000067ab9 */ /* 0x000fe20000000800 */
[----:B------:R-:W-:Y:S01]  /*23fe0*/  ULDC UR8, c[0x0][0x228] ;  /* 0x00008a0000087ab9 */ /* 0x000fe20000000800 */
[----:B------:R-:W-:-:S02]  /*23ff0*/  VIADD R0, R10, 0x50 ;  /* 0x000000500a007836 */ /* 0x000fc40000000000 */
[C---:B--2---:R-:W-:Y:S01]  /*24000*/  IMAD.WIDE R4, R15.reuse, 0x4, R224 ;  /* 0x000000040f047825 */ /* 0x044fe200078e02e0 */
[----:B------:R1:W-:Y:S03]  /*24010*/  @P2 STG.E desc[UR16][R2.64], R218 ;  /* 0x000000da02002986 */ /* 0x0003e6000c101910 */
[C---:B---3--:R-:W-:Y:S01]  /*24020*/  IMAD.WIDE R28, R15.reuse, 0x4, R8 ;  /* 0x000000040f1c7825 */ /* 0x048fe200078e0208 */
[----:B------:R-:W-:Y:S01]  /*24030*/  ISETP.GE.AND P2, PT, R0, UR4, PT ;  /* 0x0000000400007c0c */ /* 0x000fe2000bf46270 */
[----:B------:R-:W-:Y:S02]  /*24040*/  ULDC UR4, c[0x0][0x228] ;  /* 0x00008a0000047ab9 */ /* 0x000fe40000000800 */
[C---:B------:R-:W-:Y:S01]  /*24050*/  IMAD.WIDE R32, R15.reuse, 0x4, R150 ;  /* 0x000000040f207825 */ /* 0x040fe200078e0296 */
[----:B------:R2:W-:Y:S03]  /*24060*/  @P4 STG.E desc[UR16][R4.64], R6 ;  /* 0x0000000604004986 */ /* 0x0005e6000c101910 */
[----:B----4-:R-:W-:Y:S01]  /*24070*/  IMAD.WIDE R36, R15, 0x4, R148 ;  /* 0x000000040f247825 */ /* 0x010fe200078e0294 */
[----:B------:R3:W-:Y:S01]  /*24080*/  @P6 STG.E desc[UR16][R28.64], R30 ;  /* 0x0000001e1c006986 */ /* 0x0007e2000c101910 */
[----:B------:R-:W-:Y:S01]  /*24090*/  ISETP.LT.AND P4, PT, R11, UR4, !P3 ;  /* 0x000000040b007c0c */ /* 0x000fe2000df81270 */
[----:B------:R-:W-:-:S02]  /*240a0*/  ULDC UR4, c[0x0][0x228] ;  /* 0x00008a0000047ab9 */ /* 0x000fc40000000800 */
[----:B------:R4:W-:Y:S01]  /*240b0*/  @P5 STG.E desc[UR16][R32.64], R38 ;  /* 0x0000002620005986 */ /* 0x0009e2000c101910 */
        /* <DEDUP_REMOVED lines=13> */
[----:B------:R-:W-:-:S03]  /*24190*/  IADD3 R217, R15, UR28, RZ ;  /* 0x0000001c0fd97c10 */ /* 0x000fc6000fffe0ff */
[----:B----4-:R-:W-:Y:S01]  /*241a0*/  IMAD.WIDE R32, R15, 0x4, R148 ;  /* 0x000000040f207825 */ /* 0x010fe200078e0294 */
[----:B------:R-:W-:Y:S01]  /*241b0*/  ISETP.GE.AND P4, PT, R0, UR4, PT ;  /* 0x0000000400007c0c */ /* 0x000fe2000bf86270 */
[----:B------:R2:W-:Y:S01]  /*241c0*/  @P0 STG.E desc[UR16][R4.64], R235 ;  /* 0x000000eb04000986 */ /* 0x0005e2000c101910 */
[----:B------:R-:W-:Y:S01]  /*241d0*/  ULDC UR4, c[0x0][0x228] ;  /* 0x00008a0000047ab9 */ /* 0x000fe20000000800 */
[----:B------:R-:W-:Y:S01]  /*241e0*/  ULDC UR8, c[0x0][0x228] ;  /* 0x00008a0000087ab9 */ /* 0x000fe20000000800 */
[----:B------:R-:W-:Y:S01]  /*241f0*/  ULDC UR10, c[0x0][0x228] ;  /* 0x00008a00000a7ab9 */ /* 0x000fe20000000800 */
[----:B------:R-:W-:Y:S01]  /*24200*/  @P5 STG.E desc[UR16][R28.64], R223 ;  /* 0x000000df1c005986 */ /* 0x000fe2000c101910 */
[----:B------:R-:W-:-:S03]  /*24210*/  IMAD.WIDE R36, R217, 0x4, R224 ;  /* 0x00000004d9247825 */ /* 0x000fc600078e02e0 */
[----:B------:R-:W-:Y:S01]  /*24220*/  @P3 STG.E desc[UR16][R32.64], R219 ;  /* 0x000000db20003986 */ /* 0x000fe2000c101910 */
[----:B------:R-:W-:Y:S01]  /*24230*/  ISETP.LT.AND P3, PT, R14, UR4, !P1 ;  /* 0x000000040e007c0c */ /* 0x000fe2000cf61270 */
[----:B------:R-:W-:Y:S02]  /*24240*/  ULDC UR4, c[0x0][0x228] ;  /* 0x00008a0000047ab9 */ /* 0x000fe40000000800 */
[----:B------:R-:W-:Y:S01]  /*24250*/  ISETP.LT.AND P0, PT, R13, UR4, !P1 ;  /* 0x000000040d007c0c */ /* 0x000fe2000cf01270 */
[----:B------:R3:W-:Y:S01]  /*24260*/  @P6 STG.E desc[UR16][R36.64], R7 ;  /* 0x0000000724006986 */ /* 0x0007e2000c101910 */
[----:B------:R-:W-:Y:S01]  /*24270*/  ISETP.LT.AND P1, PT, R12, UR6, !P1 ;  /* 0x000000060c007c0c */ /* 0x000fe2000cf21270 */
[----:B-1----:R-:W-:Y:S01]  /*24280*/  IMAD.WIDE R2, R217, 0x4, R8 ;  /* 0x00000004d9027825 */ /* 0x002fe200078e0208 */
[----:B------:R-:W-:Y:S01]  /*24290*/  ISETP.LT.AND P5, PT, R11, UR8, !P2 ;  /* 0x000000080b007c0c */ /* 0x000fe2000d7a1270 */
[----:B------:R-:W-:Y:S01]  /*242a0*/  ULDC UR4, c[0x0][0x22c] ;  /* 0x00008b0000047ab9 */ /* 0x000fe20000000800 */
[----:B------:R-:W-:Y:S01]  /*242b0*/  ISETP.LT.AND P6, PT, R14, UR10, !P2 ;  /* 0x0000000a0e007c0c */ /* 0x000fe2000d7c1270 */
[----:B------:R-:W-:Y:S01]  /*242c0*/  VIADD R0, R10, 0x52 ;  /* 0x000000520a007836 */ /* 0x000fe20000000000 */
[----:B------:R-:W-:Y:S01]  /*242d0*/  ULDC UR6, c[0x0][0x228] ;  /* 0x00008a0000067ab9 */ /* 0x000fe20000000800 */
[----:B------:R-:W-:-:S02]  /*242e0*/  VIADD R15, R217, UR28 ;  /* 0x0000001cd90f7c36 */ /* 0x000fc40008000000 */
[C---:B--2---:R-:W-:Y:S01]  /*242f0*/  IMAD.WIDE R4, R217.reuse, 0x4, R150 ;  /* 0x00000004d9047825 */ /* 0x044fe200078e0296 */
[----:B------:R1:W-:Y:S01]  /*24300*/  @P3 STG.E desc[UR16][R2.64], R31 ;  /* 0x0000001f02003986 */ /* 0x0003e2000c101910 */
[----:B------:R-:W-:Y:S01]  /*24310*/  ISETP.GE.AND P3, PT, R0, UR4, PT ;  /* 0x0000000400007c0c */ /* 0x000fe2000bf66270 */
[----:B------:R-:W-:Y:S01]  /*24320*/  ULDC UR4, c[0x0][0x228] ;  /* 0x00008a0000047ab9 */ /* 0x000fe20000000800 */
[----:B---3--:R-:W-:Y:S01]  /*24330*/  IMAD.WIDE R6, R217, 0x4, R148 ;  /* 0x00000004d9067825 */ /* 0x008fe200078e0294 */
[----:B------:R2:W-:Y:S01]  /*24340*/  @P0 STG.E desc[UR16][R4.64], R39 ;  /* 0x0000002704000986 */ /* 0x0005e2000c101910 */
[----:B------:R-:W-:Y:S01]  /*24350*/  ULDC UR8, c[0x0][0x228] ;  /* 0x00008a0000087ab9 */ /* 0x000fe20000000800 */
[----:B------:R-:W-:Y:S01]  /*24360*/  ULDC UR10, c[0x0][0x228] ;  /* 0x00008a00000a7ab9 */ /* 0x000fe20000000800 */
[----:B------:R-:W-:Y:S01]  /*24370*/  IMAD.WIDE R28, R15, 0x4, R224 ;  /* 0x000000040f1c7825 */ /* 0x000fe200078e02e0 */
[----:B------:R-:W-:-:S03]  /*24380*/  ISETP.LT.AND P0, PT, R13, UR4, !P2 ;  /* 0x000000040d007c0c */ /* 0x000fc6000d701270 */
[C---:B------:R-:W-:Y:S01]  /*24390*/  IMAD.WIDE R32, R15.reuse, 0x4, R8 ;  /* 0x000000040f207825 */ /* 0x040fe200078e0208 */
[----:B------:R3:W-:Y:S01]  /*243a0*/  @P1 STG.E desc[UR16][R6.64], R35 ;  /* 0x0000002306001986 */ /* 0x0007e2000c101910 */
[----:B------:R-:W-:Y:S02]  /*243b0*/  ULDC UR4, c[0x0][0x228] ;  /* 0x00008a0000047ab9 */ /* 0x000fe40000000800 */
[----:B------:R-:W-:Y:S01]  /*243c0*/  ISETP.LT.AND P2, PT, R12, UR4, !P2 ;  /* 0x000000040c007c0c */ /* 0x000fe2000d741270 */
[----:B------:R4:W-:Y:S01]  /*243d0*/  @P5 STG.E desc[UR16][R28.64], R24 ;  /* 0x000000181c005986 */ /* 0x0009e2000c101910 */
[----:B------:R-:W-:Y:S01]  /*243e0*/  ISETP.LT.AND P5, PT, R14, UR8, !P4 ;  /* 0x000000080e007c0c */ /* 0x000fe2000e7a1270 */
[----:B-1----:R-:W-:Y:S01]  /*243f0*/  IMAD.WIDE R2, R15, 0x4, R150 ;  /* 0x000000040f027825 */ /* 0x002fe200078e0296 */
[----:B------:R-:W-:Y:S01]  /*24400*/  ISETP.LT.AND P1, PT, R13, UR10, !P4 ;  /* 0x0000000a0d007c0c */ /* 0x000fe2000e721270 */
[----:B------:R-:W-:Y:S01]  /*24410*/  @P6 STG.E desc[UR16][R32.64], R20 ;  /* 0x0000001420006986 */ /* 0x000fe2000c101910 */
[----:B------:R-:W-:Y:S01]  /*24420*/  ISETP.LT.AND P6, PT, R11, UR6, !P4 ;  /* 0x000000060b007c0c */ /* 0x000fe2000e7c1270 */
[----:B--2---:R-:W-:Y:S01]  /*24430*/  IMAD.WIDE R4, R15, 0x4, R148 ;  /* 0x000000040f047825 */ /* 0x004fe200078e0294 */
[----:B------:R-:W-:-:S03]  /*24440*/  ULDC UR4, c[0x0][0x22c] ;  /* 0x00008b0000047ab9 */ /* 0x000fc60000000800 */
[----:B---3--:R-:W-:Y:S02]  /*24450*/  VIADD R35, R15, UR28 ;  /* 0x0000001c0f237c36 */ /* 0x008fe40008000000 */
[----:B------:R-:W-:Y:S01]  /*24460*/  VIADD R0, R10, 0x53 ;  /* 0x000000530a007836 */ /* 0x000fe20000000000 */
[----:B------:R1:W-:Y:S01]  /*24470*/  @P0 STG.E desc[UR16][R2.64], R16 ;  /* 0x0000001002000986 */ /* 0x0003e2000c101910 */
[C---:B------:R-:W-:Y:S01]  /*24480*/  IMAD.WIDE R6, R35.reuse, 0x4, R224 ;  /* 0x0000000423067825 */ /* 0x040fe200078e02e0 */
[----:B------:R-:W-:Y:S01]  /*24490*/  ULDC UR6, c[0x0][0x228] ;  /* 0x00008a0000067ab9 */ /* 0x000fe20000000800 */
[----:B------:R-:W-:Y:S01]  /*244a0*/  ULDC UR8, c[0x0][0x228] ;  /* 0x00008a0000087ab9 */ /* 0x000fe20000000800 */
[----:B------:R-:W-:Y:S01]  /*244b0*/  ULDC UR10, c[0x0][0x228] ;  /* 0x00008a00000a7ab9 */ /* 0x000fe20000000800 */
[C---:B----4-:R-:W-:Y:S01]  /*244c0*/  IMAD.WIDE R28, R35.reuse, 0x4, R8 ;  /* 0x00000004231c7825 */ /* 0x050fe200078e0208 */
[----:B------:R2:W-:Y:S03]  /*244d0*/  @P2 STG.E desc[UR16][R4.64], R44 ;  /* 0x0000002c04002986 */ /* 0x0005e6000c101910 */
[----:B------:R-:W-:Y:S01]  /*244e0*/  IMAD.WIDE R30, R35, 0x4, R150 ;  /* 0x00000004231e7825 */ /* 0x000fe200078e0296 */
[----:B------:R-:W-:Y:S01]  /*244f0*/  ISETP.GE.AND P0, PT, R0, UR4, PT ;  /* 0x0000000400007c0c */ /* 0x000fe2000bf06270 */
[----:B------:R3:W-:Y:S01]  /*24500*/  @P6 STG.E desc[UR16][R6.64], R40 ;  /* 0x0000002806006986 */ /* 0x0007e2000c101910 */
[----:B------:R-:W-:-:S03]  /*24510*/  ULDC UR4, c[0x0][0x228] ;  /* 0x00008a0000047ab9 */ /* 0x000fc60000000800 */
[----:B------:R4:W-:Y:S04]  /*24520*/  @P5 STG.E desc[UR16][R28.64], R88 ;  /* 0x000000581c005986 */ /* 0x0009e8000c101910 */
[----:B------:R-:W-:Y:S01]  /*24530*/  @P1 STG.E desc[UR16][R30.64], R64 ;  /* 0x000000401e001986 */ /* 0x000fe2000c101910 */
        /* <DEDUP_REMOVED lines=11> */
[----:B------:R-:W-:Y:S01]  /*245f0*/  IADD3 R15, R35, UR28, RZ ;  /* 0x0000001c230f7c10 */ /* 0x000fe2000fffe0ff */
[----:B------:R-:W-:Y:S01]  /*24600*/  ULDC UR4, c[0x0][0x22c] ;  /* 0x00008b0000047ab9 */ /* 0x000fe20000000800 */
[----:B------:R1:W-:Y:S01]  /*24610*/  @P1 STG.E desc[UR16][R2.64], R60 ;  /* 0x0000003c02001986 */ /* 0x0003e2000c101910 */
[----:B------:R-:W-:Y:S01]  /*24620*/  ULDC UR10, c[0x0][0x228] ;  /* 0x00008a00000a7ab9 */ /* 0x000fe20000000800 */
[----:B------:R-:W-:Y:S01]  /*24630*/  ISETP.GE.AND P1, PT, R0, UR4, PT ;  /* 0x0000000400007c0c */ /* 0x000fe2000bf26270 */
[----:B--2---:R-:W-:Y:S01]  /*24640*/  IMAD.WIDE R4, R15, 0x4, R224 ;  /* 0x000000040f047825 */ /* 0x004fe200078e02e0 */
[----:B------:R-:W-:-:S03]  /*24650*/  ULDC UR4, c[0x0][0x228] ;  /* 0x00008a0000047ab9 */ /* 0x000fc60000000800 */
[C---:B---3--:R-:W-:Y:S01]  /*24660*/  IMAD.WIDE R6, R15.reuse, 0x4, R8 ;  /* 0x000000040f067825 */ /* 0x048fe200078e0208 */
[----:B------:R-:W-:Y:S01]  /*24670*/  ISETP.LT.AND P3, PT, R12, UR4, !P3 ;  /* 0x000000040c007c0c */ /* 0x000fe2000df61270 */
[----:B------:R-:W-:Y:S02]  /*24680*/  ULDC UR4, c[0x0][0x228] ;  /* 0x00008a0000047ab9 */ /* 0x000fe40000000800 */
[----:B----4-:R-:W-:Y:S01]  /*24690*/  IMAD.WIDE R28, R15, 0x4, R150 ;  /* 0x000000040f1c7825 */ /* 0x010fe200078e0296 */
[----:B------:R2:W-:Y:S01]  /*246a0*/  @P4 STG.E desc[UR16][R4.64], R25 ;  /* 0x0000001904004986 */ /* 0x0005e2000c101910 */
[----:B------:R-:W-:Y:S01]  /*246b0*/  ISETP.LT.AND P4, PT, R11, UR4, !P0 ;  /* 0x000000040b007c0c */ /* 0x000fe2000c781270 */
[----:B------:R-:W-:Y:S02]  /*246c0*/  ULDC UR4, c[0x0][0x228] ;  /* 0x00008a0000047ab9 */ /* 0x000fe40000000800 */
[----:B------:R3:W-:Y:S01]  /*246d0*/  @P5 STG.E desc[UR16][R6.64], R21 ;  /* 0x0000001506005986 */ /* 0x0007e2000c101910 */
[----:B------:R-:W-:Y:S01]  /*246e0*/  ISETP.LT.AND P5, PT, R13, UR4, !P0 ;  /* 0x000000040d007c0c */ /* 0x000fe2000c7a1270 */
[C---:B-1----:R-:W-:Y:S01]  /*246f0*/  IMAD.WIDE R2, R15.reuse, 0x4, R148 ;  /* 0x000000040f027825 */ /* 0x042fe200078e0294 */
[----:B------:R-:W-:Y:S01]  /*24700*/  ULDC UR4, c[0x0][0x22c] ;  /* 0x00008b0000047ab9 */ /* 0x000fe20000000800 */
[----:B------:R1:W-:Y:S01]  /*24710*/  @P6 STG.E desc[UR16][R28.64], R17 ;  /* 0x000000111c006986 */ /* 0x0003e2000c101910 */
[----:B------:R-:W-:Y:S01]  /*24720*/  ISETP.LT.AND P6, PT, R14, UR6, !P0 ;  /* 0x000000060e007c0c */ /* 0x000fe2000c7c1270 */
[----:B------:R-:W-:Y:S01]  /*24730*/  VIADD R0, R10, 0x56 ;  /* 0x000000560a007836 */ /* 0x000fe20000000000 */
[----:B------:R-:W-:Y:S01]  /*24740*/  ISETP.LT.AND P0, PT, R12, UR8, !P0 ;  /* 0x000000080c007c0c */ /* 0x000fe2000c701270 */
[----:B--2---:R-:W-:Y:S01]  /*24750*/  VIADD R25, R15, UR28 ;  /* 0x0000001c0f197c36 */ /* 0x004fe20008000000 */
[----:B------:R2:W-:Y:S01]  /*24760*/  @P3 STG.E desc[UR16][R2.64], R45 ;  /* 0x0000002d02003986 */ /* 0x0005e2000c101910 */
[----:B------:R-:W-:Y:S01]  /*24770*/  ULDC UR6, c[0x0][0x228] ;  /* 0x00008a0000067ab9 */ /* 0x000fe20000000800 */
[----:B------:R-:W-:Y:S01]  /*24780*/  ULDC UR8, c[0x0][0x228] ;  /* 0x00008a0000087ab9 */ /* 0x000fe20000000800 */
[----:B------:R-:W-:Y:S01]  /*24790*/  IMAD.WIDE R4, R25, 0x4, R224 ;  /* 0x0000000419047825 */ /* 0x000fe200078e02e0 */
[----:B------:R-:W-:Y:S01]  /*247a0*/  ISETP.GE.AND P3, PT, R0, UR4, PT ;  /* 0x0000000400007c0c */ /* 0x000fe2000bf66270 */
[----:B------:R-:W-:-:S02]  /*247b0*/  ULDC UR4, c[0x0][0x228] ;  /* 0x00008a0000047ab9 */ /* 0x000fc40000000800 */
[C---:B---3--:R-:W-:Y:S01]  /*247c0*/  IMAD.WIDE R6, R25.reuse, 0x4, R8 ;  /* 0x0000000419067825 */ /* 0x048fe200078e0208 */
[----:B------:R3:W-:Y:S03]  /*247d0*/  @P4 STG.E desc[UR16][R4.64], R41 ;  /* 0x0000002904004986 */ /* 0x0007e6000c101910 */
[C---:B-1----:R-:W-:Y:S01]  /*247e0*/  IMAD.WIDE R16, R25.reuse, 0x4, R150 ;  /* 0x0000000419107825 */ /* 0x042fe200078e0296 */
[----:B------:R1:W-:Y:S03]  /*247f0*/  @P6 STG.E desc[UR16][R6.64], R89 ;  /* 0x0000005906006986 */ /* 0x0003e6000c101910 */
[----:B------:R-:W-:Y:S01]  /*24800*/  IMAD.WIDE R20, R25, 0x4, R148 ;  /* 0x0000000419147825 */ /* 0x000fe200078e0294 */
[----:B------:R-:W-:Y:S01]  /*24810*/  ISETP.LT.AND P4, PT, R11, UR4, !P2 ;  /* 0x000000040b007c0c */ /* 0x000fe2000d781270 */
[----:B------:R4:W-:Y:S01]  /*24820*/  @P5 STG.E desc[UR16][R16.64], R65 ;  /* 0x0000004110005986 */ /* 0x0009e2000c101910 */
[----:B------:R-:W-:Y:S01]  /*24830*/  ULDC UR4, c[0x0][0x228] ;  /* 0x00008a0000047ab9 */ /* 0x000fe20000000800 */
[----:B------:R-:W-:Y:S01]  /*24840*/  ISETP.LT.AND P5, PT, R13, UR6, !P2 ;  /* 0x000000060d007c0c */ /* 0x000fe2000d7a1270 */
[----:B------:R-:W-:Y:S01]  /*24850*/  VIADD R25, R25, UR28 ;  /* 0x0000001c19197c36 */ /* 0x000fe20008000000 */
[----:B------:R4:W-:Y:S01]  /*24860*/  @P0 STG.E desc[UR16][R20.64], R61 ;  /* 0x0000003d14000986 */ /* 0x0009e2000c101910 */
[----:B------:R-:W-:Y:S01]  /*24870*/  ISETP.LT.AND P0, PT, R14, UR4, !P2 ;  /* 0x000000040e007c0c */ /* 0x000fe2000d701270 */
[----:B------:R-:W-:Y:S01]  /*24880*/  VIADD R0, R10, 0x57 ;  /* 0x000000570a007836 */ /* 0x000fe20000000000 */
[----:B------:R-:W-:Y:S01]  /*24890*/  ISETP.LT.AND P2, PT, R12, UR8, !P2 ;  /* 0x000000080c007c0c */ /* 0x000fe2000d741270 */
[----:B--2---:R-:W-:Y:S01]  /*248a0*/  IMAD.WIDE R2, R25, 0x4, R224 ;  /* 0x0000000419027825 */ /* 0x004fe200078e02e0 */
[----:B------:R-:W-:Y:S01]  /*248b0*/  ISETP.LT.AND P6, PT, R11, UR10, !P1 ;  /* 0x0000000a0b007c0c */ /* 0x000fe2000cfc1270 */
[----:B------:R-:W-:Y:S01]  /*248c0*/  ULDC UR4, c[0x0][0x22c] ;  /* 0x00008b0000047ab9 */ /* 0x000fe20000000800 */
[----:B------:R-:W-:Y:S01]  /*248d0*/  ULDC UR6, c[0x0][0x228] ;  /* 0x00008a0000067ab9 */ /* 0x000fe20000000800 */
[C---:B---3--:R-:W-:Y:S01]  /*248e0*/  IMAD.WIDE R4, R25.reuse, 0x4, R8 ;  /* 0x0000000419047825 */ /* 0x048fe200078e0208 */
[----:B------:R2:W-:Y:S03]  /*248f0*/  @P4 STG.E desc[UR16][R2.64], R26 ;  /* 0x0000001a02004986 */ /* 0x0005e6000c101910 */
[C---:B-1----:R-:W-:Y:S01]  /*24900*/  IMAD.WIDE R6, R25.reuse, 0x4, R150 ;  /* 0x0000000419067825 */ /* 0x042fe200078e0296 */
[----:B------:R-:W-:-:S03]  /*24910*/  IADD3 R15, R25, UR28, RZ ;  /* 0x0000001c190f7c10 */ /* 0x000fc6000fffe0ff */
[----:B----4-:R-:W-:Y:S01]  /*24920*/  IMAD.WIDE R16, R25, 0x4, R148 ;  /* 0x0000000419107825 */ /* 0x010fe200078e0294 */
[----:B------:R-:W-:Y:S01]  /*24930*/  ISETP.GE.AND P4, PT, R0, UR4, PT ;  /* 0x0000000400007c0c */ /* 0x000fe2000bf86270 */
[----:B------:R1:W-:Y:S01]  /*24940*/  @P0 STG.E desc[UR16][R4.64], R22 ;  /* 0x0000001604000986 */ /* 0x0003e2000c101910 */
[----:B------:R-:W-:Y:S01]  /*24950*/  ULDC UR4, c[0x0][0x228] ;  /* 0x00008a0000047ab9 */ /* 0x000fe20000000800 */
[----:B------:R-:W-:Y:S01]  /*24960*/  ULDC UR8, c[0x0][0x228] ;  /* 0x00008a0000087ab9 */ /* 0x000fe20000000800 */
[----:B------:R-:W-:Y:S01]  /*24970*/  ULDC UR10, c[0x0][0x228] ;  /* 0x00008a00000a7ab9 */ /* 0x000fe20000000800 */
[----:B------:R3:W-:Y:S01]  /*24980*/  @P5 STG.E desc[UR16][R6.64], R18 ;  /* 0x0000001206005986 */ /* 0x0007e2000c101910 */
[----:B------:R-:W-:-:S03]  /*24990*/  IMAD.WIDE R20, R15, 0x4, R224 ;  /* 0x000000040f147825 */ /* 0x000fc600078e02e0 */
[----:B------:R4:W-:Y:S01]  /*249a0*/  @P2 STG.E desc[UR16][R16.64], R46 ;  /* 0x0000002e10002986 */ /* 0x0009e2000c101910 */
[----:B------:R-:W-:Y:S01]  /*249b0*/  ISETP.LT.AND P2, PT, R14, UR4, !P1 ;  /* 0x000000040e007c0c */ /* 0x000fe2000cf41270 */
[----:B------:R-:W-:Y:S02]  /*249c0*/  ULDC UR4, c[0x0][0x228] ;  /* 0x00008a0000047ab9 */ /* 0x000fe40000000800 */
[----:B------:R-:W-:Y:S01]  /*249d0*/  ISETP.LT.AND P0, PT, R13, UR4, !P1 ;  /* 0x000000040d007c0c */ /* 0x000fe2000cf01270 */
[----:B------:R4:W-:Y:S01]  /*249e0*/  @P6 STG.E desc[UR16][R20.64], R42 ;  /* 0x0000002a14006986 */ /* 0x0009e2000c101910 */
[----:B------:R-:W-:Y:S01]  /*249f0*/  ISETP.LT.AND P1, PT, R12, UR6, !P1 ;  /* 0x000000060c007c0c */ /* 0x000fe2000cf21270 */
[----:B--2---:R-:W-:Y:S01]  /*24a00*/  IMAD.WIDE R2, R15, 0x4, R8 ;  /* 0x000000040f027825 */ /* 0x004fe200078e0208 */
[----:B------:R-:W-:Y:S01]  /*24a10*/  ISETP.LT.AND P5, PT, R11, UR8, !P3 ;  /* 0x000000080b007c0c */ /* 0x000fe2000dfa1270 */
[----:B------:R-:W-:Y:S01]  /*24a20*/  ULDC UR4, c[0x0][0x22c] ;  /* 0x00008b0000047ab9 */ /* 0x000fe20000000800 */
[----:B------:R-:W-:Y:S01]  /*24a30*/  ISETP.LT.AND P6, PT, R14, UR10, !P3 ;  /* 0x0000000a0e007c0c */ /* 0x000fe2000dfc1270 */
[----:B------:R-:W-:Y:S01]  /*24a40*/  VIADD R0, R10, 0x58 ;  /* 0x000000580a007836 */ /* 0x000fe20000000000 */
[----:B------:R-:W-:Y:S01]  /*24a50*/  ULDC UR6, c[0x0][0x228] ;  /* 0x00008a0000067ab9 */ /* 0x000fe20000000800 */
[----:B------:R-:W-:-:S02]  /*24a60*/  VIADD R25, R15, UR28 ;  /* 0x0000001c0f197c36 */ /* 0x000fc40008000000 */
[C---:B-1----:R-:W-:Y:S01]  /*24a70*/  IMAD.WIDE R4, R15.reuse, 0x4, R150 ;  /* 0x000000040f047825 */ /* 0x042fe200078e0296 */
[----:B------:R1:W-:Y:S01]  /*24a80*/  @P2 STG.E desc[UR16][R2.64], R90 ;  /* 0x0000005a02002986 */ /* 0x0003e2000c101910 */
[----:B------:R-:W-:Y:S01]  /*24a90*/  ISETP.GE.AND P2, PT, R0, UR4, PT ;  /* 0x0000000400007c0c */ /* 0x000fe2000bf46270 */
[----:B------:R-:W-:Y:S01]  /*24aa0*/  ULDC UR4, c[0x0][0x228] ;  /* 0x00008a0000047ab9 */ /* 0x000fe20000000800 */
[----:B---3--:R-:W-:Y:S01]  /*24ab0*/  IMAD.WIDE R6, R15, 0x4, R148 ;  /* 0x000000040f067825 */ /* 0x008fe200078e0294 */
[----:B------:R2:W-:Y:S01]  /*24ac0*/  @P0 STG.E desc[UR16][R4.64], R66 ;  /* 0x0000004204000986 */ /* 0x0005e2000c101910 */
[----:B------:R-:W-:Y:S01]  /*24ad0*/  ULDC UR8, c[0x0][0x228] ;  /* 0x00008a0000087ab9 */ /* 0x000fe20000000800 */
[----:B------:R-:W-:Y:S01]  /*24ae0*/  ULDC UR10, c[0x0][0x228] ;  /* 0x00008a00000a7ab9 */ /* 0x000fe20000000800 */
[----:B----4-:R-:W-:Y:S01]  /*24af0*/  IMAD.WIDE R16, R25, 0x4, R224 ;  /* 0x0000000419107825 */ /* 0x010fe200078e02e0 */
[----:B------:R-:W-:-:S03]  /*24b00*/  ISETP.LT.AND P0, PT, R13, UR4, !P3 ;  /* 0x000000040d007c0c */ /* 0x000fc6000df01270 */
[C---:B------:R-:W-:Y:S01]  /*24b10*/  IMAD.WIDE R20, R25.reuse, 0x4, R8 ;  /* 0x0000000419147825 */ /* 0x040fe200078e0208 */
[----:B------:R3:W-:Y:S01]  /*24b20*/  @P1 STG.E desc[UR16][R6.64], R62 ;  /* 0x0000003e06001986 */ /* 0x0007e2000c101910 */
[----:B------:R-:W-:Y:S02]  /*24b30*/  ULDC UR4, c[0x0][0x228] ;  /* 0x00008a0000047ab9 */ /* 0x000fe40000000800 */
[----:B------:R-:W-:Y:S01]  /*24b40*/  ISETP.LT.AND P3, PT, R12, UR4, !P3 ;  /* 0x000000040c007c0c */ /* 0x000fe2000df61270 */
[----:B------:R4:W-:Y:S01]  /*24b50*/  @P5 STG.E desc[UR16][R16.64], R27 ;  /* 0x0000001b10005986 */ /* 0x0009e2000c101910 */
[----:B------:R-:W-:Y:S01]  /*24b60*/  ISETP.LT.AND P5, PT, R14, UR8, !P4 ;  /* 0x000000080e007c0c */ /* 0x000fe2000e7a1270 */
[----:B------:R-:W-:Y:S01]  /*24b70*/  VIADD R15, R25, UR28 ;  /* 0x0000001c190f7c36 */ /* 0x000fe20008000000 */
[----:B------:R-:W-:Y:S01]  /*24b80*/  ISETP.LT.AND P1, PT, R13, UR10, !P4 ;  /* 0x0000000a0d007c0c */ /* 0x000fe2000e721270 */
[----:B------:R4:W-:Y:S01]  /*24b90*/  @P6 STG.E desc[UR16][R20.64], R23 ;  /* 0x0000001714006986 */ /* 0x0009e2000c101910 */
[----:B------:R-:W-:Y:S01]  /*24ba0*/  ISETP.LT.AND P6, PT, R11, UR6, !P4 ;  /* 0x000000060b007c0c */ /* 0x000fe2000e7c1270 */
[C---:B-1----:R-:W-:Y:S01]  /*24bb0*/  IMAD.WIDE R2, R25.reuse, 0x4, R150 ;  /* 0x0000000419027825 */ /* 0x042fe200078e0296 */
[----:B------:R-:W-:Y:S01]  /*24bc0*/  ULDC UR4, c[0x0][0x22c] ;  /* 0x00008b0000047ab9 */ /* 0x000fe20000000800 */
[----:B------:R-:W-:Y:S01]  /*24bd0*/  ULDC UR6, c[0x0][0x228] ;  /* 0x00008a0000067ab9 */ /* 0x000fe20000000800 */
[----:B------:R-:W-:Y:S01]  /*24be0*/  ULDC UR8, c[0x0][0x228] ;  /* 0x00008a0000087ab9 */ /* 0x000fe20000000800 */
[----:B--2---:R-:W-:Y:S01]  /*24bf0*/  IMAD.WIDE R4, R25, 0x4, R148 ;  /* 0x0000000419047825 */ /* 0x004fe200078e0294 */
[----:B------:R1:W-:Y:S01]  /*24c00*/  @P0 STG.E desc[UR16][R2.64], R19 ;  /* 0x0000001302000986 */ /* 0x0003e2000c101910 */
[----:B------:R-:W-:-:S02]  /*24c10*/  ULDC UR10, c[0x0][0x228] ;  /* 0x00008a00000a7ab9 */ /* 0x000fc40000000800 */
[----:B------:R-:W-:Y:S02]  /*24c20*/  VIADD R0, R10, 0x59 ;  /* 0x000000590a007836 */ /* 0x000fe40000000000 */
[C---:B---3--:R-:W-:Y:S01]  /*24c30*/  IMAD.WIDE R6, R15.reuse, 0x4, R224 ;  /* 0x000000040f067825 */ /* 0x048fe200078e02e0 */
[----:B------:R2:W-:Y:S03]  /*24c40*/  @P3 STG.E desc[UR16][R4.64], R47 ;  /* 0x0000002f04003986 */ /* 0x0005e6000c101910 */
[----:B----4-:R-:W-:Y:S01]  /*24c50*/  IMAD.WIDE R16, R15, 0x4, R8 ;  /* 0x000000040f107825 */ /* 0x010fe200078e0208 */
[----:B------:R-:W-:-:S03]  /*24c60*/  ISETP.GE.AND P0, PT, R0, UR4, PT ;  /* 0x0000000400007c0c */ /* 0x000fc6000bf06270 */
[----:B------:R-:W-:Y:S01]  /*24c70*/  IMAD.WIDE R20, R15, 0x4, R150 ;  /* 0x000000040f147825 */ /* 0x000fe200078e0296 */
        /* <DEDUP_REMOVED lines=45> */
[C---:B----4-:R-:W-:Y:S01]  /*24f50*/  IMAD.WIDE R16, R15.reuse, 0x4, R150 ;  /* 0x000000040f107825 */ /* 0x050fe200078e0296 */
[----:B------:R2:W-:Y:S03]  /*24f60*/  @P4 STG.E desc[UR16][R4.64], R92 ;  /* 0x0000005c04004986 */ /* 0x0005e6000c101910 */
[----:B------:R-:W-:Y:S01]  /*24f70*/  IMAD.WIDE R18, R15, 0x4, R148 ;  /* 0x000000040f127825 */ /* 0x000fe200078e0294 */
        /* <DEDUP_REMOVED lines=188> */
[----:B------:R-:W-:Y:S03]  /*25b40*/  @P3 STG.E desc[UR16][R4.64], R125 ;  /* 0x0000007d04003986 */ /* 0x000fe6000c101910 */
[----:B----4-:R-:W-:Y:S01]  /*25b50*/  IMAD.WIDE R16, R15, 0x4, R8 ;  /* 0x000000040f107825 */ /* 0x010fe200078e0208 */
[----:B------:R-:W-:-:S03]  /*25b60*/  ISETP.GE.AND P0, PT, R0, UR4, PT ;  /* 0x0000000400007c0c */ /* 0x000fc6000bf06270 */
[----:B------:R-:W-:Y:S01]  /*25b70*/  IMAD.WIDE R18, R15, 0x4, R150 ;  /* 0x000000040f127825 */ /* 0x000fe200078e0296 */
[----:B------:R-:W-:Y:S01]  /*25b80*/  @P6 STG.E desc[UR16][R6.64], R121 ;  /* 0x0000007906006986 */ /* 0x000fe2000c101910 */
[----:B------:R-:W-:-:S03]  /*25b90*/  ULDC UR4, c[0x0][0x228] ;  /* 0x00008a0000047ab9 */ /* 0x000fc60000000800 */
[----:B------:R-:W-:Y:S04]  /*25ba0*/  @P5 STG.E desc[UR16][R16.64], R137 ;  /* 0x0000008910005986 */ /* 0x000fe8000c101910 */
        /* <DEDUP_REMOVED lines=17> */
[----:B------:R-:W-:Y:S01]  /*25cc0*/  IMAD.WIDE R4, R19, 0x4, R224 ;  /* 0x0000000413047825 */ /* 0x000fe200078e02e0 */
[----:B------:R-:W-:-:S03]  /*25cd0*/  ULDC UR4, c[0x0][0x228] ;  /* 0x00008a0000047ab9 */ /* 0x000fc60000000800 */
[C---:B------:R-:W-:Y:S01]  /*25ce0*/  IMAD.WIDE R6, R19.reuse, 0x4, R8 ;  /* 0x0000000413067825 */ /* 0x040fe200078e0208 */
        /* <DEDUP_REMOVED lines=30> */
[----:B------:R-:W-:Y:S02]  /*25ed0*/  VIADD R15, R15, UR28 ;  /* 0x0000001c0f0f7c36 */ /* 0x000fe40008000000 */
[----:B------:R-:W-:Y:S01]  /*25ee0*/  VIADD R0, R10, 0x69 ;  /* 0x000000690a007836 */ /* 0x000fe20000000000 */
[----:B------:R4:W-:Y:S01]  /*25ef0*/  @P0 STG.E desc[UR16][R18.64], R154 ;  /* 0x0000009a12000986 */ /* 0x0009e2000c101910 */
[----:B------:R-:W-:Y:S01]  /*25f00*/  ISETP.LT.AND P0, PT, R14, UR4, !P3 ;  /* 0x000000040e007c0c */ /* 0x000fe2000df01270 */
[----:B-1----:R-:W-:Y:S01]  /*25f10*/  IMAD.WIDE R2, R15, 0x4, R224 ;  /* 0x000000040f027825 */ /* 0x002fe200078e02e0 */
[----:B------:R-:W-:Y:S01]  /*25f20*/  ISETP.LT.AND P3, PT, R12, UR8, !P3 ;  /* 0x000000080c007c0c */ /* 0x000fe2000df61270 */
[----:B------:R-:W-:Y:S01]  /*25f30*/  ULDC UR4, c[0x0][0x22c] ;  /* 0x00008b0000047ab9 */ /* 0x000fe20000000800 */
[----:B------:R-:W-:Y:S01]  /*25f40*/  ISETP.LT.AND P6, PT, R11, UR10, !P1 ;  /* 0x0000000a0b007c0c */ /* 0x000fe2000cfc1270 */
[----:B--2---:R-:W-:Y:S01]  /*25f50*/  IMAD.WIDE R4, R15, 0x4, R8 ;  /* 0x000000040f047825 */ /* 0x004fe200078e0208 */
[----:B------:R1:W-:Y:S01]  /*25f60*/  @P4 STG.E desc[UR16][R2.64], R71 ;  /* 0x0000004702004986 */ /* 0x0003e2000c101910 */
[----:B------:R-:W-:-:S02]  /*25f70*/  ULDC UR6, c[0x0][0x228] ;  /* 0x00008a0000067ab9 */ /* 0x000fc40000000800 */
[C---:B---3--:R-:W-:Y:S01]  /*25f80*/  IMAD.WIDE R6, R15.reuse, 0x4, R150 ;  /* 0x000000040f067825 */ /* 0x048fe200078e0296 */
[----:B------:R-:W-:Y:S01]  /*25f90*/  ISETP.GE.AND P4, PT, R0, UR4, PT ;  /* 0x0000000400007c0c */ /* 0x000fe2000bf86270 */
[----:B------:R-:W-:Y:S02]  /*25fa0*/  ULDC UR4, c[0x0][0x228] ;  /* 0x00008a0000047ab9 */ /* 0x000fe40000000800 */
[C---:B----4-:R-:W-:Y:S01]  /*25fb0*/  IMAD.WIDE R16, R15.reuse, 0x4, R148 ;  /* 0x000000040f107825 */ /* 0x050fe200078e0294 */
[----:B------:R2:W-:Y:S01]  /*25fc0*/  @P0 STG.E desc[UR16][R4.64], R107 ;  /* 0x0000006b04000986 */ /* 0x0005e2000c101910 */
[----:B------:R-:W-:Y:S01]  /*25fd0*/  IADD3 R21, R15, UR28, RZ ;  /* 0x0000001c0f157c10 */ /* 0x000fe2000fffe0ff */
[----:B------:R-:W-:Y:S01]  /*25fe0*/  ULDC UR8, c[0x0][0x228] ;  /* 0x00008a0000087ab9 */ /* 0x000fe20000000800 */
[----:B------:R-:W-:Y:S01]  /*25ff0*/  ULDC UR10, c[0x0][0x228] ;  /* 0x00008a00000a7ab9 */ /* 0x000fe20000000800 */
[----:B------:R3:W-:Y:S04]  /*26000*/  @P5 STG.E desc[UR16][R6.64], R103 ;  /* 0x0000006706005986 */ /* 0x0007e8000c101910 */
[----:B------:R4:W-:Y:S01]  /*26010*/  @P3 STG.E desc[UR16][R16.64], R127 ;  /* 0x0000007f10003986 */ /* 0x0009e2000c101910 */
[----:B------:R-:W-:Y:S01]  /*26020*/  ISETP.LT.AND P3, PT, R14, UR4, !P1 ;  /* 0x000000040e007c0c */ /* 0x000fe2000cf61270 */
[----:B------:R-:W-:-:S02]  /*26030*/  ULDC UR4, c[0x0][0x228] ;  /* 0x00008a0000047ab9 */ /* 0x000fc40000000800 */
[----:B------:R-:W-:Y:S01]  /*26040*/  ISETP.LT.AND P0, PT, R13, UR4, !P1 ;  /* 0x000000040d007c0c */ /* 0x000fe2000cf01270 */
[C---:B------:R-:W-:Y:S01]  /*26050*/  IMAD.WIDE R18, R21.reuse, 0x4, R224 ;  /* 0x0000000415127825 */ /* 0x040fe200078e02e0 */
[----:B------:R-:W-:Y:S01]  /*26060*/  ISETP.LT.AND P1, PT, R12, UR6, !P1 ;  /* 0x000000060c007c0c */ /* 0x000fe2000cf21270 */
[----:B------:R-:W-:Y:S02]  /*26070*/  ULDC UR4, c[0x0][0x22c] ;  /* 0x00008b0000047ab9 */ /* 0x000fe40000000800 */
[----:B-1----:R-:W-:Y:S01]  /*26080*/  IMAD.WIDE R2, R21, 0x4, R8 ;  /* 0x0000000415027825 */ /* 0x002fe200078e0208 */
[----:B------:R1:W-:Y:S01]  /*26090*/  @P6 STG.E desc[UR16][R18.64], R123 ;  /* 0x0000007b12006986 */ /* 0x0003e2000c101910 */
[----:B------:R-:W-:Y:S01]  /*260a0*/  ISETP.LT.AND P5, PT, R11, UR8, !P2 ;  /* 0x000000080b007c0c */ /* 0x000fe2000d7a1270 */
[----:B------:R-:W-:Y:S01]  /*260b0*/  ULDC UR6, c[0x0][0x228] ;  /* 0x00008a0000067ab9 */ /* 0x000fe20000000800 */
[----:B------:R-:W-:Y:S01]  /*260c0*/  VIADD R0, R10, 0x6a ;  /* 0x0000006a0a007836 */ /* 0x000fe20000000000 */
[----:B------:R-:W-:Y:S01]  /*260d0*/  ISETP.LT.AND P6, PT, R14, UR10, !P2 ;  /* 0x0000000a0e007c0c */ /* 0x000fe2000d7c1270 */
[C---:B--2---:R-:W-:Y:S01]  /*260e0*/  IMAD.WIDE R4, R21.reuse, 0x4, R150 ;  /* 0x0000000415047825 */ /* 0x044fe200078e0296 */
[----:B------:R2:W-:Y:S01]  /*260f0*/  @P3 STG.E desc[UR16][R2.64], R139 ;  /* 0x0000008b02003986 */ /* 0x0005e2000c101910 */
[----:B------:R-:W-:Y:S01]  /*26100*/  ULDC UR8, c[0x0][0x228] ;  /* 0x00008a0000087ab9 */ /* 0x000fe20000000800 */
[----:B------:R-:W-:Y:S01]  /*26110*/  ISETP.GE.AND P3, PT, R0, UR4, PT ;  /* 0x0000000400007c0c */ /* 0x000fe2000bf66270 */
[C---:B------:R-:W-:Y:S01]  /*26120*/  VIADD R15, R21.reuse, UR28 ;  /* 0x0000001c150f7c36 */ /* 0x040fe20008000000 */
[----:B------:R-:W-:Y:S01]  /*26130*/  ULDC UR4, c[0x0][0x228] ;  /* 0x00008a0000047ab9 */ /* 0x000fe20000000800 */
[----:B------:R2:W-:Y:S01]  /*26140*/  @P0 STG.E desc[UR16][R4.64], R159 ;  /* 0x0000009f04000986 */ /* 0x0005e2000c101910 */
[----:B---3--:R-:W-:Y:S01]  /*26150*/  IMAD.WIDE R6, R21, 0x4, R148 ;  /* 0x0000000415067825 */ /* 0x008fe200078e0294 */
[----:B------:R-:W-:Y:S01]  /*26160*/  ISETP.LT.AND P0, PT, R13, UR4, !P2 ;  /* 0x000000040d007c0c */ /* 0x000fe2000d701270 */
[----:B------:R-:W-:Y:S01]  /*26170*/  ULDC UR4, c[0x0][0x228] ;  /* 0x00008a0000047ab9 */ /* 0x000fe20000000800 */
[----:B------:R-:W-:Y:S01]  /*26180*/  ULDC UR10, c[0x0][0x228] ;  /* 0x00008a00000a7ab9 */ /* 0x000fe20000000800 */
[----:B----4-:R-:W-:Y:S01]  /*26190*/  IMAD.WIDE R16, R15, 0x4, R224 ;  /* 0x000000040f107825 */ /* 0x010fe200078e02e0 */
[----:B------:R-:W-:-:S03]  /*261a0*/  ISETP.LT.AND P2, PT, R12, UR4, !P2 ;  /* 0x000000040c007c0c */ /* 0x000fc6000d741270 */
[----:B-1----:R-:W-:Y:S01]  /*261b0*/  IMAD.WIDE R18, R15, 0x4, R8 ;  /* 0x000000040f127825 */ /* 0x002fe200078e0208 */
[----:B------:R1:W-:Y:S01]  /*261c0*/  @P1 STG.E desc[UR16][R6.64], R155 ;  /* 0x0000009b06001986 */ /* 0x0003e2000c101910 */
[----:B------:R-:W-:-:S03]  /*261d0*/  ULDC UR4, c[0x0][0x22c] ;  /* 0x00008b0000047ab9 */ /* 0x000fc60000000800 */
[----:B------:R3:W-:Y:S01]  /*261e0*/  @P5 STG.E desc[UR16][R16.64], R132 ;  /* 0x0000008410005986 */ /* 0x0007e2000c101910 */
[----:B--2---:R-:W-:-:S03]  /*261f0*/  IMAD.WIDE R2, R15, 0x4, R150 ;  /* 0x000000040f027825 */ /* 0x004fc600078e0296 */
[----:B------:R2:W-:Y:S01]  /*26200*/  @P6 STG.E desc[UR16][R18.64], R128 ;  /* 0x0000008012006986 */ /* 0x0005e2000c101910 */
[----:B------:R-:W-:Y:S01]  /*26210*/  ISETP.LT.AND P6, PT, R11, UR6, !P4 ;  /* 0x000000060b007c0c */ /* 0x000fe2000e7c1270 */
[----:B------:R-:W-:Y:S01]  /*26220*/  VIADD R0, R10, 0x6b ;  /* 0x0000006b0a007836 */ /* 0x000fe20000000000 */
[----:B------:R-:W-:Y:S01]  /*26230*/  ISETP.LT.AND P5, PT, R14, UR8, !P4 ;  /* 0x000000080e007c0c */ /* 0x000fe2000e7a1270 */
[----:B------:R-:W-:Y:S01]  /*26240*/  IMAD.WIDE R4, R15, 0x4, R148 ;  /* 0x000000040f047825 */ /* 0x000fe200078e0294 */
[----:B------:R-:W-:Y:S01]  /*26250*/  ISETP.LT.AND P1, PT, R13, UR10, !P4 ;  /* 0x0000000a0d007c0c */ /* 0x000fe2000e721270 */
[----:B------:R4:W-:Y:S02]  /*26260*/  @P0 STG.E desc[UR16][R2.64], R72 ;  /* 0x0000004802000986 */ /* 0x0009e4000c101910 */
[----:B------:R-:W-:Y:S01]  /*26270*/  VIADD R21, R15, UR28 ;  /* 0x0000001c0f157c36 */ /* 0x000fe20008000000 */
[----:B------:R-:W-:Y:S01]  /*26280*/  ISETP.GE.AND P0, PT, R0, UR4, PT ;  /* 0x0000000400007c0c */ /* 0x000fe2000bf06270 */
[----:B------:R-:W-:Y:S01]  /*26290*/  ULDC UR4, c[0x0][0x228] ;  /* 0x00008a0000047ab9 */ /* 0x000fe20000000800 */
[----:B------:R4:W-:Y:S01]  /*262a0*/  @P2 STG.E desc[UR16][R4.64], R164 ;  /* 0x000000a404002986 */ /* 0x0009e2000c101910 */
[C---:B-1----:R-:W-:Y:S01]  /*262b0*/  IMAD.WIDE R6, R21.reuse, 0x4, R224 ;  /* 0x0000000415067825 */ /* 0x042fe200078e02e0 */
[----:B------:R-:W-:Y:S01]  /*262c0*/  ISETP.LT.AND P2, PT, R12, UR4, !P4 ;  /* 0x000000040c007c0c */ /* 0x000fe2000e741270 */
[----:B------:R-:W-:Y:S01]  /*262d0*/  ULDC UR6, c[0x0][0x228] ;  /* 0x00008a0000067ab9 */ /* 0x000fe20000000800 */
[----:B------:R-:W-:Y:S01]  /*262e0*/  ULDC UR8, c[0x0][0x228] ;  /* 0x00008a0000087ab9 */ /* 0x000fe20000000800 */
[----:B---3--:R-:W-:Y:S01]  /*262f0*/  IMAD.WIDE R16, R21, 0x4, R8 ;  /* 0x0000000415107825 */ /* 0x008fe200078e0208 */
[----:B------:R1:W-:Y:S01]  /*26300*/  @P6 STG.E desc[UR16][R6.64], R160 ;  /* 0x000000a006006986 */ /* 0x0003e2000c101910 */
[----:B------:R-:W-:-:S02]  /*26310*/  ULDC UR10, c[0x0][0x228] ;  /* 0x00008a00000a7ab9 */ /* 0x000fc40000000800 */
[----:B--2---:R-:W-:Y:S01]  /*26320*/  IMAD.WIDE R18, R21, 0x4, R150 ;  /* 0x0000000415127825 */ /* 0x004fe200078e0296 */
[----:B------:R-:W-:-:S03]  /*26330*/  ISETP.LT.AND P6, PT, R11, UR6, !P3 ;  /* 0x000000060b007c0c */ /* 0x000fc6000dfc1270 */
[----:B------:R-:W-:Y:S01]  /*26340*/  VIADD R0, R10, 0x6c ;  /* 0x0000006c0a007836 */ /* 0x000fe20000000000 */
[----:B------:R2:W-:Y:S01]  /*26350*/  @P5 STG.E desc[UR16][R16.64], R172 ;  /* 0x000000ac10005986 */ /* 0x0005e2000c101910 */
[----:B------:R-:W-:Y:S01]  /*26360*/  ULDC UR4, c[0x0][0x22c] ;  /* 0x00008b0000047ab9 */ /* 0x000fe20000000800 */
[----:B------:R-:W-:Y:S01]  /*26370*/  ISETP.LT.AND P4, PT, R14, UR8, !P3 ;  /* 0x000000080e007c0c */ /* 0x000fe2000df81270 */
[----:B----4-:R-:W-:Y:S01]  /*26380*/  IMAD.WIDE R2, R21, 0x4, R148 ;  /* 0x0000000415027825 */ /* 0x010fe200078e0294 */
[----:B------:R-:W-:Y:S01]  /*26390*/  @P1 STG.E desc[UR16][R18.64], R168 ;  /* 0x000000a812001986 */ /* 0x000fe2000c101910 */
[----:B------:R-:W-:Y:S01]  /*263a0*/  ISETP.LT.AND P5, PT, R13, UR10, !P3 ;  /* 0x0000000a0d007c0c */ /* 0x000fe2000dfa1270 */
[----:B------:R-:W-:Y:S01]  /*263b0*/  ULDC UR6, c[0x0][0x228] ;  /* 0x00008a0000067ab9 */ /* 0x000fe20000000800 */
[----:B------:R-:W-:Y:S01]  /*263c0*/  IADD3 R21, R21, UR28, RZ ;  /* 0x0000001c15157c10 */ /* 0x000fe2000fffe0ff */
[----:B------:R-:W-:Y:S01]  /*263d0*/  ULDC UR8, c[0x0][0x228] ;  /* 0x00008a0000087ab9 */ /* 0x000fe20000000800 */
[----:B------:R-:W-:Y:S01]  /*263e0*/  ISETP.GE.AND P1, PT, R0, UR4, PT ;  /* 0x0000000400007c0c */ /* 0x000fe2000bf26270 */
[----:B------:R-:W-:Y:S01]  /*263f0*/  VIADD R0, R10, 0x6d ;  /* 0x0000006d0a007836 */ /* 0x000fe20000000000 */
[----:B------:R-:W-:Y:S01]  /*26400*/  ULDC UR4, c[0x0][0x22c] ;  /* 0x00008b0000047ab9 */ /* 0x000fe20000000800 */
[----:B------:R3:W-:Y:S01]  /*26410*/  @P2 STG.E desc[UR16][R2.64], R140 ;  /* 0x0000008c02002986 */ /* 0x0007e2000c101910 */
[C---:B------:R-:W-:Y:S01]  /*26420*/  IMAD.WIDE R4, R21.reuse, 0x4, R224 ;  /* 0x0000000415047825 */ /* 0x040fe200078e02e0 */
[----:B------:R-:W-:Y:S01]  /*26430*/  ULDC UR10, c[0x0][0x228] ;  /* 0x00008a00000a7ab9 */ /* 0x000fe20000000800 */
[----:B------:R-:W-:Y:S01]  /*26440*/  ISETP.GE.AND P2, PT, R0, UR4, PT ;  /* 0x0000000400007c0c */ /* 0x000fe2000bf46270 */
[----:B------:R-:W-:Y:S01]  /*26450*/  ULDC UR4, c[0x0][0x228] ;  /* 0x00008a0000047ab9 */ /* 0x000fe20000000800 */
[C---:B-1----:R-:W-:Y:S01]  /*26460*/  IMAD.WIDE R6, R21.reuse, 0x4, R8 ;  /* 0x0000000415067825 */ /* 0x042fe200078e0208 */
[----:B------:R-:W-:Y:S01]  /*26470*/  ISETP.LT.AND P3, PT, R12, UR4, !P3 ;  /* 0x000000040c007c0c */ /* 0x000fe2000df61270 */
[----:B------:R1:W-:Y:S01]  /*26480*/  @P6 STG.E desc[UR16][R4.64], R133 ;  /* 0x0000008504006986 */ /* 0x0003e2000c101910 */
[----:B------:R-:W-:Y:S01]  /*26490*/  ULDC UR4, c[0x0][0x228] ;  /* 0x00008a0000047ab9 */ /* 0x000fe20000000800 */
[----:B--2---:R-:W-:-:S02]  /*264a0*/  IMAD.WIDE R16, R21, 0x4, R150 ;  /* 0x0000000415107825 */ /* 0x004fc400078e0296 */
[----:B------:R2:W-:Y:S01]  /*264b0*/  @P4 STG.E desc[UR16][R6.64], R129 ;  /* 0x0000008106004986 */ /* 0x0005e2000c101910 */
[----:B------:R-:W-:Y:S01]  /*264c0*/  ISETP.LT.AND P4, PT, R11, UR4, !P0 ;  /* 0x000000040b007c0c */ /* 0x000fe2000c781270 */
[----:B---3--:R-:W-:Y:S01]  /*264d0*/  IMAD.WIDE R2, R21, 0x4, R148 ;  /* 0x0000000415027825 */ /* 0x008fe200078e0294 */
[----:B------:R-:W-:Y:S01]  /*264e0*/  ISETP.LT.AND P6, PT, R14, UR6, !P0 ;  /* 0x000000060e007c0c */ /* 0x000fe2000c7c1270 */
[----:B------:R3:W-:Y:S01]  /*264f0*/  @P5 STG.E desc[UR16][R16.64], R73 ;  /* 0x0000004910005986 */ /* 0x0007e2000c101910 */
[----:B------:R-:W-:Y:S01]  /*26500*/  ISETP.LT.AND P5, PT, R13, UR8, !P0 ;  /* 0x000000080d007c0c */ /* 0x000fe2000c7a1270 */
[----:B------:R-:W-:Y:S01]  /*26510*/  VIADD R21, R21, UR28 ;  /* 0x0000001c15157c36 */ /* 0x000fe20008000000 */
[----:B------:R-:W-:Y:S01]  /*26520*/  ISETP.LT.AND P0, PT, R12, UR10, !P0 ;  /* 0x0000000a0c007c0c */ /* 0x000fe2000c701270 */
[----:B------:R-:W-:Y:S01]  /*26530*/  VIADD R0, R10, 0x6e ;  /* 0x0000006e0a007836 */ /* 0x000fe20000000000 */
[----:B------:R-:W-:Y:S01]  /*26540*/  ULDC UR4, c[0x0][0x22c] ;  /* 0x00008b0000047ab9 */ /* 0x000fe20000000800 */
[C---:B-1----:R-:W-:Y:S01]  /*26550*/  IMAD.WIDE R4, R21.reuse, 0x4, R224 ;  /* 0x0000000415047825 */ /* 0x042fe200078e02e0 */
[----:B------:R1:W-:Y:S01]  /*26560*/  @P3 STG.E desc[UR16][R2.64], R165 ;  /* 0x000000a502003986 */ /* 0x0003e2000c101910 */
[----:B------:R-:W-:Y:S01]  /*26570*/  ULDC UR6, c[0x0][0x228] ;  /* 0x00008a0000067ab9 */ /* 0x000fe20000000800 */
[----:B------:R-:W-:Y:S01]  /*26580*/  ULDC UR8, c[0x0][0x228] ;  /* 0x00008a0000087ab9 */ /* 0x000fe20000000800 */
[----:B--2---:R-:W-:Y:S01]  /*26590*/  IMAD.WIDE R6, R21, 0x4, R8 ;  /* 0x0000000415067825 */ /* 0x004fe200078e0208 */
[----:B------:R-:W-:-:S03]  /*265a0*/  ISETP.GE.AND P3, PT, R0, UR4, PT ;  /* 0x0000000400007c0c */ /* 0x000fc6000bf66270 */
[C---:B---3--:R-:W-:Y:S01]  /*265b0*/  IMAD.WIDE R16, R21.reuse, 0x4, R150 ;  /* 0x0000000415107825 */ /* 0x048fe200078e0296 */
[----:B------:R2:W-:Y:S01]  /*265c0*/  @P4 STG.E desc[UR16][R4.64], R161 ;  /* 0x000000a104004986 */ /* 0x0005e2000c101910 */
[----:B------:R-:W-:Y:S01]  /*265d0*/  ULDC UR4, c[0x0][0x228] ;  /* 0x00008a0000047ab9 */ /* 0x000fe20000000800 */
[----:B------:R-:W-:Y:S01]  /*265e0*/  ULDC UR10, c[0x0][0x228] ;  /* 0x00008a00000a7ab9 */ /* 0x000fe20000000800 */
[----:B------:R-:W-:Y:S01]  /*265f0*/  IMAD.WIDE R18, R21, 0x4, R148 ;  /* 0x0000000415127825 */ /* 0x000fe200078e0294 */
[----:B------:R3:W-:Y:S04]  /*26600*/  @P6 STG.E desc[UR16][R6.64], R173 ;  /* 0x000000ad06006986 */ /* 0x0007e8000c101910 */
[----:B------:R4:W-:Y:S01]  /*26610*/  @P5 STG.E desc[UR16][R16.64], R169 ;  /* 0x000000a910005986 */ /* 0x0009e2000c101910 */
[----:B------:R-:W-:Y:S01]  /*26620*/  ISETP.LT.AND P5, PT, R11, UR4, !P1 ;  /* 0x000000040b007c0c */ /* 0x000fe2000cfa1270 */
[----:B------:R-:W-:-:S02]  /*26630*/  ULDC UR4, c[0x0][0x228] ;  /* 0x00008a0000047ab9 */ /* 0x000fc40000000800 */
[----:B------:R4:W-:Y:S01]  /*26640*/  @P0 STG.E desc[UR16][R18.64], R141 ;  /* 0x0000008d12000986 */ /* 0x0009e2000c101910 */
[----:B------:R-:W-:Y:S01]  /*26650*/  ISETP.LT.AND P0, PT, R14, UR4, !P1 ;  /* 0x000000040e007c0c */ /* 0x000fe2000cf01270 */
[----:B------:R-:W-:Y:S01]  /*26660*/  VIADD R21, R21, UR28 ;  /* 0x0000001c15157c36 */ /* 0x000fe20008000000 */
[----:B------:R-:W-:Y:S01]  /*26670*/  ISETP.LT.AND P4, PT, R13, UR6, !P1 ;  /* 0x000000060d007c0c */ /* 0x000fe2000cf81270 */
[----:B------:R-:W-:Y:S01]  /*26680*/  VIADD R0, R10, 0x6f ;  /* 0x0000006f0a007836 */ /* 0x000fe20000000000 */
[----:B------:R-:W-:Y:S01]  /*26690*/  ISETP.LT.AND P1, PT, R12, UR8, !P1 ;  /* 0x000000080c007c0c */ /* 0x000fe2000cf21270 */
[----:B-1----:R-:W-:Y:S01]  /*266a0*/  IMAD.WIDE R2, R21, 0x4, R224 ;  /* 0x0000000415027825 */ /* 0x002fe200078e02e0 */
[----:B------:R-:W-:Y:S01]  /*266b0*/  ISETP.LT.AND P6, PT, R11, UR10, !P2 ;  /* 0x0000000a0b007c0c */ /* 0x000fe2000d7c1270 */
[----:B------:R-:W-:Y:S01]  /*266c0*/  ULDC UR4, c[0x0][0x22c] ;  /* 0x00008b0000047ab9 */ /* 0x000fe20000000800 */
[C---:B------:R-:W-:Y:S01]  /*266d0*/  IADD3 R15, R21.reuse, UR28, RZ ;  /* 0x0000001c150f7c10 */ /* 0x040fe2000fffe0ff */
[C---:B--2---:R-:W-:Y:S01]  /*266e0*/  IMAD.WIDE R4, R21.reuse, 0x4, R8 ;  /* 0x0000000415047825 */ /* 0x044fe200078e0208 */
[----:B------:R1:W-:Y:S01]  /*266f0*/  @P5 STG.E desc[UR16][R2.64], R134 ;  /* 0x0000008602005986 */ /* 0x0003e2000c101910 */
[----:B------:R-:W-:Y:S01]  /*26700*/  ISETP.GE.AND P5, PT, R0, UR4, PT ;  /* 0x0000000400007c0c */ /* 0x000fe2000bfa6270 */
[----:B------:R-:W-:Y:S01]  /*26710*/  ULDC UR4, c[0x0][0x228] ;  /* 0x00008a0000047ab9 */ /* 0x000fe20000000800 */
[C---:B---3--:R-:W-:Y:S01]  /*26720*/  IMAD.WIDE R6, R21.reuse, 0x4, R150 ;  /* 0x0000000415067825 */ /* 0x048fe200078e0296 */
[----:B------:R2:W-:Y:S03]  /*26730*/  @P0 STG.E desc[UR16][R4.64], R130 ;  /* 0x0000008204000986 */ /* 0x0005e6000c101910 */
[----:B----4-:R-:W-:Y:S01]  /*26740*/  IMAD.WIDE R16, R21, 0x4, R148 ;  /* 0x0000000415107825 */ /* 0x010fe200078e0294 */
[----:B------:R-:W-:Y:S01]  /*26750*/  ISETP.LT.AND P0, PT, R14, UR4, !P2 ;  /* 0x000000040e007c0c */ /* 0x000fe2000d701270 */
[----:B------:R3:W-:Y:S01]  /*26760*/  @P4 STG.E desc[UR16][R6.64], R74 ;  /* 0x0000004a06004986 */ /* 0x0007e2000c101910 */
[----:B------:R-:W-:Y:S01]  /*26770*/  ULDC UR4, c[0x0][0x228] ;  /* 0x00008a0000047ab9 */ /* 0x000fe20000000800 */
[----:B------:R-:W-:Y:S01]  /*26780*/  IMAD.WIDE R18, R15, 0x4, R224 ;  /* 0x000000040f127825 */ /* 0x000fe200078e02e0 */
[----:B------:R-:W-:Y:S01]  /*26790*/  ULDC UR6, c[0x0][0x228] ;  /* 0x00008a0000067ab9 */ /* 0x000fe20000000800 */
[----:B------:R4:W-:Y:S01]  /*267a0*/  @P1 STG.E desc[UR16][R16.64], R166 ;  /* 0x000000a610001986 */ /* 0x0009e2000c101910 */
[----:B------:R-:W-:Y:S01]  /*267b0*/  ISETP.LT.AND P1, PT, R13, UR4, !P2 ;  /* 0x000000040d007c0c */ /* 0x000fe2000d721270 */
[----:B------:R-:W-:Y:S01]  /*267c0*/  ULDC UR8, c[0x0][0x228] ;  /* 0x00008a0000087ab9 */ /* 0x000fe20000000800 */
[----:B------:R-:W-:Y:S01]  /*267d0*/  ULDC UR10, c[0x0][0x228] ;  /* 0x00008a00000a7ab9 */ /* 0x000fe20000000800 */
[----:B------:R4:W-:Y:S01]  /*267e0*/  @P6 STG.E desc[UR16][R18.64], R162 ;  /* 0x000000a212006986 */ /* 0x0009e2000c101910 */
[----:B------:R-:W-:Y:S01]  /*267f0*/  ISETP.LT.AND P2, PT, R12, UR6, !P2 ;  /* 0x000000060c007c0c */ /* 0x000fe2000d741270 */
[----:B-1----:R-:W-:Y:S01]  /*26800*/  IMAD.WIDE R2, R15, 0x4, R8 ;  /* 0x000000040f027825 */ /* 0x002fe200078e0208 */
[----:B------:R-:W-:Y:S01]  /*26810*/  ISETP.LT.AND P6, PT, R11, UR8, !P3 ;  /* 0x000000080b007c0c */ /* 0x000fe2000dfc1270 */
[----:B------:R-:W-:Y:S01]  /*26820*/  ULDC UR4, c[0x0][0x22c] ;  /* 0x00008b0000047ab9 */ /* 0x000fe20000000800 */
[----:B------:R-:W-:Y:S01]  /*26830*/  ISETP.LT.AND P4, PT, R14, UR10, !P3 ;  /* 0x0000000a0e007c0c */ /* 0x000fe2000df81270 */
[----:B------:R-:W-:-:S02]  /*26840*/  VIADD R0, R10, 0x70 ;  /* 0x000000700a007836 */ /* 0x000fc40000000000 */
[C---:B------:R-:W-:Y:S02]  /*26850*/  VIADD R21, R15.reuse, UR28 ;  /* 0x0000001c0f157c36 */ /* 0x040fe40008000000 */
        /* <DEDUP_REMOVED lines=9> */
[----:B------:R-:W-:Y:S01]  /*268f0*/  ISETP.LT.AND P1, PT, R13, UR4, !P3 ;  /* 0x000000040d007c0c */ /* 0x000fe2000df21270 */
[----:B------:R-:W-:-:S02]  /*26900*/  ULDC UR10, c[0x0][0x228] ;  /* 0x00008a00000a7ab9 */ /* 0x000fc40000000800 */
[C---:B------:R-:W-:Y:S01]  /*26910*/  IMAD.WIDE R18, R21.reuse, 0x4, R8 ;  /* 0x0000000415127825 */ /* 0x040fe200078e0208 */
[----:B------:R3:W-:Y:S01]  /*26920*/  @P2 STG.E desc[UR16][R6.64], R142 ;  /* 0x0000008e06002986 */ /* 0x0007e2000c101910 */
[----:B------:R-:W-:Y:S01]  /*26930*/  ULDC UR4, c[0x0][0x228] ;  /* 0x00008a0000047ab9 */ /* 0x000fe20000000800 */
[----:B------:R-:W-:Y:S01]  /*26940*/  ISETP.LT.AND P3, PT, R12, UR6, !P3 ;  /* 0x000000060c007c0c */ /* 0x000fe2000df61270 */
[----:B------:R-:W-:Y:S01]  /*26950*/  VIADD R15, R21, UR28 ;  /* 0x0000001c150f7c36 */ /* 0x000fe20008000000 */
[----:B------:R4:W-:Y:S01]  /*26960*/  @P6 STG.E desc[UR16][R16.64], R135 ;  /* 0x0000008710006986 */ /* 0x0009e2000c101910 */
[----:B------:R-:W-:Y:S01]  /*26970*/  ISETP.LT.AND P6, PT, R11, UR4, !P5 ;  /* 0x000000040b007c0c */ /* 0x000fe2000efc1270 */
[----:B-1----:R-:W-:Y:S01]  /*26980*/  IMAD.WIDE R2, R21, 0x4, R150 ;  /* 0x0000000415027825 */ /* 0x002fe200078e0296 */
[----:B------:R-:W-:Y:S01]  /*26990*/  ISETP.LT.AND P2, PT, R13, UR10, !P5 ;  /* 0x0000000a0d007c0c */ /* 0x000fe2000ef41270 */
[----:B------:R1:W-:Y:S01]  /*269a0*/  @P4 STG.E desc[UR16][R18.64], R131 ;  /* 0x0000008312004986 */ /* 0x0003e2000c101910 */
[----:B------:R-:W-:Y:S01]  /*269b0*/  ISETP.LT.AND P4, PT, R14, UR8, !P5 ;  /* 0x000000080e007c0c */ /* 0x000fe2000ef81270 */
[----:B--2---:R-:W-:Y:S01]  /*269c0*/  IMAD.WIDE R4, R21, 0x4, R148 ;  /* 0x0000000415047825 */ /* 0x004fe200078e0294 */
[----:B------:R-:W-:Y:S01]  /*269d0*/  ISETP.LT.AND P5, PT, R12, UR12, !P5 ;  /* 0x0000000c0c007c0c */ /* 0x000fe2000efa1270 */
[----:B------:R-:W-:Y:S01]  /*269e0*/  ULDC UR4, c[0x0][0x22c] ;  /* 0x00008b0000047ab9 */ /* 0x000fe20000000800 */
[----:B------:R-:W-:Y:S01]  /*269f0*/  ULDC UR6, c[0x0][0x228] ;  /* 0x00008a0000067ab9 */ /* 0x000fe20000000800 */
[----:B------:R-:W-:-:S02]  /*26a00*/  VIADD R0, R10, 0x71 ;  /* 0x000000710a007836 */ /* 0x000fc40000000000 */
[C---:B---3--:R-:W-:Y:S01]  /*26a10*/  IMAD.WIDE R6, R15.reuse, 0x4, R224 ;  /* 0x000000040f067825 */ /* 0x048fe200078e02e0 */
[----:B------:R2:W-:Y:S01]  /*26a20*/  @P1 STG.E desc[UR16][R2.64], R75 ;  /* 0x0000004b02001986 */ /* 0x0005e2000c101910 */
[----:B------:R-:W-:Y:S01]  /*26a30*/  ULDC UR8, c[0x0][0x228] ;  /* 0x00008a0000087ab9 */ /* 0x000fe20000000800 */
[----:B------:R-:W-:Y:S01]  /*26a40*/  ULDC UR10, c[0x0][0x228] ;  /* 0x00008a00000a7ab9 */ /* 0x000fe20000000800 */
[C---:B----4-:R-:W-:Y:S01]  /*26a50*/  IMAD.WIDE R16, R15.reuse, 0x4, R8 ;  /* 0x000000040f107825 */ /* 0x050fe200078e0208 */
[----:B------:R3:W-:Y:S03]  /*26a60*/  @P3 STG.E desc[UR16][R4.64], R167 ;  /* 0x000000a704003986 */ /* 0x0007e6000c101910 */
[C---:B-1----:R-:W-:Y:S01]  /*26a70*/  IMAD.WIDE R18, R15.reuse, 0x4, R150 ;  /* 0x000000040f127825 */ /* 0x042fe200078e0296 */
[----:B------:R-:W-:Y:S01]  /*26a80*/  ISETP.GE.AND P1, PT, R0, UR4, PT ;  /* 0x0000000400007c0c */ /* 0x000fe2000bf26270 */
[----:B------:R1:W-:Y:S01]  /*26a90*/  @P6 STG.E desc[UR16][R6.64], R163 ;  /* 0x000000a306006986 */ /* 0x0003e2000c101910 */
[----:B------:R-:W-:Y:S01]  /*26aa0*/  ULDC UR4, c[0x0][0x228] ;  /* 0x00008a0000047ab9 */ /* 0x000fe20000000800 */
[----:B------:R-:W-:Y:S01]  /*26ab0*/  IMAD.WIDE R20, R15, 0x4, R148 ;  /* 0x000000040f147825 */ /* 0x000fe200078e0294 */
[----:B------:R-:W-:Y:S01]  /*26ac0*/  ULDC UR12, c[0x0][0x228] ;  /* 0x00008a00000c7ab9 */ /* 0x000fe20000000800 */
[----:B------:R4:W-:Y:S01]  /*26ad0*/  @P4 STG.E desc[UR16][R16.64], R175 ;  /* 0x000000af10004986 */ /* 0x0009e2000c101910 */
[----:B------:R-:W-:Y:S01]  /*26ae0*/  ISETP.LT.AND P3, PT, R11, UR4, !P0 ;  /* 0x000000040b007c0c */ /* 0x000fe2000c761270 */
[----:B------:R-:W-:Y:S01]  /*26af0*/  VIADD R0, R10, 0x72 ;  /* 0x000000720a007836 */ /* 0x000fe20000000000 */
[----:B------:R-:W-:Y:S01]  /*26b00*/  ISETP.LT.AND P4, PT, R13, UR8, !P0 ;  /* 0x000000080d007c0c */ /* 0x000fe2000c781270 */
[----:B------:R-:W-:Y:S01]  /*26b10*/  @P2 STG.E desc[UR16][R18.64], R171 ;  /* 0x000000ab12002986 */ /* 0x000fe2000c101910 */
[----:B------:R-:W-:Y:S01]  /*26b20*/  IADD3 R15, R15, UR28, RZ ;  /* 0x0000001c0f0f7c10 */ /* 0x000fe2000fffe0ff */
[----:B------:R-:W-:Y:S01]  /*26b30*/  ULDC UR4, c[0x0][0x22c] ;  /* 0x00008b0000047ab9 */ /* 0x000fe20000000800 */
[----:B------:R-:W-:Y:S01]  /*26b40*/  ISETP.LT.AND P6, PT, R11, UR12, !P1 ;  /* 0x0000000c0b007c0c */ /* 0x000fe2000cfc1270 */
[----:B------:R4:W-:Y:S01]  /*26b50*/  @P5 STG.E desc[UR16][R20.64], R143 ;  /* 0x0000008f14005986 */ /* 0x0009e2000c101910 */
[----:B------:R-:W-:Y:S01]  /*26b60*/  ISETP.LT.AND P5, PT, R14, UR6, !P0 ;  /* 0x000000060e007c0c */ /* 0x000fe2000c7a1270 */
[C---:B--2---:R-:W-:Y:S01]  /*26b70*/  IMAD.WIDE R2, R15.reuse, 0x4, R224 ;  /* 0x000000040f027825 */ /* 0x044fe200078e02e0 */
[----:B------:R-:W-:Y:S01]  /*26b80*/  ISETP.LT.AND P0, PT, R12, UR10, !P0 ;  /* 0x0000000a0c007c0c */ /* 0x000fe2000c701270 */
[----:B------:R-:W-:Y:S01]  /*26b90*/  ULDC UR6, c[0x0][0x228] ;  /* 0x00008a0000067ab9 */ /* 0x000fe20000000800 */
[----:B------:R-:W-:Y:S01]  /*26ba0*/  ULDC UR8, c[0x0][0x228] ;  /* 0x00008a0000087ab9 */ /* 0x000fe20000000800 */
[----:B---3--:R-:W-:Y:S01]  /*26bb0*/  IMAD.WIDE R4, R15, 0x4, R8 ;  /* 0x000000040f047825 */ /* 0x008fe200078e0208 */
[----:B------:R-:W-:-:S03]  /*26bc0*/  ISETP.GE.AND P2, PT, R0, UR4, PT ;  /* 0x0000000400007c0c */ /* 0x000fc6000bf46270 */
[C---:B-1----:R-:W-:Y:S01]  /*26bd0*/  IMAD.WIDE R6, R15.reuse, 0x4, R150 ;  /* 0x000000040f067825 */ /* 0x042fe200078e0296 */
[----:B------:R1:W-:Y:S01]  /*26be0*/  @P3 STG.E desc[UR16][R2.64], R76 ;  /* 0x0000004c02003986 */ /* 0x0003e2000c101910 */
[----:B------:R-:W-:Y:S01]  /*26bf0*/  ULDC UR4, c[0x0][0x228] ;  /* 0x00008a0000047ab9 */ /* 0x000fe20000000800 */
[----:B------:R-:W-:Y:S01]  /*26c00*/  ULDC UR10, c[0x0][0x228] ;  /* 0x00008a00000a7ab9 */ /* 0x000fe20000000800 */
[C---:B----4-:R-:W-:Y:S01]  /*26c10*/  IMAD.WIDE R16, R15.reuse, 0x4, R148 ;  /* 0x000000040f107825 */ /* 0x050fe200078e0294 */
[----:B------:R2:W-:Y:S01]  /*26c20*/  @P5 STG.E desc[UR16][R4.64], R180 ;  /* 0x000000b404005986 */ /* 0x0005e2000c101910 */
[----:B------:R-:W-:Y:S01]  /*26c30*/  ISETP.LT.AND P3, PT, R14, UR4, !P1 ;  /* 0x000000040e007c0c */ /* 0x000fe2000cf61270 */
[----:B------:R-:W-:Y:S01]  /*26c40*/  ULDC UR12, c[0x0][0x228] ;  /* 0x00008a00000c7ab9 */ /* 0x000fe20000000800 */
[----:B------:R-:W-:Y:S01]  /*26c50*/  VIADD R21, R15, UR28 ;  /* 0x0000001c0f157c36 */ /* 0x000fe20008000000 */
[----:B------:R3:W-:Y:S01]  /*26c60*/  @P4 STG.E desc[UR16][R6.64], R184 ;  /* 0x000000b806004986 */ /* 0x0007e2000c101910 */
[----:B------:R-:W-:Y:S01]  /*26c70*/  ISETP.LT.AND P4, PT, R13, UR6, !P1 ;  /* 0x000000060d007c0c */ /* 0x000fe2000cf81270 */
[----:B------:R-:W-:Y:S01]  /*26c80*/  VIADD R0, R10, 0x73 ;  /* 0x000000730a007836 */ /* 0x000fe20000000000 */
[----:B------:R-:W-:Y:S01]  /*26c90*/  ISETP.LT.AND P5, PT, R11, UR10, !P2 ;  /* 0x0000000a0b007c0c */ /* 0x000fe2000d7a1270 */
[----:B------:R4:W-:Y:S01]  /*26ca0*/  @P0 STG.E desc[UR16][R16.64], R192 ;  /* 0x000000c010000986 */ /* 0x0009e2000c101910 */
[C---:B------:R-:W-:Y:S01]  /*26cb0*/  IMAD.WIDE R18, R21.reuse, 0x4, R224 ;  /* 0x0000000415127825 */ /* 0x040fe200078e02e0 */
[----:B------:R-:W-:Y:S01]  /*26cc0*/  ISETP.LT.AND P0, PT, R12, UR8, !P1 ;  /* 0x000000080c007c0c */ /* 0x000fe2000cf01270 */
[----:B------:R-:W-:Y:S01]  /*26cd0*/  ULDC UR4, c[0x0][0x22c] ;  /* 0x00008b0000047ab9 */ /* 0x000fe20000000800 */
[----:B------:R-:W-:Y:S01]  /*26ce0*/  ULDC UR6, c[0x0][0x228] ;  /* 0x00008a0000067ab9 */ /* 0x000fe20000000800 */
[C---:B-1----:R-:W-:Y:S01]  /*26cf0*/  IMAD.WIDE R2, R21.reuse, 0x4, R8 ;  /* 0x0000000415027825 */ /* 0x042fe200078e0208 */
[----:B------:R1:W-:Y:S01]  /*26d00*/  @P6 STG.E desc[UR16][R18.64], R176 ;  /* 0x000000b012006986 */ /* 0x0003e2000c101910 */
[----:B------:R-:W-:Y:S01]  /*26d10*/  ISETP.LT.AND P6, PT, R14, UR12, !P2 ;  /* 0x0000000c0e007c0c */ /* 0x000fe2000d7c1270 */
[----:B------:R-:W-:Y:S01]  /*26d20*/  ULDC UR8, c[0x0][0x228] ;  /* 0x00008a0000087ab9 */ /* 0x000fe20000000800 */
[----:B--2---:R-:W-:Y:S01]  /*26d30*/  IMAD.WIDE R4, R21, 0x4, R150 ;  /* 0x0000000415047825 */ /* 0x004fe200078e0296 */
[----:B------:R-:W-:-:S03]  /*26d40*/  ISETP.GE.AND P1, PT, R0, UR4, PT ;  /* 0x0000000400007c0c */ /* 0x000fc6000bf26270 */
[C---:B------:R-:W-:Y:S02]  /*26d50*/  VIADD R15, R21.reuse, UR28 ;  /* 0x0000001c150f7c36 */ /* 0x040fe40008000000 */
[----:B---3--:R-:W-:Y:S01]  /*26d60*/  IMAD.WIDE R6, R21, 0x4, R148 ;  /* 0x0000000415067825 */ /* 0x008fe200078e0294 */
[----:B------:R2:W-:Y:S01]  /*26d70*/  @P3 STG.E desc[UR16][R2.64], R200 ;  /* 0x000000c802003986 */ /* 0x0005e2000c101910 */
[----:B------:R-:W-:Y:S01]  /*26d80*/  ULDC UR4, c[0x0][0x228] ;  /* 0x00008a0000047ab9 */ /* 0x000fe20000000800 */
[----:B------:R-:W-:Y:S01]  /*26d90*/  ULDC UR10, c[0x0][0x228] ;  /* 0x00008a00000a7ab9 */ /* 0x000fe20000000800 */
[C---:B----4-:R-:W-:Y:S01]  /*26da0*/  IMAD.WIDE R16, R15.reuse, 0x4, R224 ;  /* 0x000000040f107825 */ /* 0x050fe200078e02e0 */
[----:B------:R3:W-:Y:S01]  /*26db0*/  @P4 STG.E desc[UR16][R4.64], R188 ;  /* 0x000000bc04004986 */ /* 0x0007e2000c101910 */
[----:B------:R-:W-:Y:S02]  /*26dc0*/  ULDC UR12, c[0x0][0x228] ;  /* 0x00008a00000c7ab9 */ /* 0x000fe40000000800 */
[----:B-1----:R-:W-:Y:S01]  /*26dd0*/  IMAD.WIDE R18, R15, 0x4, R8 ;  /* 0x000000040f127825 */ /* 0x002fe200078e0208 */
[----:B------:R1:W-:Y:S01]  /*26de0*/  @P0 STG.E desc[UR16][R6.64], R196 ;  /* 0x000000c406000986 */ /* 0x0003e2000c101910 */
[----:B------:R-:W-:Y:S01]  /*26df0*/  ISETP.LT.AND P0, PT, R13, UR4, !P2 ;  /* 0x000000040d007c0c */ /* 0x000fe2000d701270 */
[----:B------:R-:W-:Y:S01]  /*26e00*/  ULDC UR4, c[0x0][0x22c] ;  /* 0x00008b0000047ab9 */ /* 0x000fe20000000800 */
[----:B------:R-:W-:Y:S01]  /*26e10*/  ISETP.LT.AND P2, PT, R12, UR6, !P2 ;  /* 0x000000060c007c0c */ /* 0x000fe2000d741270 */
[----:B------:R4:W-:Y:S01]  /*26e20*/  @P5 STG.E desc[UR16][R16.64], R77 ;  /* 0x0000004d10005986 */ /* 0x0009e2000c101910 */
[----:B------:R-:W-:Y:S01]  /*26e30*/  ISETP.LT.AND P4, PT, R11, UR8, !P1 ;  /* 0x000000080b007c0c */ /* 0x000fe2000cf81270 */
[----:B------:R-:W-:Y:S01]  /*26e40*/  VIADD R0, R10, 0x74 ;  /* 0x000000740a007836 */ /* 0x000fe20000000000 */
[----:B------:R-:W-:Y:S01]  /*26e50*/  ISETP.LT.AND P5, PT, R14, UR10, !P1 ;  /* 0x0000000a0e007c0c */ /* 0x000fe2000cfa1270 */
[----:B------:R4:W-:Y:S01]  /*26e60*/  @P6 STG.E desc[UR16][R18.64], R181 ;  /* 0x000000b512006986 */ /* 0x0009e2000c101910 */
[----:B------:R-:W-:Y:S01]  /*26e70*/  ISETP.LT.AND P6, PT, R13, UR12, !P1 ;  /* 0x0000000c0d007c0c */ /* 0x000fe2000cfc1270 */
[C---:B------:R-:W-:Y:S01]  /*26e80*/  VIADD R21, R15.reuse, UR28 ;  /* 0x0000001c0f157c36 */ /* 0x040fe20008000000 */
[----:B------:R-:W-:Y:S01]  /*26e90*/  ISETP.GE.AND P3, PT, R0, UR4, PT ;  /* 0x0000000400007c0c */ /* 0x000fe2000bf66270 */
[C---:B--2---:R-:W-:Y:S01]  /*26ea0*/  IMAD.WIDE R2, R15.reuse, 0x4, R150 ;  /* 0x000000040f027825 */ /* 0x044fe200078e0296 */
[----:B------:R-:W-:Y:S01]  /*26eb0*/  IADD3 R0, R10, 0x75, RZ ;  /* 0x000000750a007810 */ /* 0x000fe20007ffe0ff */
[----:B------:R-:W-:Y:S01]  /*26ec0*/  ULDC UR4, c[0x0][0x228] ;  /* 0x00008a0000047ab9 */ /* 0x000fe20000000800 */
[----:B------:R-:W-:Y:S01]  /*26ed0*/  ULDC UR6, c[0x0][0x228] ;  /* 0x00008a0000067ab9 */ /* 0x000fe20000000800 */
[----:B---3--:R-:W-:Y:S01]  /*26ee0*/  IMAD.WIDE R4, R15, 0x4, R148 ;  /* 0x000000040f047825 */ /* 0x008fe200078e0294 */
[----:B------:R2:W-:Y:S01]  /*26ef0*/  @P0 STG.E desc[UR16][R2.64], R185 ;  /* 0x000000b902000986 */ /* 0x0005e2000c101910 */
[----:B------:R-:W-:Y:S01]  /*26f00*/  ISETP.LT.AND P1, PT, R12, UR4, !P1 ;  /* 0x000000040c007c0c */ /* 0x000fe2000cf21270 */
[----:B------:R-:W-:Y:S01]  /*26f10*/  ULDC UR4, c[0x0][0x228] ;  /* 0x00008a0000047ab9 */ /* 0x000fe20000000800 */
[C---:B-1----:R-:W-:Y:S01]  /*26f20*/  IMAD.WIDE R6, R21.reuse, 0x4, R224 ;  /* 0x0000000415067825 */ /* 0x042fe200078e02e0 */
[----:B------:R-:W-:Y:S01]  /*26f30*/  ISETP.GE.AND P0, PT, R0, UR5, PT ;  /* 0x0000000500007c0c */ /* 0x000fe2000bf06270 */
[----:B------:R-:W-:Y:S01]  /*26f40*/  ULDC UR8, c[0x0][0x228] ;  /* 0x00008a0000087ab9 */ /* 0x000fe20000000800 */
[----:B------:R-:W-:Y:S01]  /*26f50*/  ULDC UR10, c[0x0][0x228] ;  /* 0x00008a00000a7ab9 */ /* 0x000fe20000000800 */
[----:B----4-:R-:W-:Y:S01]  /*26f60*/  IMAD.WIDE R16, R21, 0x4, R8 ;  /* 0x0000000415107825 */ /* 0x010fe200078e0208 */
[----:B------:R-:W-:Y:S01]  /*26f70*/  @P2 STG.E desc[UR16][R4.64], R193 ;  /* 0x000000c104002986 */ /* 0x000fe2000c101910 */
[----:B------:R-:W-:-:S02]  /*26f80*/  ULDC UR5, c[0x0][0x228] ;  /* 0x00008a0000057ab9 */ /* 0x000fc40000000800 */
[----:B------:R-:W-:Y:S01]  /*26f90*/  IMAD.WIDE R18, R21, 0x4, R150 ;  /* 0x0000000415127825 */ /* 0x000fe200078e0296 */
[----:B------:R-:W-:Y:S01]  /*26fa0*/  @P4 STG.E desc[UR16][R6.64], R177 ;  /* 0x000000b106004986 */ /* 0x000fe2000c101910 */
[----:B------:R-:W-:Y:S01]  /*26fb0*/  ISETP.LT.AND P2, PT, R11, UR4, !P3 ;  /* 0x000000040b007c0c */ /* 0x000fe2000df41270 */
[----:B------:R-:W-:Y:S01]  /*26fc0*/  ULDC UR4, c[0x0][0x228] ;  /* 0x00008a0000047ab9 */ /* 0x000fe20000000800 */
[----:B------:R-:W-:Y:S01]  /*26fd0*/  ISETP.LT.AND P4, PT, R14, UR5, !P3 ;  /* 0x000000050e007c0c */ /* 0x000fe2000df81270 */
[----:B------:R-:W-:Y:S01]  /*26fe0*/  @P5 STG.E desc[UR16][R16.64], R201 ;  /* 0x000000c910005986 */ /* 0x000fe2000c101910 */
[----:B------:R-:W-:Y:S01]  /*26ff0*/  ISETP.LT.AND P5, PT, R13, UR6, !P3 ;  /* 0x000000060d007c0c */ /* 0x000fe2000dfa1270 */
[----:B--2---:R-:W-:Y:S01]  /*27000*/  IMAD.WIDE R2, R21, 0x4, R148 ;  /* 0x0000000415027825 */ /* 0x004fe200078e0294 */
[----:B------:R-:W-:Y:S01]  /*27010*/  ISETP.LT.AND P3, PT, R12, UR8, !P3 ;  /* 0x000000080c007c0c */ /* 0x000fe2000df61270 */
[----:B------:R1:W-:Y:S01]  /*27020*/  @P6 STG.E desc[UR16][R18.64], R189 ;  /* 0x000000bd12006986 */ /* 0x0003e2000c101910 */
[----:B------:R-:W-:Y:S01]  /*27030*/  ISETP.LT.AND P6, PT, R11, UR10, !P0 ;  /* 0x0000000a0b007c0c */ /* 0x000fe2000c7c1270 */
[----:B------:R-:W-:Y:S01]  /*27040*/  ULDC UR5, c[0x0][0x228] ;  /* 0x00008a0000057ab9 */ /* 0x000fe20000000800 */
[----:B------:R-:W-:Y:S01]  /*27050*/  VIADD R0, R10, 0x76 ;  /* 0x000000760a007836 */ /* 0x000fe20000000000 */
[----:B------:R2:W-:Y:S01]  /*27060*/  @P1 STG.E desc[UR16][R2.64], R197 ;  /* 0x000000c502001986 */ /* 0x0005e2000c101910 */
[----:B------:R-:W-:Y:S01]  /*27070*/  ULDC UR6, c[0x0][0x228] ;  /* 0x00008a0000067ab9 */ /* 0x000fe20000000800 */
[----:B------:R-:W-:Y:S01]  /*27080*/  ULDC UR8, c[0x0][0x228] ;  /* 0x00008a0000087ab9 */ /* 0x000fe20000000800 */
[----:B-1----:R-:W-:-:S04]  /*27090*/  VIADD R19, R21, UR28 ;  /* 0x0000001c15137c36 */ /* 0x002fc80008000000 */
[----:B------:R-:W-:-:S04]  /*270a0*/  IMAD.WIDE R4, R19, 0x4, R224 ;  /* 0x0000000413047825 */ /* 0x000fc800078e02e0 */
[C---:B------:R-:W-:Y:S01]  /*270b0*/  IMAD.WIDE R6, R19.reuse, 0x4, R8 ;  /* 0x0000000413067825 */ /* 0x040fe200078e0208 */
[----:B------:R1:W-:Y:S03]  /*270c0*/  @P2 STG.E desc[UR16][R4.64], R78 ;  /* 0x0000004e04002986 */ /* 0x0003e6000c101910 */
[C---:B------:R-:W-:Y:S02]  /*270d0*/  VIADD R15, R19.reuse, UR28 ;  /* 0x0000001c130f7c36 */ /* 0x040fe40008000000 */
[C---:B------:R-:W-:Y:S01]  /*270e0*/  IMAD.WIDE R16, R19.reuse, 0x4, R150 ;  /* 0x0000000413107825 */ /* 0x040fe200078e0296 */
[----:B------:R3:W-:Y:S03]  /*270f0*/  @P4 STG.E desc[UR16][R6.64], R182 ;  /* 0x000000b606004986 */ /* 0x0007e6000c101910 */
[----:B------:R-:W-:Y:S01]  /*27100*/  IMAD.WIDE R18, R19, 0x4, R148 ;  /* 0x0000000413127825 */ /* 0x000fe200078e0294 */
[----:B------:R-:W-:Y:S01]  /*27110*/  @P5 STG.E desc[UR16][R16.64], R186 ;  /* 0x000000ba10005986 */ /* 0x000fe2000c101910 */
[----:B------:R-:W-:Y:S01]  /*27120*/  ISETP.LT.AND P4, PT, R14, UR4, !P0 ;  /* 0x000000040e007c0c */ /* 0x000fe2000c781270 */
[----:B------:R-:W-:-:S02]  /*27130*/  ULDC UR4, c[0x0][0x228] ;  /* 0x00008a0000047ab9 */ /* 0x000fc40000000800 */
[----:B------:R-:W-:Y:S01]  /*27140*/  @P3 STG.E desc[UR16][R18.64], R194 ;  /* 0x000000c212003986 */ /* 0x000fe2000c101910 */
[----:B------:R-:W-:Y:S01]  /*27150*/  ISETP.LT.AND P3, PT, R13, UR5, !P0 ;  /* 0x000000050d007c0c */ /* 0x000fe2000c761270 */
[C---:B------:R-:W-:Y:S01]  /*27160*/  IMAD.WIDE R20, R15.reuse, 0x4, R224 ;  /* 0x000000040f147825 */ /* 0x040fe200078e02e0 */
[----:B------:R-:W-:Y:S01]  /*27170*/  ISETP.LT.AND P2, PT, R12, UR4, !P0 ;  /* 0x000000040c007c0c */ /* 0x000fe2000c741270 */
[----:B------:R-:W-:Y:S01]  /*27180*/  ULDC UR5, c[0x0][0x228] ;  /* 0x00008a0000057ab9 */ /* 0x000fe20000000800 */
[----:B------:R-:W-:Y:S01]  /*27190*/  ISETP.GE.AND P1, PT, R0, UR13, PT ;  /* 0x0000000d00007c0c */ /* 0x000fe2000bf26270 */
[C---:B--2---:R-:W-:Y:S01]  /*271a0*/  IMAD.WIDE R2, R15.reuse, 0x4, R8 ;  /* 0x000000040f027825 */ /* 0x044fe200078e0208 */
[----:B------:R-:W-:Y:S01]  /*271b0*/  ULDC UR4, c[0x0][0x228] ;  /* 0x00008a0000047ab9 */ /* 0x000fe20000000800 */
[----:B------:R2:W-:Y:S02]  /*271c0*/  @P6 STG.E desc[UR16][R20.64], R178 ;  /* 0x000000b214006986 */ /* 0x0005e4000c101910 */
[----:B-1----:R-:W-:Y:S01]  /*271d0*/  IMAD.WIDE R4, R15, 0x4, R150 ;  /* 0x000000040f047825 */ /* 0x002fe200078e0296 */
[----:B------:R-:W-:-:S03]  /*271e0*/  ISETP.LT.AND P6, PT, R11, UR5, !P1 ;  /* 0x000000050b007c0c */ /* 0x000fc6000cfc1270 */
[----:B------:R-:W-:Y:S01]  /*271f0*/  VIADD R0, R10, 0x77 ;  /* 0x000000770a007836 */ /* 0x000fe20000000000 */
[----:B------:R-:W-:Y:S01]  /*27200*/  ISETP.LT.AND P5, PT, R14, UR4, !P1 ;  /* 0x000000040e007c0c */ /* 0x000fe2000cfa1270 */
[C---:B---3--:R-:W-:Y:S01]  /*27210*/  IMAD.WIDE R6, R15.reuse, 0x4, R148 ;  /* 0x000000040f067825 */ /* 0x048fe200078e0294 */
[----:B------:R1:W-:Y:S01]  /*27220*/  @P4 STG.E desc[UR16][R2.64], R202 ;  /* 0x000000ca02004986 */ /* 0x0003e2000c101910 */
[----:B------:R-:W-:Y:S01]  /*27230*/  ULDC UR4, c[0x0][0x228] ;  /* 0x00008a0000047ab9 */ /* 0x000fe20000000800 */
[----:B------:R-:W-:Y:S01]  /*27240*/  ISETP.GE.AND P0, PT, R0, UR11, PT ;  /* 0x0000000b00007c0c */ /* 0x000fe2000bf06270 */
[----:B--2---:R-:W-:Y:S01]  /*27250*/  VIADD R21, R15, UR28 ;  /* 0x0000001c0f157c36 */ /* 0x004fe20008000000 */
[----:B------:R2:W-:Y:S01]  /*27260*/  @P3 STG.E desc[UR16][R4.64], R190 ;  /* 0x000000be04003986 */ /* 0x0005e2000c101910 */
[----:B------:R-:W-:Y:S01]  /*27270*/  ISETP.LT.AND P3, PT, R13, UR4, !P1 ;  /* 0x000000040d007c0c */ /* 0x000fe2000cf61270 */
[----:B------:R-:W-:Y:S01]  /*27280*/  ULDC UR4, c[0x0][0x228] ;  /* 0x00008a0000047ab9 */ /* 0x000fe20000000800 */
[----:B------:R-:W-:Y:S01]  /*27290*/  ULDC UR5, c[0x0][0x228] ;  /* 0x00008a0000057ab9 */ /* 0x000fe20000000800 */
[----:B------:R3:W-:Y:S01]  /*272a0*/  @P2 STG.E desc[UR16][R6.64], R198 ;  /* 0x000000c606002986 */ /* 0x0007e2000c101910 */
[----:B------:R-:W-:Y:S01]  /*272b0*/  ISETP.LT.AND P1, PT, R12, UR4, !P1 ;  /* 0x000000040c007c0c */ /* 0x000fe2000cf21270 */
[----:B------:R-:W-:Y:S01]  /*272c0*/  IMAD.WIDE R16, R21, 0x4, R224 ;  /* 0x0000000415107825 */ /* 0x000fe200078e02e0 */
[----:B------:R-:W-:Y:S01]  /*272d0*/  ISETP.LT.AND P2, PT, R11, UR5, !P0 ;  /* 0x000000050b007c0c */ /* 0x000fe2000c741270 */
[----:B------:R-:W-:Y:S01]  /*272e0*/  ULDC UR4, c[0x0][0x228] ;  /* 0x00008a0000047ab9 */ /* 0x000fe20000000800 */
[----:B------:R-:W-:Y:S01]  /*272f0*/  ISETP.LT.AND P4, PT, R14, UR6, !P0 ;  /* 0x000000060e007c0c */ /* 0x000fe2000c781270 */
[C---:B------:R-:W-:Y:S01]  /*27300*/  IMAD.WIDE R18, R21.reuse, 0x4, R8 ;  /* 0x0000000415127825 */ /* 0x040fe200078e0208 */
[----:B------:R4:W-:Y:S01]  /*27310*/  @P6 STG.E desc[UR16][R16.64], R79 ;  /* 0x0000004f10006986 */ /* 0x0009e2000c101910 */
[----:B------:R-:W-:Y:S01]  /*27320*/  IADD3 R0, R10, 0x78, RZ ;  /* 0x000000780a007810 */ /* 0x000fe20007ffe0ff */
[----:B------:R-:W-:Y:S01]  /*27330*/  ULDC UR5, c[0x0][0x228] ;  /* 0x00008a0000057ab9 */ /* 0x000fe20000000800 */
[C---:B------:R-:W-:Y:S01]  /*27340*/  VIADD R23, R21.reuse, UR28 ;  /* 0x0000001c15177c36 */ /* 0x040fe20008000000 */
[----:B------:R4:W-:Y:S01]  /*27350*/  @P5 STG.E desc[UR16][R18.64], R183 ;  /* 0x000000b712005986 */ /* 0x0009e2000c101910 */
[----:B-1----:R-:W-:Y:S01]  /*27360*/  IMAD.WIDE R2, R21, 0x4, R150 ;  /* 0x0000000415027825 */ /* 0x002fe200078e0296 */
[----:B------:R-:W-:Y:S01]  /*27370*/  ISETP.LT.AND P5, PT, R13, UR8, !P0 ;  /* 0x000000080d007c0c */ /* 0x000fe2000c7a1270 */
[----:B------:R-:W-:-:S02]  /*27380*/  ULDC UR6, c[0x0][0x228] ;  /* 0x00008a0000067ab9 */ /* 0x000fc40000000800 */
[----:B--2---:R-:W-:Y:S01]  /*27390*/  IMAD.WIDE R4, R21, 0x4, R148 ;  /* 0x0000000415047825 */ /* 0x004fe200078e0294 */
[----:B------:R1:W-:Y:S03]  /*273a0*/  @P3 STG.E desc[UR16][R2.64], R187 ;  /* 0x000000bb02003986 */ /* 0x0003e6000c101910 */
[C---:B---3--:R-:W-:Y:S01]  /*273b0*/  IMAD.WIDE R6, R23.reuse, 0x4, R224 ;  /* 0x0000000417067825 */ /* 0x048fe200078e02e0 */
[----:B------:R-:W-:Y:S04]  /*273c0*/  @P1 STG.E desc[UR16][R4.64], R195 ;  /* 0x000000c304001986 */ /* 0x000fe8000c101910 */
[----:B------:R-:W-:Y:S01]  /*273d0*/  @P2 STG.E desc[UR16][R6.64], R179 ;  /* 0x000000b306002986 */ /* 0x000fe2000c101910 */
[----:B----4-:R-:W-:-:S03]  /*273e0*/  IMAD.WIDE R16, R23, 0x4, R8 ;  /* 0x0000000417107825 */ /* 0x010fc600078e0208 */
[----:B------:R-:W2:Y:S01]  /*273f0*/  LDS.128 R4, [R252] ;  /* 0x00000000fc047984 */ /* 0x000ea20000000c00 */
[----:B------:R-:W-:Y:S01]  /*27400*/  IMAD.WIDE R18, R23, 0x4, R150 ;  /* 0x0000000417127825 */ /* 0x000fe200078e0296 */
[----:B------:R-:W-:Y:S02]  /*27410*/  ISETP.GE.AND P6, PT, R0, UR9, PT ;  /* 0x0000000900007c0c */ /* 0x000fe4000bfc6270 */
[----:B------:R3:W-:Y:S01]  /*27420*/  @P4 STG.E desc[UR16][R16.64], R203 ;  /* 0x000000cb10004986 */ /* 0x0007e2000c101910 */
[----:B------:R-:W-:Y:S01]  /*27430*/  ISETP.LT.AND P1, PT, R12, UR4, !P0 ;  /* 0x000000040c007c0c */ /* 0x000fe2000c721270 */
[----:B------:R-:W-:Y:S01]  /*27440*/  ULDC UR4, c[0x0][0x228] ;  /* 0x00008a0000047ab9 */ /* 0x000fe20000000800 */
[----:B------:R-:W-:Y:S01]  /*27450*/  ISETP.LT.AND P4, PT, R11, UR5, !P6 ;  /* 0x000000050b007c0c */ /* 0x000fe2000f781270 */
[----:B------:R4:W-:Y:S01]  /*27460*/  @P5 STG.E desc[UR16][R18.64], R191 ;  /* 0x000000bf12005986 */ /* 0x0009e2000c101910 */
[----:B------:R-:W-:Y:S01]  /*27470*/  ISETP.LT.AND P5, PT, R14, UR6, !P6 ;  /* 0x000000060e007c0c */ /* 0x000fe2000f7a1270 */
[----:B------:R-:W-:Y:S01]  /*27480*/  VIADD R25, R23, UR28 ;  /* 0x0000001c17197c36 */ /* 0x000fe20008000000 */
[----:B------:R-:W-:Y:S01]  /*27490*/  ISETP.LT.AND P0, PT, R13, UR4, !P6 ;  /* 0x000000040d007c0c */ /* 0x000fe2000f701270 */
[----:B------:R-:W-:Y:S01]  /*274a0*/  VIADD R0, R10, 0x79 ;  /* 0x000000790a007836 */ /* 0x000fe20000000000 */
[----:B------:R-:W-:Y:S01]  /*274b0*/  ULDC UR4, c[0x0][0x228] ;  /* 0x00008a0000047ab9 */ /* 0x000fe20000000800 */
[----:B-1----:R-:W-:Y:S01]  /*274c0*/  IMAD.WIDE R2, R23, 0x4, R148 ;  /* 0x0000000417027825 */ /* 0x002fe200078e0294 */
[----:B------:R-:W-:Y:S01]  /*274d0*/  ULDC UR5, c[0x0][0x228] ;  /* 0x00008a0000057ab9 */ /* 0x000fe20000000800 */
[----:B------:R-:W-:-:S02]  /*274e0*/  ULDC UR6, c[0x0][0x228] ;  /* 0x00008a0000067ab9 */ /* 0x000fc40000000800 */
[----:B---3--:R-:W-:Y:S01]  /*274f0*/  IMAD.WIDE R16, R25, 0x4, R224 ;  /* 0x0000000419107825 */ /* 0x008fe200078e02e0 */
[----:B------:R-:W-:-:S03]  /*27500*/  ISETP.GE.AND P3, PT, R0, UR7, PT ;  /* 0x0000000700007c0c */ /* 0x000fc6000bf66270 */
[C---:B----4-:R-:W-:Y:S01]  /*27510*/  IMAD.WIDE R18, R25.reuse, 0x4, R8 ;  /* 0x0000000419127825 */ /* 0x050fe200078e0208 */
[----:B------:R1:W-:Y:S03]  /*27520*/  @P1 STG.E desc[UR16][R2.64], R199 ;  /* 0x000000c702001986 */ /* 0x0003e6000c101910 */
[C---:B------:R-:W-:Y:S01]  /*27530*/  IMAD.WIDE R20, R25.reuse, 0x4, R150 ;  /* 0x0000000419147825 */ /* 0x040fe200078e0296 */
[----:B------:R3:W-:Y:S01]  /*27540*/  @P4 STG.E desc[UR16][R16.64], R144 ;  /* 0x0000009010004986 */ /* 0x0007e2000c101910 */
[----:B------:R-:W-:Y:S01]  /*27550*/  ISETP.LT.AND P6, PT, R12, UR4, !P6 ;  /* 0x000000040c007c0c */ /* 0x000fe2000f7c1270 */
[----:B------:R-:W-:Y:S01]  /*27560*/  ULDC UR4, c[0x0][0x228] ;  /* 0x00008a0000047ab9 */ /* 0x000fe20000000800 */
[----:B------:R-:W-:Y:S01]  /*27570*/  IADD3 R23, R25, UR28, RZ ;  /* 0x0000001c19177c10 */ /* 0x000fe2000fffe0ff */
[----:B------:R4:W-:Y:S01]  /*27580*/  @P5 STG.E desc[UR16][R18.64], R80 ;  /* 0x0000005012005986 */ /* 0x0009e2000c101910 */
[----:B------:R-:W-:Y:S01]  /*27590*/  ISETP.LT.AND P4, PT, R14, UR4, !P3 ;  /* 0x000000040e007c0c */ /* 0x000fe2000df81270 */
[----:B------:R-:W-:Y:S01]  /*275a0*/  VIADD R15, R10, 0x7a ;  /* 0x0000007a0a0f7836 */ /* 0x000fe20000000000 */
[----:B------:R-:W-:Y:S01]  /*275b0*/  ULDC UR4, c[0x0][0x228] ;  /* 0x00008a0000047ab9 */ /* 0x000fe20000000800 */
[----:B------:R2:W-:Y:S01]  /*275c0*/  @P0 STG.E desc[UR16][R20.64], R208 ;  /* 0x000000d014000986 */ /* 0x0005e2000c101910 */
[----:B------:R-:W-:Y:S01]  /*275d0*/  ISETP.LT.AND P0, PT, R11, UR5, !P3 ;  /* 0x000000050b007c0c */ /* 0x000fe2000df01270 */
[----:B------:R-:W-:Y:S01]  /*275e0*/  ULDC UR5, c[0x0][0x228] ;  /* 0x00008a0000057ab9 */ /* 0x000fe20000000800 */
[----:B------:R-:W-:Y:S01]  /*275f0*/  ULDC UR7, c[0x0][0x228] ;  /* 0x00008a0000077ab9 */ /* 0x000fe20000000800 */
[----:B------:R-:W-:Y:S01]  /*27600*/  ISETP.LT.AND P5, PT, R13, UR5, !P3 ;  /* 0x000000050d007c0c */ /* 0x000fe2000dfa1270 */
[----:B-1----:R-:W-:Y:S01]  /*27610*/  IMAD.WIDE R2, R25, 0x4, R148 ;  /* 0x0000000419027825 */ /* 0x002fe200078e0294 */
[----:B------:R-:W-:Y:S01]  /*27620*/  ISETP.LT.AND P3, PT, R12, UR6, !P3 ;  /* 0x000000060c007c0c */ /* 0x000fe2000df61270 */
[----:B------:R-:W-:-:S02]  /*27630*/  ULDC UR5, c[0x0][0x228] ;  /* 0x00008a0000057ab9 */ /* 0x000fc40000000800 */
[----:B---3--:R-:W-:Y:S01]  /*27640*/  IMAD.WIDE R16, R23, 0x4, R224 ;  /* 0x0000000417107825 */ /* 0x008fe200078e02e0 */
[----:B------:R-:W-:-:S03]  /*27650*/  ISETP.GE.AND P2, PT, R15, UR23, PT ;  /* 0x000000170f007c0c */ /* 0x000fc6000bf46270 */
[C---:B----4-:R-:W-:Y:S01]  /*27660*/  IMAD.WIDE R18, R23.reuse, 0x4, R8 ;  /* 0x0000000417127825 */ /* 0x050fe200078e0208 */
[----:B------:R1:W-:Y:S01]  /*27670*/  @P6 STG.E desc[UR16][R2.64], R228 ;  /* 0x000000e402006986 */ /* 0x0003e2000c101910 */
[----:B------:R-:W-:Y:S02]  /*27680*/  ULDC UR6, c[0x0][0x228] ;  /* 0x00008a0000067ab9 */ /* 0x000fe40000000800 */
[C---:B------:R-:W-:Y:S02]  /*27690*/  VIADD R15, R23.reuse, UR28 ;  /* 0x0000001c170f7c36 */ /* 0x040fe40008000000 */
[C---:B--2---:R-:W-:Y:S01]  /*276a0*/  IMAD.WIDE R20, R23.reuse, 0x4, R150 ;  /* 0x0000000417147825 */ /* 0x044fe200078e0296 */
[----:B------:R2:W-:Y:S03]  /*276b0*/  @P0 STG.E desc[UR16][R16.64], R204 ;  /* 0x000000cc10000986 */ /* 0x0005e6000c101910 */
[----:B------:R-:W-:Y:S01]  /*276c0*/  IMAD.WIDE R22, R23, 0x4, R148 ;  /* 0x0000000417167825 */ /* 0x000fe200078e0294 */
[----:B------:R3:W-:Y:S01]  /*276d0*/  @P4 STG.E desc[UR16][R18.64], R212 ;  /* 0x000000d412004986 */ /* 0x0007e2000c101910 */
[----:B------:R-:W-:Y:S01]  /*276e0*/  ISETP.LT.AND P4, PT, R14, UR4, !P2 ;  /* 0x000000040e007c0c */ /* 0x000fe2000d781270 */
[----:B------:R-:W-:-:S02]  /*276f0*/  ULDC UR4, c[0x0][0x228] ;  /* 0x00008a0000047ab9 */ /* 0x000fc40000000800 */
[----:B------:R-:W-:Y:S01]  /*27700*/  @P5 STG.E desc[UR16][R20.64], R84 ;  /* 0x0000005414005986 */ /* 0x000fe2000c101910 */
[----:B------:R-:W-:-:S03]  /*27710*/  ISETP.LT.AND P6, PT, R11, UR7, !P2 ;  /* 0x000000070b007c0c */ /* 0x000fc6000d7c1270 */
[----:B------:R-:W-:Y:S01]  /*27720*/  @P3 STG.E desc[UR16][R22.64], R4 ;  /* 0x0000000416003986 */ /* 0x000fe2000c101910 */
[----:B------:R-:W-:Y:S01]  /*27730*/  ISETP.LT.AND P3, PT, R13, UR4, !P2 ;  /* 0x000000040d007c0c */ /* 0x000fe2000d761270 */
[----:B------:R-:W-:Y:S01]  /*27740*/  ULDC UR4, c[0x0][0x228] ;  /* 0x00008a0000047ab9 */ /* 0x000fe20000000800 */
[----:B------:R-:W-:Y:S01]  /*27750*/  VIADD R0, R10, 0x7b ;  /* 0x0000007b0a007836 */ /* 0x000fe20000000000 */
[----:B------:R-:W-:Y:S01]  /*27760*/  ISETP.LT.AND P2, PT, R12, UR4, !P2 ;  /* 0x000000040c007c0c */ /* 0x000fe2000d741270 */
[C---:B------:R-:W-:Y:S01]  /*27770*/  IMAD.WIDE R24, R15.reuse, 0x4, R224 ;  /* 0x000000040f187825 */ /* 0x040fe200078e02e0 */
[----:B------:R-:W-:Y:S02]  /*27780*/  ULDC UR4, c[0x0][0x228] ;  /* 0x00008a0000047ab9 */ /* 0x000fe40000000800 */
[----:B------:R-:W-:Y:S01]  /*27790*/  ISETP.GE.AND P1, PT, R0, UR21, PT ;  /* 0x0000001500007c0c */ /* 0x000fe2000bf26270 */
[C---:B-1----:R-:W-:Y:S01]  /*277a0*/  IMAD.WIDE R2, R15.reuse, 0x4, R8 ;  /* 0x000000040f027825 */ /* 0x042fe200078e0208 */
[----:B------:R1:W-:Y:S03]  /*277b0*/  @P6 STG.E desc[UR16][R24.64], R145 ;  /* 0x0000009118006986 */ /* 0x0003e6000c101910 */
[----:B--2---:R-:W-:Y:S01]  /*277c0*/  IMAD.WIDE R16, R15, 0x4, R150 ;  /* 0x000000040f107825 */ /* 0x004fe200078e0296 */
[----:B------:R-:W-:-:S03]  /*277d0*/  ISETP.LT.AND P5, PT, R11, UR5, !P1 ;  /* 0x000000050b007c0c */ /* 0x000fc6000cfa1270 */
[C---:B---3--:R-:W-:Y:S01]  /*277e0*/  IMAD.WIDE R18, R15.reuse, 0x4, R148 ;  /* 0x000000040f127825 */ /* 0x048fe200078e0294 */
[----:B------:R2:W-:Y:S01]  /*277f0*/  @P4 STG.E desc[UR16][R2.64], R81 ;  /* 0x0000005102004986 */ /* 0x0005e2000c101910 */
[----:B------:R-:W-:Y:S01]  /*27800*/  ISETP.LT.AND P6, PT, R14, UR6, !P1 ;  /* 0x000000060e007c0c */ /* 0x000fe2000cfc1270 */
[----:B------:R-:W-:Y:S01]  /*27810*/  ULDC UR5, c[0x0][0x228] ;  /* 0x00008a0000057ab9 */ /* 0x000fe20000000800 */
[----:B------:R-:W-:Y:S01]  /*27820*/  VIADD R0, R10, 0x7c ;  /* 0x0000007c0a007836 */ /* 0x000fe20000000000 */
[----:B------:R3:W-:Y:S01]  /*27830*/  @P3 STG.E desc[UR16][R16.64], R209 ;  /* 0x000000d110003986 */ /* 0x0007e2000c101910 */
[----:B-1----:R-:W-:Y:S01]  /*27840*/  VIADD R25, R15, UR28 ;  /* 0x0000001c0f197c36 */ /* 0x002fe20008000000 */
[----:B------:R-:W-:Y:S02]  /*27850*/  ULDC UR6, c[0x0][0x228] ;  /* 0x00008a0000067ab9 */ /* 0x000fe40000000800 */
[----:B------:R1:W-:Y:S01]  /*27860*/  @P2 STG.E desc[UR16][R18.64], R229 ;  /* 0x000000e512002986 */ /* 0x0003e2000c101910 */
[----:B------:R-:W-:Y:S01]  /*27870*/  ISETP.LT.AND P2, PT, R13, UR4, !P1 ;  /* 0x000000040d007c0c */ /* 0x000fe2000cf41270 */
[----:B------:R-:W-:Y:S01]  /*27880*/  IMAD.WIDE R20, R25, 0x4, R224 ;  /* 0x0000000419147825 */ /* 0x000fe200078e02e0 */
[----:B------:R-:W-:Y:S01]  /*27890*/  ISETP.GE.AND P0, PT, R0, UR19, PT ;  /* 0x0000001300007c0c */ /* 0x000fe2000bf06270 */
[----:B------:R-:W-:-:S02]  /*278a0*/  ULDC UR4, c[0x0][0x228] ;  /* 0x00008a0000047ab9 */ /* 0x000fc40000000800 */
[C---:B------:R-:W-:Y:S01]  /*278b0*/  IMAD.WIDE R22, R25.reuse, 0x4, R8 ;  /* 0x0000000419167825 */ /* 0x040fe200078e0208 */
[----:B------:R4:W-:Y:S01]  /*278c0*/  @P5 STG.E desc[UR16][R20.64], R205 ;  /* 0x000000cd14005986 */ /* 0x0009e2000c101910 */
[----:B------:R-:W-:Y:S01]  /*278d0*/  ISETP.LT.AND P3, PT, R12, UR4, !P1 ;  /* 0x000000040c007c0c */ /* 0x000fe2000cf61270 */
[----:B------:R-:W-:Y:S01]  /*278e0*/  ULDC UR4, c[0x0][0x228] ;  /* 0x00008a0000047ab9 */ /* 0x000fe20000000800 */
[----:B--2---:R-:W-:Y:S01]  /*278f0*/  IMAD.WIDE R2, R25, 0x4, R150 ;  /* 0x0000000419027825 */ /* 0x004fe200078e0296 */
[----:B------:R-:W-:Y:S01]  /*27900*/  ISETP.LT.AND P5, PT, R11, UR5, !P0 ;  /* 0x000000050b007c0c */ /* 0x000fe2000c7a1270 */
[----:B------:R-:W-:Y:S01]  /*27910*/  @P6 STG.E desc[UR16][R22.64], R213 ;  /* 0x000000d516006986 */ /* 0x000fe2000c101910 */
[----:B------:R-:W-:Y:S01]  /*27920*/  IADD3 R15, R25, UR28, RZ ;  /* 0x0000001c190f7c10 */ /* 0x000fe2000fffe0ff */
[----:B------:R-:W-:Y:S01]  /*27930*/  VIADD R0, R10, 0x7d ;  /* 0x0000007d0a007836 */ /* 0x000fe20000000000 */
[----:B------:R-:W-:Y:S01]  /*27940*/  ISETP.LT.AND P6, PT, R14, UR6, !P0 ;  /* 0x000000060e007c0c */ /* 0x000fe2000c7c1270 */
[----:B------:R2:W-:Y:S01]  /*27950*/  @P2 STG.E desc[UR16][R2.64], R85 ;  /* 0x0000005502002986 */ /* 0x0005e2000c101910 */
[----:B------:R-:W-:Y:S01]  /*27960*/  ISETP.LT.AND P2, PT, R13, UR4, !P0 ;  /* 0x000000040d007c0c */ /* 0x000fe2000c741270 */
[----:B------:R-:W-:Y:S01]  /*27970*/  ULDC UR4, c[0x0][0x228] ;  /* 0x00008a0000047ab9 */ /* 0x000fe20000000800 */
[----:B---3--:R-:W-:Y:S01]  /*27980*/  IMAD.WIDE R16, R25, 0x4, R148 ;  /* 0x0000000419107825 */ /* 0x008fe200078e0294 */
[----:B------:R-:W-:-:S03]  /*27990*/  ISETP.LT.AND P0, PT, R12, UR4, !P0 ;  /* 0x000000040c007c0c */ /* 0x000fc6000c701270 */
[C---:B-1----:R-:W-:Y:S01]  /*279a0*/  IMAD.WIDE R18, R15.reuse, 0x4, R224 ;  /* 0x000000040f127825 */ /* 0x042fe200078e02e0 */
[----:B------:R-:W-:Y:S01]  /*279b0*/  ISETP.GE.AND P4, PT, R0, UR15, PT ;  /* 0x0000000f00007c0c */ /* 0x000fe2000bf86270 */
[----:B------:R1:W-:Y:S02]  /*279c0*/  @P3 STG.E desc[UR16][R16.64], R5 ;  /* 0x0000000510003986 */ /* 0x0003e4000c101910 */
[----:B------:R-:W-:Y:S02]  /*279d0*/  VIADD R0, R10, 0x7e ;  /* 0x0000007e0a007836 */ /* 0x000fe40000000000 */
[----:B----4-:R-:W-:Y:S01]  /*279e0*/  IMAD.WIDE R20, R15, 0x4, R8 ;  /* 0x000000040f147825 */ /* 0x010fe200078e0208 */
[----:B------:R3:W-:Y:S01]  /*279f0*/  @P5 STG.E desc[UR16][R18.64], R146 ;  /* 0x0000009212005986 */ /* 0x0007e2000c101910 */
[----:B------:R-:W-:Y:S02]  /*27a00*/  ISETP.LT.AND P5, PT, R11, UR4, !P4 ;  /* 0x000000040b007c0c */ /* 0x000fe4000e7a1270 */
[C---:B--2---:R-:W-:Y:S01]  /*27a10*/  IMAD.WIDE R2, R15.reuse, 0x4, R150 ;  /* 0x000000040f027825 */ /* 0x044fe200078e0296 */
[----:B------:R-:W-:Y:S01]  /*27a20*/  ISETP.GE.AND P1, PT, R0, UR27, PT ;  /* 0x0000001b00007c0c */ /* 0x000fe2000bf26270 */
[----:B------:R-:W-:Y:S02]  /*27a30*/  @P6 STG.E desc[UR16][R20.64], R82 ;  /* 0x0000005214006986 */ /* 0x000fe4000c101910 */
[----:B------:R-:W-:Y:S01]  /*27a40*/  IMAD.WIDE R22, R15, 0x4, R148 ;  /* 0x000000040f167825 */ /* 0x000fe200078e0294 */
[----:B------:R-:W-:Y:S01]  /*27a50*/  ISETP.LT.AND P6, PT, R14, UR4, !P4 ;  /* 0x000000040e007c0c */ /* 0x000fe2000e7c1270 */
[----:B------:R2:W-:Y:S01]  /*27a60*/  @P2 STG.E desc[UR16][R2.64], R210 ;  /* 0x000000d202002986 */ /* 0x0005e2000c101910 */
[----:B------:R-:W-:Y:S01]  /*27a70*/  ISETP.LT.AND P2, PT, R13, UR4, !P4 ;  /* 0x000000040d007c0c */ /* 0x000fe2000e741270 */
[----:B------:R-:W-:Y:S01]  /*27a80*/  VIADD R25, R15, UR28 ;  /* 0x0000001c0f197c36 */ /* 0x000fe20008000000 */
[----:B------:R-:W-:Y:S01]  /*27a90*/  ISETP.LT.AND P4, PT, R12, UR4, !P4 ;  /* 0x000000040c007c0c */ /* 0x000fe2000e781270 */
[----:B------:R-:W-:Y:S01]  /*27aa0*/  VIADD R10, R10, 0x7f ;  /* 0x0000007f0a0a7836 */ /* 0x000fe20000000000 */
[----:B------:R-:W-:Y:S01]  /*27ab0*/  @P0 STG.E desc[UR16][R22.64], R230 ;  /* 0x000000e616000986 */ /* 0x000fe2000c101910 */
[----:B------:R-:W-:Y:S01]  /*27ac0*/  ISETP.LT.AND P0, PT, R11, UR4, !P1 ;  /* 0x000000040b007c0c */ /* 0x000fe2000cf01270 */
[----:B-1----:R-:W-:-:S02]  /*27ad0*/  IMAD.WIDE R4, R25, 0x4, R224 ;  /* 0x0000000419047825 */ /* 0x002fc400078e02e0 */
[----:B------:R-:W-:Y:S02]  /*27ae0*/  ISETP.GE.AND P3, PT, R10, UR25, PT ;  /* 0x000000190a007c0c */ /* 0x000fe4000bf66270 */
[C---:B------:R-:W-:Y:S01]  /*27af0*/  VIADD R15, R25.reuse, UR28 ;  /* 0x0000001c190f7c36 */ /* 0x040fe20008000000 */
[----:B------:R-:W-:Y:S01]  /*27b00*/  @P5 STG.E desc[UR16][R4.64], R206 ;  /* 0x000000ce04005986 */ /* 0x000fe2000c101910 */
[----:B------:R-:W-:Y:S01]  /*27b10*/  IMAD.WIDE R16, R25, 0x4, R8 ;  /* 0x0000000419107825 */ /* 0x000fe200078e0208 */
[----:B------:R-:W-:-:S03]  /*27b20*/  ISETP.LT.AND P5, PT, R11, UR4, !P3 ;  /* 0x000000040b007c0c */ /* 0x000fc6000dfa1270 */
[C---:B---3--:R-:W-:Y:S01]  /*27b30*/  IMAD.WIDE R18, R25.reuse, 0x4, R150 ;  /* 0x0000000419127825 */ /* 0x048fe200078e0296 */
[----:B------:R1:W-:Y:S03]  /*27b40*/  @P6 STG.E desc[UR16][R16.64], R214 ;  /* 0x000000d610006986 */ /* 0x0003e6000c101910 */
[----:B--2---:R-:W-:Y:S01]  /*27b50*/  IMAD.WIDE R2, R25, 0x4, R148 ;  /* 0x0000000419027825 */ /* 0x004fe200078e0294 */
[----:B------:R2:W-:Y:S03]  /*27b60*/  @P2 STG.E desc[UR16][R18.64], R86 ;  /* 0x0000005612002986 */ /* 0x0005e6000c101910 */
[----:B------:R-:W-:Y:S01]  /*27b70*/  IMAD.WIDE R10, R15, 0x4, R224 ;  /* 0x000000040f0a7825 */ /* 0x000fe200078e02e0 */
[----:B------:R2:W-:Y:S01]  /*27b80*/  @P4 STG.E desc[UR16][R2.64], R6 ;  /* 0x0000000602004986 */ /* 0x0005e2000c101910 */
[----:B------:R-:W-:-:S03]  /*27b90*/  ISETP.LT.AND P2, PT, R14, UR4, !P1 ;  /* 0x000000040e007c0c */ /* 0x000fc6000cf41270 */
[----:B------:R2:W-:Y:S01]  /*27ba0*/  @P0 STG.E desc[UR16][R10.64], R147 ;  /* 0x000000930a000986 */ /* 0x0005e2000c101910 */
[C---:B------:R-:W-:Y:S02]  /*27bb0*/  ISETP.LT.AND P0, PT, R13.reuse, UR4, !P1 ;  /* 0x000000040d007c0c */ /* 0x040fe4000cf01270 */
[----:B------:R-:W-:Y:S02]  /*27bc0*/  ISETP.LT.AND P1, PT, R12, UR4, !P1 ;  /* 0x000000040c007c0c */ /* 0x000fe4000cf21270 */
[----:B------:R-:W-:Y:S02]  /*27bd0*/  ISETP.LT.AND P6, PT, R14, UR4, !P3 ;  /* 0x000000040e007c0c */ /* 0x000fe4000dfc1270 */
[----:B------:R-:W-:Y:S01]  /*27be0*/  ISETP.LT.AND P4, PT, R13, UR4, !P3 ;  /* 0x000000040d007c0c */ /* 0x000fe2000df81270 */
[C---:B-1----:R-:W-:Y:S01]  /*27bf0*/  VIADD R17, R15.reuse, UR28 ;  /* 0x0000001c0f117c36 */ /* 0x042fe20008000000 */
[----:B------:R-:W-:Y:S01]  /*27c00*/  ISETP.LT.AND P3, PT, R12, UR4, !P3 ;  /* 0x000000040c007c0c */ /* 0x000fe2000df61270 */
[----:B------:R-:W-:-:S04]  /*27c10*/  IMAD.WIDE R4, R15, 0x4, R8 ;  /* 0x000000040f047825 */ /* 0x000fc800078e0208 */
[C---:B------:R-:W-:Y:S01]  /*27c20*/  IMAD.WIDE R12, R15.reuse, 0x4, R150 ;  /* 0x000000040f0c7825 */ /* 0x040fe200078e0296 */
[----:B------:R2:W-:Y:S03]  /*27c30*/  @P2 STG.E desc[UR16][R4.64], R83 ;  /* 0x0000005304002986 */ /* 0x0005e6000c101910 */
[----:B------:R-:W-:Y:S01]  /*27c40*/  IMAD.WIDE R14, R15, 0x4, R148 ;  /* 0x000000040f0e7825 */ /* 0x000fe200078e0294 */
[----:B------:R2:W-:Y:S03]  /*27c50*/  @P0 STG.E desc[UR16][R12.64], R211 ;  /* 0x000000d30c000986 */ /* 0x0005e6000c101910 */
[C---:B------:R-:W-:Y:S01]  /*27c60*/  IMAD.WIDE R224, R17.reuse, 0x4, R224 ;  /* 0x0000000411e07825 */ /* 0x040fe200078e02e0 */
[----:B------:R2:W-:Y:S03]  /*27c70*/  @P1 STG.E desc[UR16][R14.64], R231 ;  /* 0x000000e70e001986 */ /* 0x0005e6000c101910 */
[C---:B------:R-:W-:Y:S01]  /*27c80*/  IMAD.WIDE R8, R17.reuse, 0x4, R8 ;  /* 0x0000000411087825 */ /* 0x040fe200078e0208 */
[----:B------:R2:W-:Y:S03]  /*27c90*/  @P5 STG.E desc[UR16][R224.64], R207 ;  /* 0x000000cfe0005986 */ /* 0x0005e6000c101910 */
[C---:B------:R-:W-:Y:S01]  /*27ca0*/  IMAD.WIDE R150, R17.reuse, 0x4, R150 ;  /* 0x0000000411967825 */ /* 0x040fe200078e0296 */
[----:B------:R2:W-:Y:S04]  /*27cb0*/  @P6 STG.E desc[UR16][R8.64], R215 ;  /* 0x000000d708006986 */ /* 0x0005e8000c101910 */
[----:B------:R2:W-:Y:S01]  /*27cc0*/  @P4 STG.E desc[UR16][R150.64], R87 ;  /* 0x0000005796004986 */ /* 0x0005e2000c101910 */
[----:B------:R-:W-:Y:S01]  /*27cd0*/  IMAD.WIDE R148, R17, 0x4, R148 ;  /* 0x0000000411947825 */ /* 0x000fe200078e0294 */
[----:B------:R-:W-:Y:S06]  /*27ce0*/  @!P3 EXIT ;  /* 0x000000000000b94d */ /* 0x000fec0003800000 */
[----:B------:R-:W-:Y:S01]  /*27cf0*/  STG.E desc[UR16][R148.64], R7 ;  /* 0x0000000794007986 */ /* 0x000fe2000c101910 */
[----:B------:R-:W-:Y:S05]  /*27d00*/  EXIT ;  /* 0x000000000000794d */ /* 0x000fea0003800000 */
.L_x_2:
[----:B------:R-:W-:-:S00]  /*27d10*/  BRA `(.L_x_2) ;  /* 0xfffffffc00fc7947 */ /* 0x000fc0000383ffff */
[----:B------:R-:W-:-:S00]  /*27d20*/  NOP ;  /* 0x0000000000007918 */ /* 0x000fc00000000000 */
        /* <DEDUP_REMOVED lines=13> */
.L_x_3:


//--------------------- .nv.shared.matmul_kernel  --------------------------
	.section	.nv.shared.matmul_kernel,"aw",@nobits
	.sectionflags	@""
	.align	16
	.zero		1024


//--------------------- .nv.shared.reserved.0     --------------------------
	.section	.nv.shared.reserved.0,"aw",@nobits
	.weak		__nv_reservedSMEM_offset_0_alias
	.size		__nv_reservedSMEM_offset_0_alias, 0, 0
	.other		__nv_reservedSMEM_offset_0_alias,@"STO_CUDA_RESERVED_SHARED STV_DEFAULT"
__nv_reservedSMEM_offset_0_alias:
	.zero		0


//--------------------- .nv.constant0.matmul_kernel --------------------------
	.section	.nv.constant0.matmul_kernel,"a",@progbits
	.sectionflags	@""
	.align	4
.nv.constant0.matmul_kernel:
	.zero		608


//--------------------- SYMBOLS --------------------------

	.type		.nv.reservedSmem.offset0,@object
	.size		.nv.reservedSmem.offset0,0x4
